	.target	sm_100a

	.elftype	@"ET_EXEC"


//--------------------- .note.nv.tkinfo           --------------------------
	.section	.note.nv.tkinfo,"",@"SHT_NOTE"
	.sectionflags	@"SHF_NOTE_NV_TKINFO"
	.tkinfo
        /*0018*/ 	.word	0x00000002
        /*0030*/ 	.string	""
        /*0030*/ 	.string	"ptxas"
        /*0030*/ 	.string	"Cuda compilation tools, release 13.0, V13.0.88"
        /*0030*/ 	.string	"Build cuda_13.0.r13.0/compiler.36424714_0"
        /*0030*/ 	.string	"-arch sm_100a -m 64 "



//--------------------- .note.nv.cuinfo           --------------------------
	.section	.note.nv.cuinfo,"",@"SHT_NOTE"
	.sectionflags	@"SHF_NOTE_NV_CUINFO"
        /*0018*/ 	.short	0x0002
        /*001a*/ 	.short	0x0064
        /*001c*/ 	.short	0x0082
	.zero		2


//--------------------- .nv.info                  --------------------------
	.section	.nv.info,"",@"SHT_CUDA_INFO"
	.align	4


	//----- nvinfo : EIATTR_REGCOUNT
	.align		4
        /*0000*/ 	.byte	0x04, 0x2f
        /*0002*/ 	.short	(.L_1 - .L_0)
	.align		4
.L_0:
        /*0004*/ 	.word	index@(_ZN18transformer_engine56_GLOBAL__N__9a404817_23_multi_cast_transpose_cu_26a11c4627multi_cast_transpose_kernelILi2ELi2ELb1EfffEEvNS0_22MultiCastTransposeArgsE)
        /*0008*/ 	.word	0x00000040


	//----- nvinfo : EIATTR_FRAME_SIZE
	.align		4
.L_1:
        /*000c*/ 	.byte	0x04, 0x11
        /*000e*/ 	.short	(.L_3 - .L_2)
	.align		4
.L_2:
        /*0010*/ 	.word	index@($__internal_29_$__cuda_sm20_rcp_rn_f32_slowpath)
        /*0014*/ 	.word	0x00000000


	//----- nvinfo : EIATTR_FRAME_SIZE
	.align		4
.L_3:
        /*0018*/ 	.byte	0x04, 0x11
        /*001a*/ 	.short	(.L_5 - .L_4)
	.align		4
.L_4:
        /*001c*/ 	.word	index@(_ZN18transformer_engine56_GLOBAL__N__9a404817_23_multi_cast_transpose_cu_26a11c4627multi_cast_transpose_kernelILi2ELi2ELb1EfffEEvNS0_22MultiCastTransposeArgsE)
        /*0020*/ 	.word	0x00000000


	//----- nvinfo : EIATTR_REGCOUNT
	.align		4
.L_5:
        /*0024*/ 	.byte	0x04, 0x2f
        /*0026*/ 	.short	(.L_7 - .L_6)
	.align		4
.L_6:
        /*0028*/ 	.word	index@(_ZN18transformer_engine56_GLOBAL__N__9a404817_23_multi_cast_transpose_cu_26a11c4627multi_cast_transpose_kernelILi2ELi4ELb1Eff6__halfEEvNS0_22MultiCastTransposeArgsE)
        /*002c*/ 	.word	0x00000036


	//----- nvinfo : EIATTR_FRAME_SIZE
	.align		4
.L_7:
        /*0030*/ 	.byte	0x04, 0x11
        /*0032*/ 	.short	(.L_9 - .L_8)
	.align		4
.L_8:
        /*0034*/ 	.word	index@($__internal_28_$__cuda_sm20_rcp_rn_f32_slowpath)
        /*0038*/ 	.word	0x00000000


	//----- nvinfo : EIATTR_FRAME_SIZE
	.align		4
.L_9:
        /*003c*/ 	.byte	0x04, 0x11
        /*003e*/ 	.short	(.L_11 - .L_10)
	.align		4
.L_10:
        /*0040*/ 	.word	index@(_ZN18transformer_engine56_GLOBAL__N__9a404817_23_multi_cast_transpose_cu_26a11c4627multi_cast_transpose_kernelILi2ELi4ELb1Eff6__halfEEvNS0_22MultiCastTransposeArgsE)
        /*0044*/ 	.word	0x00000000


	//----- nvinfo : EIATTR_REGCOUNT
	.align		4
.L_11:
        /*0048*/ 	.byte	0x04, 0x2f
        /*004a*/ 	.short	(.L_13 - .L_12)
	.align		4
.L_12:
        /*004c*/ 	.word	index@(_ZN18transformer_engine56_GLOBAL__N__9a404817_23_multi_cast_transpose_cu_26a11c4627multi_cast_transpose_kernelILi2ELi4ELb1Eff13__nv_bfloat16EEvNS0_22MultiCastTransposeArgsE)
        /*0050*/ 	.word	0x00000036


	//----- nvinfo : EIATTR_FRAME_SIZE
	.align		4
.L_13:
        /*0054*/ 	.byte	0x04, 0x11
        /*0056*/ 	.short	(.L_15 - .L_14)
	.align		4
.L_14:
        /*0058*/ 	.word	index@($__internal_27_$__cuda_sm20_rcp_rn_f32_slowpath)
        /*005c*/ 	.word	0x00000000


	//----- nvinfo : EIATTR_FRAME_SIZE
	.align		4
.L_15:
        /*0060*/ 	.byte	0x04, 0x11
        /*0062*/ 	.short	(.L_17 - .L_16)
	.align		4
.L_16:
        /*0064*/ 	.word	index@(_ZN18transformer_engine56_GLOBAL__N__9a404817_23_multi_cast_transpose_cu_26a11c4627multi_cast_transpose_kernelILi2ELi4ELb1Eff13__nv_bfloat16EEvNS0_22MultiCastTransposeArgsE)
        /*0068*/ 	.word	0x00000000


	//----- nvinfo : EIATTR_REGCOUNT
	.align		4
.L_17:
        /*006c*/ 	.byte	0x04, 0x2f
        /*006e*/ 	.short	(.L_19 - .L_18)
	.align		4
.L_18:
        /*0070*/ 	.word	index@(_ZN18transformer_engine56_GLOBAL__N__9a404817_23_multi_cast_transpose_cu_26a11c4627multi_cast_transpose_kernelILi2ELi8ELb1Eff13__nv_fp8_e5m2EEvNS0_22MultiCastTransposeArgsE)
        /*0074*/ 	.word	0x0000003c


	//----- nvinfo : EIATTR_FRAME_SIZE
	.align		4
.L_19:
        /*0078*/ 	.byte	0x04, 0x11
        /*007a*/ 	.short	(.L_21 - .L_20)
	.align		4
.L_20:
        /*007c*/ 	.word	index@($__internal_26_$__cuda_sm20_rcp_rn_f32_slowpath)
        /*0080*/ 	.word	0x00000000


	//----- nvinfo : EIATTR_FRAME_SIZE
	.align		4
.L_21:
        /*0084*/ 	.byte	0x04, 0x11
        /*0086*/ 	.short	(.L_23 - .L_22)
	.align		4
.L_22:
        /*0088*/ 	.word	index@(_ZN18transformer_engine56_GLOBAL__N__9a404817_23_multi_cast_transpose_cu_26a11c4627multi_cast_transpose_kernelILi2ELi8ELb1Eff13__nv_fp8_e5m2EEvNS0_22MultiCastTransposeArgsE)
        /*008c*/ 	.word	0x00000000


	//----- nvinfo : EIATTR_REGCOUNT
	.align		4
.L_23:
        /*0090*/ 	.byte	0x04, 0x2f
        /*0092*/ 	.short	(.L_25 - .L_24)
	.align		4
.L_24:
        /*0094*/ 	.word	index@(_ZN18transformer_engine56_GLOBAL__N__9a404817_23_multi_cast_transpose_cu_26a11c4627multi_cast_transpose_kernelILi2ELi8ELb1Eff13__nv_fp8_e4m3EEvNS0_22MultiCastTransposeArgsE)
        /*0098*/ 	.word	0x0000003c


	//----- nvinfo : EIATTR_FRAME_SIZE
	.align		4
.L_25:
        /*009c*/ 	.byte	0x04, 0x11
        /*009e*/ 	.short	(.L_27 - .L_26)
	.align		4
.L_26:
        /*00a0*/ 	.word	index@($__internal_25_$__cuda_sm20_rcp_rn_f32_slowpath)
        /*00a4*/ 	.word	0x00000000


	//----- nvinfo : EIATTR_FRAME_SIZE
	.align		4
.L_27:
        /*00a8*/ 	.byte	0x04, 0x11
        /*00aa*/ 	.short	(.L_29 - .L_28)
	.align		4
.L_28:
        /*00ac*/ 	.word	index@(_ZN18transformer_engine56_GLOBAL__N__9a404817_23_multi_cast_transpose_cu_26a11c4627multi_cast_transpose_kernelILi2ELi8ELb1Eff13__nv_fp8_e4m3EEvNS0_22MultiCastTransposeArgsE)
        /*00b0*/ 	.word	0x00000000


	//----- nvinfo : EIATTR_REGCOUNT
	.align		4
.L_29:
        /*00b4*/ 	.byte	0x04, 0x2f
        /*00b6*/ 	.short	(.L_31 - .L_30)
	.align		4
.L_30:
        /*00b8*/ 	.word	index@(_ZN18transformer_engine56_GLOBAL__N__9a404817_23_multi_cast_transpose_cu_26a11c4627multi_cast_transpose_kernelILi4ELi2ELb1Ef6__halffEEvNS0_22MultiCastTransposeArgsE)
        /*00bc*/ 	.word	0x00000060


	//----- nvinfo : EIATTR_FRAME_SIZE
	.align		4
.L_31:
        /*00c0*/ 	.byte	0x04, 0x11
        /*00c2*/ 	.short	(.L_33 - .L_32)
	.align		4
.L_32:
        /*00c4*/ 	.word	index@($__internal_24_$__cuda_sm20_rcp_rn_f32_slowpath)
        /*00c8*/ 	.word	0x00000000


	//----- nvinfo : EIATTR_FRAME_SIZE
	.align		4
.L_33:
        /*00cc*/ 	.byte	0x04, 0x11
        /*00ce*/ 	.short	(.L_35 - .L_34)
	.align		4
.L_34:
        /*00d0*/ 	.word	index@(_ZN18transformer_engine56_GLOBAL__N__9a404817_23_multi_cast_transpose_cu_26a11c4627multi_cast_transpose_kernelILi4ELi2ELb1Ef6__halffEEvNS0_22MultiCastTransposeArgsE)
        /*00d4*/ 	.word	0x00000000


	//----- nvinfo : EIATTR_REGCOUNT
	.align		4
.L_35:
        /*00d8*/ 	.byte	0x04, 0x2f
        /*00da*/ 	.short	(.L_37 - .L_36)
	.align		4
.L_36:
        /*00dc*/ 	.word	index@(_ZN18transformer_engine56_GLOBAL__N__9a404817_23_multi_cast_transpose_cu_26a11c4627multi_cast_transpose_kernelILi4ELi4ELb1Ef6__halfS2_EEvNS0_22MultiCastTransposeArgsE)
        /*00e0*/ 	.word	0x00000056


	//----- nvinfo : EIATTR_FRAME_SIZE
	.align		4
.L_37:
        /*00e4*/ 	.byte	0x04, 0x11
        /*00e6*/ 	.short	(.L_39 - .L_38)
	.align		4
.L_38:
        /*00e8*/ 	.word	index@($__internal_23_$__cuda_sm20_rcp_rn_f32_slowpath)
        /*00ec*/ 	.word	0x00000000


	//----- nvinfo : EIATTR_FRAME_SIZE
	.align		4
.L_39:
        /*00f0*/ 	.byte	0x04, 0x11
        /*00f2*/ 	.short	(.L_41 - .L_40)
	.align		4
.L_40:
        /*00f4*/ 	.word	index@(_ZN18transformer_engine56_GLOBAL__N__9a404817_23_multi_cast_transpose_cu_26a11c4627multi_cast_transpose_kernelILi4ELi4ELb1Ef6__halfS2_EEvNS0_22MultiCastTransposeArgsE)
        /*00f8*/ 	.word	0x00000000


	//----- nvinfo : EIATTR_REGCOUNT
	.align		4
.L_41:
        /*00fc*/ 	.byte	0x04, 0x2f
        /*00fe*/ 	.short	(.L_43 - .L_42)
	.align		4
.L_42:
        /*0100*/ 	.word	index@(_ZN18transformer_engine56_GLOBAL__N__9a404817_23_multi_cast_transpose_cu_26a11c4627multi_cast_transpose_kernelILi4ELi4ELb1Ef6__half13__nv_bfloat16EEvNS0_22MultiCastTransposeArgsE)
        /*0104*/ 	.word	0x00000056


	//----- nvinfo : EIATTR_FRAME_SIZE
	.align		4
.L_43:
        /*0108*/ 	.byte	0x04, 0x11
        /*010a*/ 	.short	(.L_45 - .L_44)
	.align		4
.L_44:
        /*010c*/ 	.word	index@($__internal_22_$__cuda_sm20_rcp_rn_f32_slowpath)
        /*0110*/ 	.word	0x00000000


	//----- nvinfo : EIATTR_FRAME_SIZE
	.align		4
.L_45:
        /*0114*/ 	.byte	0x04, 0x11
        /*0116*/ 	.short	(.L_47 - .L_46)
	.align		4
.L_46:
        /*0118*/ 	.word	index@(_ZN18transformer_engine56_GLOBAL__N__9a404817_23_multi_cast_transpose_cu_26a11c4627multi_cast_transpose_kernelILi4ELi4ELb1Ef6__half13__nv_bfloat16EEvNS0_22MultiCastTransposeArgsE)
        /*011c*/ 	.word	0x00000000


	//----- nvinfo : EIATTR_REGCOUNT
	.align		4
.L_47:
        /*0120*/ 	.byte	0x04, 0x2f
        /*0122*/ 	.short	(.L_49 - .L_48)
	.align		4
.L_48:
        /*0124*/ 	.word	index@(_ZN18transformer_engine56_GLOBAL__N__9a404817_23_multi_cast_transpose_cu_26a11c4627multi_cast_transpose_kernelILi4ELi8ELb1Ef6__half13__nv_fp8_e5m2EEvNS0_22MultiCastTransposeArgsE)
        /*0128*/ 	.word	0x00000054


	//----- nvinfo : EIATTR_FRAME_SIZE
	.align		4
.L_49:
        /*012c*/ 	.byte	0x04, 0x11
        /*012e*/ 	.short	(.L_51 - .L_50)
	.align		4
.L_50:
        /*0130*/ 	.word	index@($__internal_21_$__cuda_sm20_rcp_rn_f32_slowpath)
        /*0134*/ 	.word	0x00000000


	//----- nvinfo : EIATTR_FRAME_SIZE
	.align		4
.L_51:
        /*0138*/ 	.byte	0x04, 0x11
        /*013a*/ 	.short	(.L_53 - .L_52)
	.align		4
.L_52:
        /*013c*/ 	.word	index@(_ZN18transformer_engine56_GLOBAL__N__9a404817_23_multi_cast_transpose_cu_26a11c4627multi_cast_transpose_kernelILi4ELi8ELb1Ef6__half13__nv_fp8_e5m2EEvNS0_22MultiCastTransposeArgsE)
        /*0140*/ 	.word	0x00000000


	//----- nvinfo : EIATTR_REGCOUNT
	.align		4
.L_53:
        /*0144*/ 	.byte	0x04, 0x2f
        /*0146*/ 	.short	(.L_55 - .L_54)
	.align		4
.L_54:
        /*0148*/ 	.word	index@(_ZN18transformer_engine56_GLOBAL__N__9a404817_23_multi_cast_transpose_cu_26a11c4627multi_cast_transpose_kernelILi4ELi8ELb1Ef6__half13__nv_fp8_e4m3EEvNS0_22MultiCastTransposeArgsE)
        /*014c*/ 	.word	0x00000054


	//----- nvinfo : EIATTR_FRAME_SIZE
	.align		4
.L_55:
        /*0150*/ 	.byte	0x04, 0x11
        /*0152*/ 	.short	(.L_57 - .L_56)
	.align		4
.L_56:
        /*0154*/ 	.word	index@($__internal_20_$__cuda_sm20_rcp_rn_f32_slowpath)
        /*0158*/ 	.word	0x00000000


	//----- nvinfo : EIATTR_FRAME_SIZE
	.align		4
.L_57:
        /*015c*/ 	.byte	0x04, 0x11
        /*015e*/ 	.short	(.L_59 - .L_58)
	.align		4
.L_58:
        /*0160*/ 	.word	index@(_ZN18transformer_engine56_GLOBAL__N__9a404817_23_multi_cast_transpose_cu_26a11c4627multi_cast_transpose_kernelILi4ELi8ELb1Ef6__half13__nv_fp8_e4m3EEvNS0_22MultiCastTransposeArgsE)
        /*0164*/ 	.word	0x00000000


	//----- nvinfo : EIATTR_REGCOUNT
	.align		4
.L_59:
        /*0168*/ 	.byte	0x04, 0x2f
        /*016a*/ 	.short	(.L_61 - .L_60)
	.align		4
.L_60:
        /*016c*/ 	.word	index@(_ZN18transformer_engine56_GLOBAL__N__9a404817_23_multi_cast_transpose_cu_26a11c4627multi_cast_transpose_kernelILi4ELi2ELb1Ef13__nv_bfloat16fEEvNS0_22MultiCastTransposeArgsE)
        /*0170*/ 	.word	0x00000060


	//----- nvinfo : EIATTR_FRAME_SIZE
	.align		4
.L_61:
        /*0174*/ 	.byte	0x04, 0x11
        /*0176*/ 	.short	(.L_63 - .L_62)
	.align		4
.L_62:
        /*0178*/ 	.word	index@($__internal_19_$__cuda_sm20_rcp_rn_f32_slowpath)
        /*017c*/ 	.word	0x00000000


	//----- nvinfo : EIATTR_FRAME_SIZE
	.align		4
.L_63:
        /*0180*/ 	.byte	0x04, 0x11
        /*0182*/ 	.short	(.L_65 - .L_64)
	.align		4
.L_64:
        /*0184*/ 	.word	index@(_ZN18transformer_engine56_GLOBAL__N__9a404817_23_multi_cast_transpose_cu_26a11c4627multi_cast_transpose_kernelILi4ELi2ELb1Ef13__nv_bfloat16fEEvNS0_22MultiCastTransposeArgsE)
        /*0188*/ 	.word	0x00000000


	//----- nvinfo : EIATTR_REGCOUNT
	.align		4
.L_65:
        /*018c*/ 	.byte	0x04, 0x2f
        /*018e*/ 	.short	(.L_67 - .L_66)
	.align		4
.L_66:
        /*0190*/ 	.word	index@(_ZN18transformer_engine56_GLOBAL__N__9a404817_23_multi_cast_transpose_cu_26a11c4627multi_cast_transpose_kernelILi4ELi4ELb1Ef13__nv_bfloat166__halfEEvNS0_22MultiCastTransposeArgsE)
        /*0194*/ 	.word	0x00000056


	//----- nvinfo : EIATTR_FRAME_SIZE
	.align		4
.L_67:
        /*0198*/ 	.byte	0x04, 0x11
        /*019a*/ 	.short	(.L_69 - .L_68)
	.align		4
.L_68:
        /*019c*/ 	.word	index@($__internal_18_$__cuda_sm20_rcp_rn_f32_slowpath)
        /*01a0*/ 	.word	0x00000000


	//----- nvinfo : EIATTR_FRAME_SIZE
	.align		4
.L_69:
        /*01a4*/ 	.byte	0x04, 0x11
        /*01a6*/ 	.short	(.L_71 - .L_70)
	.align		4
.L_70:
        /*01a8*/ 	.word	index@(_ZN18transformer_engine56_GLOBAL__N__9a404817_23_multi_cast_transpose_cu_26a11c4627multi_cast_transpose_kernelILi4ELi4ELb1Ef13__nv_bfloat166__halfEEvNS0_22MultiCastTransposeArgsE)
        /*01ac*/ 	.word	0x00000000


	//----- nvinfo : EIATTR_REGCOUNT
	.align		4
.L_71:
        /*01b0*/ 	.byte	0x04, 0x2f
        /*01b2*/ 	.short	(.L_73 - .L_72)
	.align		4
.L_72:
        /*01b4*/ 	.word	index@(_ZN18transformer_engine56_GLOBAL__N__9a404817_23_multi_cast_transpose_cu_26a11c4627multi_cast_transpose_kernelILi4ELi4ELb1Ef13__nv_bfloat16S2_EEvNS0_22MultiCastTransposeArgsE)
        /*01b8*/ 	.word	0x00000056


	//----- nvinfo : EIATTR_FRAME_SIZE
	.align		4
.L_73:
        /*01bc*/ 	.byte	0x04, 0x11
        /*01be*/ 	.short	(.L_75 - .L_74)
	.align		4
.L_74:
        /*01c0*/ 	.word	index@($__internal_17_$__cuda_sm20_rcp_rn_f32_slowpath)
        /*01c4*/ 	.word	0x00000000


	//----- nvinfo : EIATTR_FRAME_SIZE
	.align		4
.L_75:
        /*01c8*/ 	.byte	0x04, 0x11
        /*01ca*/ 	.short	(.L_77 - .L_76)
	.align		4
.L_76:
        /*01cc*/ 	.word	index@(_ZN18transformer_engine56_GLOBAL__N__9a404817_23_multi_cast_transpose_cu_26a11c4627multi_cast_transpose_kernelILi4ELi4ELb1Ef13__nv_bfloat16S2_EEvNS0_22MultiCastTransposeArgsE)
        /*01d0*/ 	.word	0x00000000


	//----- nvinfo : EIATTR_REGCOUNT
	.align		4
.L_77:
        /*01d4*/ 	.byte	0x04, 0x2f
        /*01d6*/ 	.short	(.L_79 - .L_78)
	.align		4
.L_78:
        /*01d8*/ 	.word	index@(_ZN18transformer_engine56_GLOBAL__N__9a404817_23_multi_cast_transpose_cu_26a11c4627multi_cast_transpose_kernelILi4ELi8ELb1Ef13__nv_bfloat1613__nv_fp8_e5m2EEvNS0_22MultiCastTransposeArgsE)
        /*01dc*/ 	.word	0x00000056


	//----- nvinfo : EIATTR_FRAME_SIZE
	.align		4
.L_79:
        /*01e0*/ 	.byte	0x04, 0x11
        /*01e2*/ 	.short	(.L_81 - .L_80)
	.align		4
.L_80:
        /*01e4*/ 	.word	index@($__internal_16_$__cuda_sm20_rcp_rn_f32_slowpath)
        /*01e8*/ 	.word	0x00000000


	//----- nvinfo : EIATTR_FRAME_SIZE
	.align		4
.L_81:
        /*01ec*/ 	.byte	0x04, 0x11
        /*01ee*/ 	.short	(.L_83 - .L_82)
	.align		4
.L_82:
        /*01f0*/ 	.word	index@(_ZN18transformer_engine56_GLOBAL__N__9a404817_23_multi_cast_transpose_cu_26a11c4627multi_cast_transpose_kernelILi4ELi8ELb1Ef13__nv_bfloat1613__nv_fp8_e5m2EEvNS0_22MultiCastTransposeArgsE)
        /*01f4*/ 	.word	0x00000000


	//----- nvinfo : EIATTR_REGCOUNT
	.align		4
.L_83:
        /*01f8*/ 	.byte	0x04, 0x2f
        /*01fa*/ 	.short	(.L_85 - .L_84)
	.align		4
.L_84:
        /*01fc*/ 	.word	index@(_ZN18transformer_engine56_GLOBAL__N__9a404817_23_multi_cast_transpose_cu_26a11c4627multi_cast_transpose_kernelILi4ELi8ELb1Ef13__nv_bfloat1613__nv_fp8_e4m3EEvNS0_22MultiCastTransposeArgsE)
        /*0200*/ 	.word	0x00000056


	//----- nvinfo : EIATTR_FRAME_SIZE
	.align		4
.L_85:
        /*0204*/ 	.byte	0x04, 0x11
        /*0206*/ 	.short	(.L_87 - .L_86)
	.align		4
.L_86:
        /*0208*/ 	.word	index@($__internal_15_$__cuda_sm20_rcp_rn_f32_slowpath)
        /*020c*/ 	.word	0x00000000


	//----- nvinfo : EIATTR_FRAME_SIZE
	.align		4
.L_87:
        /*0210*/ 	.byte	0x04, 0x11
        /*0212*/ 	.short	(.L_89 - .L_88)
	.align		4
.L_88:
        /*0214*/ 	.word	index@(_ZN18transformer_engine56_GLOBAL__N__9a404817_23_multi_cast_transpose_cu_26a11c4627multi_cast_transpose_kernelILi4ELi8ELb1Ef13__nv_bfloat1613__nv_fp8_e4m3EEvNS0_22MultiCastTransposeArgsE)
        /*0218*/ 	.word	0x00000000


	//----- nvinfo : EIATTR_REGCOUNT
	.align		4
.L_89:
        /*021c*/ 	.byte	0x04, 0x2f
        /*021e*/ 	.short	(.L_91 - .L_90)
	.align		4
.L_90:
        /*0220*/ 	.word	index@(_ZN18transformer_engine56_GLOBAL__N__9a404817_23_multi_cast_transpose_cu_26a11c4627multi_cast_transpose_kernelILi2ELi2ELb0EfffEEvNS0_22MultiCastTransposeArgsE)
        /*0224*/ 	.word	0x00000030


	//----- nvinfo : EIATTR_FRAME_SIZE
	.align		4
.L_91:
        /*0228*/ 	.byte	0x04, 0x11
        /*022a*/ 	.short	(.L_93 - .L_92)
	.align		4
.L_92:
        /*022c*/ 	.word	index@($__internal_14_$__cuda_sm20_rcp_rn_f32_slowpath)
        /*0230*/ 	.word	0x00000000


	//----- nvinfo : EIATTR_FRAME_SIZE
	.align		4
.L_93:
        /*0234*/ 	.byte	0x04, 0x11
        /*0236*/ 	.short	(.L_95 - .L_94)
	.align		4
.L_94:
        /*0238*/ 	.word	index@(_ZN18transformer_engine56_GLOBAL__N__9a404817_23_multi_cast_transpose_cu_26a11c4627multi_cast_transpose_kernelILi2ELi2ELb0EfffEEvNS0_22MultiCastTransposeArgsE)
        /*023c*/ 	.word	0x00000000


	//----- nvinfo : EIATTR_REGCOUNT
	.align		4
.L_95:
        /*0240*/ 	.byte	0x04, 0x2f
        /*0242*/ 	.short	(.L_97 - .L_96)
	.align		4
.L_96:
        /*0244*/ 	.word	index@(_ZN18transformer_engine56_GLOBAL__N__9a404817_23_multi_cast_transpose_cu_26a11c4627multi_cast_transpose_kernelILi2ELi4ELb0Eff6__halfEEvNS0_22MultiCastTransposeArgsE)
        /*0248*/ 	.word	0x00000040


	//----- nvinfo : EIATTR_FRAME_SIZE
	.align		4
.L_97:
        /*024c*/ 	.byte	0x04, 0x11
        /*024e*/ 	.short	(.L_99 - .L_98)
	.align		4
.L_98:
        /*0250*/ 	.word	index@($__internal_13_$__cuda_sm20_rcp_rn_f32_slowpath)
        /*0254*/ 	.word	0x00000000


	//----- nvinfo : EIATTR_FRAME_SIZE
	.align		4
.L_99:
        /*0258*/ 	.byte	0x04, 0x11
        /*025a*/ 	.short	(.L_101 - .L_100)
	.align		4
.L_100:
        /*025c*/ 	.word	index@(_ZN18transformer_engine56_GLOBAL__N__9a404817_23_multi_cast_transpose_cu_26a11c4627multi_cast_transpose_kernelILi2ELi4ELb0Eff6__halfEEvNS0_22MultiCastTransposeArgsE)
        /*0260*/ 	.word	0x00000000


	//----- nvinfo : EIATTR_REGCOUNT
	.align		4
.L_101:
        /*0264*/ 	.byte	0x04, 0x2f
        /*0266*/ 	.short	(.L_103 - .L_102)
	.align		4
.L_102:
        /*0268*/ 	.word	index@(_ZN18transformer_engine56_GLOBAL__N__9a404817_23_multi_cast_transpose_cu_26a11c4627multi_cast_transpose_kernelILi2ELi4ELb0Eff13__nv_bfloat16EEvNS0_22MultiCastTransposeArgsE)
        /*026c*/ 	.word	0x00000040


	//----- nvinfo : EIATTR_FRAME_SIZE
	.align		4
.L_103:
        /*0270*/ 	.byte	0x04, 0x11
        /*0272*/ 	.short	(.L_105 - .L_104)
	.align		4
.L_104:
        /*0274*/ 	.word	index@($__internal_12_$__cuda_sm20_rcp_rn_f32_slowpath)
        /*0278*/ 	.word	0x00000000


	//----- nvinfo : EIATTR_FRAME_SIZE
	.align		4
.L_105:
        /*027c*/ 	.byte	0x04, 0x11
        /*027e*/ 	.short	(.L_107 - .L_106)
	.align		4
.L_106:
        /*0280*/ 	.word	index@(_ZN18transformer_engine56_GLOBAL__N__9a404817_23_multi_cast_transpose_cu_26a11c4627multi_cast_transpose_kernelILi2ELi4ELb0Eff13__nv_bfloat16EEvNS0_22MultiCastTransposeArgsE)
        /*0284*/ 	.word	0x00000000


	//----- nvinfo : EIATTR_REGCOUNT
	.align		4
.L_107:
        /*0288*/ 	.byte	0x04, 0x2f
        /*028a*/ 	.short	(.L_109 - .L_108)
	.align		4
.L_108:
        /*028c*/ 	.word	index@(_ZN18transformer_engine56_GLOBAL__N__9a404817_23_multi_cast_transpose_cu_26a11c4627multi_cast_transpose_kernelILi2ELi8ELb0Eff13__nv_fp8_e5m2EEvNS0_22MultiCastTransposeArgsE)
        /*0290*/ 	.word	0x00000038


	//----- nvinfo : EIATTR_FRAME_SIZE
	.align		4
.L_109:
        /*0294*/ 	.byte	0x04, 0x11
        /*0296*/ 	.short	(.L_111 - .L_110)
	.align		4
.L_110:
        /*0298*/ 	.word	index@($__internal_11_$__cuda_sm20_rcp_rn_f32_slowpath)
        /*029c*/ 	.word	0x00000000


	//----- nvinfo : EIATTR_FRAME_SIZE
	.align		4
.L_111:
        /*02a0*/ 	.byte	0x04, 0x11
        /*02a2*/ 	.short	(.L_113 - .L_112)
	.align		4
.L_112:
        /*02a4*/ 	.word	index@(_ZN18transformer_engine56_GLOBAL__N__9a404817_23_multi_cast_transpose_cu_26a11c4627multi_cast_transpose_kernelILi2ELi8ELb0Eff13__nv_fp8_e5m2EEvNS0_22MultiCastTransposeArgsE)
        /*02a8*/ 	.word	0x00000000


	//----- nvinfo : EIATTR_REGCOUNT
	.align		4
.L_113:
        /*02ac*/ 	.byte	0x04, 0x2f
        /*02ae*/ 	.short	(.L_115 - .L_114)
	.align		4
.L_114:
        /*02b0*/ 	.word	index@(_ZN18transformer_engine56_GLOBAL__N__9a404817_23_multi_cast_transpose_cu_26a11c4627multi_cast_transpose_kernelILi2ELi8ELb0Eff13__nv_fp8_e4m3EEvNS0_22MultiCastTransposeArgsE)
        /*02b4*/ 	.word	0x00000038


	//----- nvinfo : EIATTR_FRAME_SIZE
	.align		4
.L_115:
        /*02b8*/ 	.byte	0x04, 0x11
        /*02ba*/ 	.short	(.L_117 - .L_116)
	.align		4
.L_116:
        /*02bc*/ 	.word	index@($__internal_10_$__cuda_sm20_rcp_rn_f32_slowpath)
        /*02c0*/ 	.word	0x00000000


	//----- nvinfo : EIATTR_FRAME_SIZE
	.align		4
.L_117:
        /*02c4*/ 	.byte	0x04, 0x11
        /*02c6*/ 	.short	(.L_119 - .L_118)
	.align		4
.L_118:
        /*02c8*/ 	.word	index@(_ZN18transformer_engine56_GLOBAL__N__9a404817_23_multi_cast_transpose_cu_26a11c4627multi_cast_transpose_kernelILi2ELi8ELb0Eff13__nv_fp8_e4m3EEvNS0_22MultiCastTransposeArgsE)
        /*02cc*/ 	.word	0x00000000


	//----- nvinfo : EIATTR_REGCOUNT
	.align		4
.L_119:
        /*02d0*/ 	.byte	0x04, 0x2f
        /*02d2*/ 	.short	(.L_121 - .L_120)
	.align		4
.L_120:
        /*02d4*/ 	.word	index@(_ZN18transformer_engine56_GLOBAL__N__9a404817_23_multi_cast_transpose_cu_26a11c4627multi_cast_transpose_kernelILi4ELi2ELb0Ef6__halffEEvNS0_22MultiCastTransposeArgsE)
        /*02d8*/ 	.word	0x00000050


	//----- nvinfo : EIATTR_FRAME_SIZE
	.align		4
.L_121:
        /*02dc*/ 	.byte	0x04, 0x11
        /*02de*/ 	.short	(.L_123 - .L_122)
	.align		4
.L_122:
        /*02e0*/ 	.word	index@($__internal_9_$__cuda_sm20_rcp_rn_f32_slowpath)
        /*02e4*/ 	.word	0x00000000


	//----- nvinfo : EIATTR_FRAME_SIZE
	.align		4
.L_123:
        /*02e8*/ 	.byte	0x04, 0x11
        /*02ea*/ 	.short	(.L_125 - .L_124)
	.align		4
.L_124:
        /*02ec*/ 	.word	index@(_ZN18transformer_engine56_GLOBAL__N__9a404817_23_multi_cast_transpose_cu_26a11c4627multi_cast_transpose_kernelILi4ELi2ELb0Ef6__halffEEvNS0_22MultiCastTransposeArgsE)
        /*02f0*/ 	.word	0x00000000


	//----- nvinfo : EIATTR_REGCOUNT
	.align		4
.L_125:
        /*02f4*/ 	.byte	0x04, 0x2f
        /*02f6*/ 	.short	(.L_127 - .L_126)
	.align		4
.L_126:
        /*02f8*/ 	.word	index@(_ZN18transformer_engine56_GLOBAL__N__9a404817_23_multi_cast_transpose_cu_26a11c4627multi_cast_transpose_kernelILi4ELi4ELb0Ef6__halfS2_EEvNS0_22MultiCastTransposeArgsE)
        /*02fc*/ 	.word	0x00000072


	//----- nvinfo : EIATTR_FRAME_SIZE
	.align		4
.L_127:
        /*0300*/ 	.byte	0x04, 0x11
        /*0302*/ 	.short	(.L_129 - .L_128)
	.align		4
.L_128:
        /*0304*/ 	.word	index@($__internal_8_$__cuda_sm20_rcp_rn_f32_slowpath)
        /*0308*/ 	.word	0x00000000


	//----- nvinfo : EIATTR_FRAME_SIZE
	.align		4
.L_129:
        /*030c*/ 	.byte	0x04, 0x11
        /*030e*/ 	.short	(.L_131 - .L_130)
	.align		4
.L_130:
        /*0310*/ 	.word	index@(_ZN18transformer_engine56_GLOBAL__N__9a404817_23_multi_cast_transpose_cu_26a11c4627multi_cast_transpose_kernelILi4ELi4ELb0Ef6__halfS2_EEvNS0_22MultiCastTransposeArgsE)
        /*0314*/ 	.word	0x00000000


	//----- nvinfo : EIATTR_REGCOUNT
	.align		4
.L_131:
        /*0318*/ 	.byte	0x04, 0x2f
        /*031a*/ 	.short	(.L_133 - .L_132)
	.align		4
.L_132:
        /*031c*/ 	.word	index@(_ZN18transformer_engine56_GLOBAL__N__9a404817_23_multi_cast_transpose_cu_26a11c4627multi_cast_transpose_kernelILi4ELi4ELb0Ef6__half13__nv_bfloat16EEvNS0_22MultiCastTransposeArgsE)
        /*0320*/ 	.word	0x00000072


	//----- nvinfo : EIATTR_FRAME_SIZE
	.align		4
.L_133:
        /*0324*/ 	.byte	0x04, 0x11
        /*0326*/ 	.short	(.L_135 - .L_134)
	.align		4
.L_134:
        /*0328*/ 	.word	index@($__internal_7_$__cuda_sm20_rcp_rn_f32_slowpath)
        /*032c*/ 	.word	0x00000000


	//----- nvinfo : EIATTR_FRAME_SIZE
	.align		4
.L_135:
        /*0330*/ 	.byte	0x04, 0x11
        /*0332*/ 	.short	(.L_137 - .L_136)
	.align		4
.L_136:
        /*0334*/ 	.word	index@(_ZN18transformer_engine56_GLOBAL__N__9a404817_23_multi_cast_transpose_cu_26a11c4627multi_cast_transpose_kernelILi4ELi4ELb0Ef6__half13__nv_bfloat16EEvNS0_22MultiCastTransposeArgsE)
        /*0338*/ 	.word	0x00000000


	//----- nvinfo : EIATTR_REGCOUNT
	.align		4
.L_137:
        /*033c*/ 	.byte	0x04, 0x2f
        /*033e*/ 	.short	(.L_139 - .L_138)
	.align		4
.L_138:
        /*0340*/ 	.word	index@(_ZN18transformer_engine56_GLOBAL__N__9a404817_23_multi_cast_transpose_cu_26a11c4627multi_cast_transpose_kernelILi4ELi8ELb0Ef6__half13__nv_fp8_e5m2EEvNS0_22MultiCastTransposeArgsE)
        /*0344*/ 	.word	0x00000060


	//----- nvinfo : EIATTR_FRAME_SIZE
	.align		4
.L_139:
        /*0348*/ 	.byte	0x04, 0x11
        /*034a*/ 	.short	(.L_141 - .L_140)
	.align		4
.L_140:
        /*034c*/ 	.word	index@($__internal_6_$__cuda_sm20_rcp_rn_f32_slowpath)
        /*0350*/ 	.word	0x00000000


	//----- nvinfo : EIATTR_FRAME_SIZE
	.align		4
.L_141:
        /*0354*/ 	.byte	0x04, 0x11
        /*0356*/ 	.short	(.L_143 - .L_142)
	.align		4
.L_142:
        /*0358*/ 	.word	index@(_ZN18transformer_engine56_GLOBAL__N__9a404817_23_multi_cast_transpose_cu_26a11c4627multi_cast_transpose_kernelILi4ELi8ELb0Ef6__half13__nv_fp8_e5m2EEvNS0_22MultiCastTransposeArgsE)
        /*035c*/ 	.word	0x00000000


	//----- nvinfo : EIATTR_REGCOUNT
	.align		4
.L_143:
        /*0360*/ 	.byte	0x04, 0x2f
        /*0362*/ 	.short	(.L_145 - .L_144)
	.align		4
.L_144:
        /*0364*/ 	.word	index@(_ZN18transformer_engine56_GLOBAL__N__9a404817_23_multi_cast_transpose_cu_26a11c4627multi_cast_transpose_kernelILi4ELi8ELb0Ef6__half13__nv_fp8_e4m3EEvNS0_22MultiCastTransposeArgsE)
        /*0368*/ 	.word	0x00000060


	//----- nvinfo : EIATTR_FRAME_SIZE
	.align		4
.L_145:
        /*036c*/ 	.byte	0x04, 0x11
        /*036e*/ 	.short	(.L_147 - .L_146)
	.align		4
.L_146:
        /*0370*/ 	.word	index@($__internal_5_$__cuda_sm20_rcp_rn_f32_slowpath)
        /*0374*/ 	.word	0x00000000


	//----- nvinfo : EIATTR_FRAME_SIZE
	.align		4
.L_147:
        /*0378*/ 	.byte	0x04, 0x11
        /*037a*/ 	.short	(.L_149 - .L_148)
	.align		4
.L_148:
        /*037c*/ 	.word	index@(_ZN18transformer_engine56_GLOBAL__N__9a404817_23_multi_cast_transpose_cu_26a11c4627multi_cast_transpose_kernelILi4ELi8ELb0Ef6__half13__nv_fp8_e4m3EEvNS0_22MultiCastTransposeArgsE)
        /*0380*/ 	.word	0x00000000


	//----- nvinfo : EIATTR_REGCOUNT
	.align		4
.L_149:
        /*0384*/ 	.byte	0x04, 0x2f
        /*0386*/ 	.short	(.L_151 - .L_150)
	.align		4
.L_150:
        /*0388*/ 	.word	index@(_ZN18transformer_engine56_GLOBAL__N__9a404817_23_multi_cast_transpose_cu_26a11c4627multi_cast_transpose_kernelILi4ELi2ELb0Ef13__nv_bfloat16fEEvNS0_22MultiCastTransposeArgsE)
        /*038c*/ 	.word	0x00000050


	//----- nvinfo : EIATTR_FRAME_SIZE
	.align		4
.L_151:
        /*0390*/ 	.byte	0x04, 0x11
        /*0392*/ 	.short	(.L_153 - .L_152)
	.align		4
.L_152:
        /*0394*/ 	.word	index@($__internal_4_$__cuda_sm20_rcp_rn_f32_slowpath)
        /*0398*/ 	.word	0x00000000


	//----- nvinfo : EIATTR_FRAME_SIZE
	.align		4
.L_153:
        /*039c*/ 	.byte	0x04, 0x11
        /*039e*/ 	.short	(.L_155 - .L_154)
	.align		4
.L_154:
        /*03a0*/ 	.word	index@(_ZN18transformer_engine56_GLOBAL__N__9a404817_23_multi_cast_transpose_cu_26a11c4627multi_cast_transpose_kernelILi4ELi2ELb0Ef13__nv_bfloat16fEEvNS0_22MultiCastTransposeArgsE)
        /*03a4*/ 	.word	0x00000000


	//----- nvinfo : EIATTR_REGCOUNT
	.align		4
.L_155:
        /*03a8*/ 	.byte	0x04, 0x2f
        /*03aa*/ 	.short	(.L_157 - .L_156)
	.align		4
.L_156:
        /*03ac*/ 	.word	index@(_ZN18transformer_engine56_GLOBAL__N__9a404817_23_multi_cast_transpose_cu_26a11c4627multi_cast_transpose_kernelILi4ELi4ELb0Ef13__nv_bfloat166__halfEEvNS0_22MultiCastTransposeArgsE)
        /*03b0*/ 	.word	0x00000072


	//----- nvinfo : EIATTR_FRAME_SIZE
	.align		4
.L_157:
        /*03b4*/ 	.byte	0x04, 0x11
        /*03b6*/ 	.short	(.L_159 - .L_158)
	.align		4
.L_158:
        /*03b8*/ 	.word	index@($__internal_3_$__cuda_sm20_rcp_rn_f32_slowpath)
        /*03bc*/ 	.word	0x00000000


	//----- nvinfo : EIATTR_FRAME_SIZE
	.align		4
.L_159:
        /*03c0*/ 	.byte	0x04, 0x11
        /*03c2*/ 	.short	(.L_161 - .L_160)
	.align		4
.L_160:
        /*03c4*/ 	.word	index@(_ZN18transformer_engine56_GLOBAL__N__9a404817_23_multi_cast_transpose_cu_26a11c4627multi_cast_transpose_kernelILi4ELi4ELb0Ef13__nv_bfloat166__halfEEvNS0_22MultiCastTransposeArgsE)
        /*03c8*/ 	.word	0x00000000


	//----- nvinfo : EIATTR_REGCOUNT
	.align		4
.L_161:
        /*03cc*/ 	.byte	0x04, 0x2f
        /*03ce*/ 	.short	(.L_163 - .L_162)
	.align		4
.L_162:
        /*03d0*/ 	.word	index@(_ZN18transformer_engine56_GLOBAL__N__9a404817_23_multi_cast_transpose_cu_26a11c4627multi_cast_transpose_kernelILi4ELi4ELb0Ef13__nv_bfloat16S2_EEvNS0_22MultiCastTransposeArgsE)
        /*03d4*/ 	.word	0x00000072


	//----- nvinfo : EIATTR_FRAME_SIZE
	.align		4
.L_163:
        /*03d8*/ 	.byte	0x04, 0x11
        /*03da*/ 	.short	(.L_165 - .L_164)
	.align		4
.L_164:
        /*03dc*/ 	.word	index@($__internal_2_$__cuda_sm20_rcp_rn_f32_slowpath)
        /*03e0*/ 	.word	0x00000000


	//----- nvinfo : EIATTR_FRAME_SIZE
	.align		4
.L_165:
        /*03e4*/ 	.byte	0x04, 0x11
        /*03e6*/ 	.short	(.L_167 - .L_166)
	.align		4
.L_166:
        /*03e8*/ 	.word	index@(_ZN18transformer_engine56_GLOBAL__N__9a404817_23_multi_cast_transpose_cu_26a11c4627multi_cast_transpose_kernelILi4ELi4ELb0Ef13__nv_bfloat16S2_EEvNS0_22MultiCastTransposeArgsE)
        /*03ec*/ 	.word	0x00000000


	//----- nvinfo : EIATTR_REGCOUNT
	.align		4
.L_167:
        /*03f0*/ 	.byte	0x04, 0x2f
        /*03f2*/ 	.short	(.L_169 - .L_168)
	.align		4
.L_168:
        /*03f4*/ 	.word	index@(_ZN18transformer_engine56_GLOBAL__N__9a404817_23_multi_cast_transpose_cu_26a11c4627multi_cast_transpose_kernelILi4ELi8ELb0Ef13__nv_bfloat1613__nv_fp8_e5m2EEvNS0_22MultiCastTransposeArgsE)
        /*03f8*/ 	.word	0x00000060


	//----- nvinfo : EIATTR_FRAME_SIZE
	.align		4
.L_169:
        /*03fc*/ 	.byte	0x04, 0x11
        /*03fe*/ 	.short	(.L_171 - .L_170)
	.align		4
.L_170:
        /*0400*/ 	.word	index@($__internal_1_$__cuda_sm20_rcp_rn_f32_slowpath)
        /*0404*/ 	.word	0x00000000


	//----- nvinfo : EIATTR_FRAME_SIZE
	.align		4
.L_171:
        /*0408*/ 	.byte	0x04, 0x11
        /*040a*/ 	.short	(.L_173 - .L_172)
	.align		4
.L_172:
        /*040c*/ 	.word	index@(_ZN18transformer_engine56_GLOBAL__N__9a404817_23_multi_cast_transpose_cu_26a11c4627multi_cast_transpose_kernelILi4ELi8ELb0Ef13__nv_bfloat1613__nv_fp8_e5m2EEvNS0_22MultiCastTransposeArgsE)
        /*0410*/ 	.word	0x00000000


	//----- nvinfo : EIATTR_REGCOUNT
	.align		4
.L_173:
        /*0414*/ 	.byte	0x04, 0x2f
        /*0416*/ 	.short	(.L_175 - .L_174)
	.align		4
.L_174:
        /*0418*/ 	.word	index@(_ZN18transformer_engine56_GLOBAL__N__9a404817_23_multi_cast_transpose_cu_26a11c4627multi_cast_transpose_kernelILi4ELi8ELb0Ef13__nv_bfloat1613__nv_fp8_e4m3EEvNS0_22MultiCastTransposeArgsE)
        /*041c*/ 	.word	0x00000060


	//----- nvinfo : EIATTR_FRAME_SIZE
	.align		4
.L_175:
        /*0420*/ 	.byte	0x04, 0x11
        /*0422*/ 	.short	(.L_177 - .L_176)
	.align		4
.L_176:
        /*0424*/ 	.word	index@($__internal_0_$__cuda_sm20_rcp_rn_f32_slowpath)
        /*0428*/ 	.word	0x00000000


	//----- nvinfo : EIATTR_FRAME_SIZE
	.align		4
.L_177:
        /*042c*/ 	.byte	0x04, 0x11
        /*042e*/ 	.short	(.L_179 - .L_178)
	.align		4
.L_178:
        /*0430*/ 	.word	index@(_ZN18transformer_engine56_GLOBAL__N__9a404817_23_multi_cast_transpose_cu_26a11c4627multi_cast_transpose_kernelILi4ELi8ELb0Ef13__nv_bfloat1613__nv_fp8_e4m3EEvNS0_22MultiCastTransposeArgsE)
        /*0434*/ 	.word	0x00000000


	//----- nvinfo : EIATTR_MIN_STACK_SIZE
	.align		4
.L_179:
        /*0438*/ 	.byte	0x04, 0x12
        /*043a*/ 	.short	(.L_181 - .L_180)
	.align		4
.L_180:
        /*043c*/ 	.word	index@(_ZN18transformer_engine56_GLOBAL__N__9a404817_23_multi_cast_transpose_cu_26a11c4627multi_cast_transpose_kernelILi4ELi8ELb0Ef13__nv_bfloat1613__nv_fp8_e4m3EEvNS0_22MultiCastTransposeArgsE)
        /*0440*/ 	.word	0x00000000


	//----- nvinfo : EIATTR_MIN_STACK_SIZE
	.align		4
.L_181:
        /*0444*/ 	.byte	0x04, 0x12
        /*0446*/ 	.short	(.L_183 - .L_182)
	.align		4
.L_182:
        /*0448*/ 	.word	index@(_ZN18transformer_engine56_GLOBAL__N__9a404817_23_multi_cast_transpose_cu_26a11c4627multi_cast_transpose_kernelILi4ELi8ELb0Ef13__nv_bfloat1613__nv_fp8_e5m2EEvNS0_22MultiCastTransposeArgsE)
        /*044c*/ 	.word	0x00000000


	//----- nvinfo : EIATTR_MIN_STACK_SIZE
	.align		4
.L_183:
        /*0450*/ 	.byte	0x04, 0x12
        /*0452*/ 	.short	(.L_185 - .L_184)
	.align		4
.L_184:
        /*0454*/ 	.word	index@(_ZN18transformer_engine56_GLOBAL__N__9a404817_23_multi_cast_transpose_cu_26a11c4627multi_cast_transpose_kernelILi4ELi4ELb0Ef13__nv_bfloat16S2_EEvNS0_22MultiCastTransposeArgsE)
        /*0458*/ 	.word	0x00000000


	//----- nvinfo : EIATTR_MIN_STACK_SIZE
	.align		4
.L_185:
        /*045c*/ 	.byte	0x04, 0x12
        /*045e*/ 	.short	(.L_187 - .L_186)
	.align		4
.L_186:
        /*0460*/ 	.word	index@(_ZN18transformer_engine56_GLOBAL__N__9a404817_23_multi_cast_transpose_cu_26a11c4627multi_cast_transpose_kernelILi4ELi4ELb0Ef13__nv_bfloat166__halfEEvNS0_22MultiCastTransposeArgsE)
        /*0464*/ 	.word	0x00000000


	//----- nvinfo : EIATTR_MIN_STACK_SIZE
	.align		4
.L_187:
        /*0468*/ 	.byte	0x04, 0x12
        /*046a*/ 	.short	(.L_189 - .L_188)
	.align		4
.L_188:
        /*046c*/ 	.word	index@(_ZN18transformer_engine56_GLOBAL__N__9a404817_23_multi_cast_transpose_cu_26a11c4627multi_cast_transpose_kernelILi4ELi2ELb0Ef13__nv_bfloat16fEEvNS0_22MultiCastTransposeArgsE)
        /*0470*/ 	.word	0x00000000


	//----- nvinfo : EIATTR_MIN_STACK_SIZE
	.align		4
.L_189:
        /*0474*/ 	.byte	0x04, 0x12
        /*0476*/ 	.short	(.L_191 - .L_190)
	.align		4
.L_190:
        /*0478*/ 	.word	index@(_ZN18transformer_engine56_GLOBAL__N__9a404817_23_multi_cast_transpose_cu_26a11c4627multi_cast_transpose_kernelILi4ELi8ELb0Ef6__half13__nv_fp8_e4m3EEvNS0_22MultiCastTransposeArgsE)
        /*047c*/ 	.word	0x00000000


	//----- nvinfo : EIATTR_MIN_STACK_SIZE
	.align		4
.L_191:
        /*0480*/ 	.byte	0x04, 0x12
        /*0482*/ 	.short	(.L_193 - .L_192)
	.align		4
.L_192:
        /*0484*/ 	.word	index@(_ZN18transformer_engine56_GLOBAL__N__9a404817_23_multi_cast_transpose_cu_26a11c4627multi_cast_transpose_kernelILi4ELi8ELb0Ef6__half13__nv_fp8_e5m2EEvNS0_22MultiCastTransposeArgsE)
        /*0488*/ 	.word	0x00000000


	//----- nvinfo : EIATTR_MIN_STACK_SIZE
	.align		4
.L_193:
        /*048c*/ 	.byte	0x04, 0x12
        /*048e*/ 	.short	(.L_195 - .L_194)
	.align		4
.L_194:
        /*0490*/ 	.word	index@(_ZN18transformer_engine56_GLOBAL__N__9a404817_23_multi_cast_transpose_cu_26a11c4627multi_cast_transpose_kernelILi4ELi4ELb0Ef6__half13__nv_bfloat16EEvNS0_22MultiCastTransposeArgsE)
        /*0494*/ 	.word	0x00000000


	//----- nvinfo : EIATTR_MIN_STACK_SIZE
	.align		4
.L_195:
        /*0498*/ 	.byte	0x04, 0x12
        /*049a*/ 	.short	(.L_197 - .L_196)
	.align		4
.L_196:
        /*049c*/ 	.word	index@(_ZN18transformer_engine56_GLOBAL__N__9a404817_23_multi_cast_transpose_cu_26a11c4627multi_cast_transpose_kernelILi4ELi4ELb0Ef6__halfS2_EEvNS0_22MultiCastTransposeArgsE)
        /*04a0*/ 	.word	0x00000000


	//----- nvinfo : EIATTR_MIN_STACK_SIZE
	.align		4
.L_197:
        /*04a4*/ 	.byte	0x04, 0x12
        /*04a6*/ 	.short	(.L_199 - .L_198)
	.align		4
.L_198:
        /*04a8*/ 	.word	index@(_ZN18transformer_engine56_GLOBAL__N__9a404817_23_multi_cast_transpose_cu_26a11c4627multi_cast_transpose_kernelILi4ELi2ELb0Ef6__halffEEvNS0_22MultiCastTransposeArgsE)
        /*04ac*/ 	.word	0x00000000


	//----- nvinfo : EIATTR_MIN_STACK_SIZE
	.align		4
.L_199:
        /*04b0*/ 	.byte	0x04, 0x12
        /*04b2*/ 	.short	(.L_201 - .L_200)
	.align		4
.L_200:
        /*04b4*/ 	.word	index@(_ZN18transformer_engine56_GLOBAL__N__9a404817_23_multi_cast_transpose_cu_26a11c4627multi_cast_transpose_kernelILi2ELi8ELb0Eff13__nv_fp8_e4m3EEvNS0_22MultiCastTransposeArgsE)
        /*04b8*/ 	.word	0x00000000


	//----- nvinfo : EIATTR_MIN_STACK_SIZE
	.align		4
.L_201:
        /*04bc*/ 	.byte	0x04, 0x12
        /*04be*/ 	.short	(.L_203 - .L_202)
	.align		4
.L_202:
        /*04c0*/ 	.word	index@(_ZN18transformer_engine56_GLOBAL__N__9a404817_23_multi_cast_transpose_cu_26a11c4627multi_cast_transpose_kernelILi2ELi8ELb0Eff13__nv_fp8_e5m2EEvNS0_22MultiCastTransposeArgsE)
        /*04c4*/ 	.word	0x00000000


	//----- nvinfo : EIATTR_MIN_STACK_SIZE
	.align		4
.L_203:
        /*04c8*/ 	.byte	0x04, 0x12
        /*04ca*/ 	.short	(.L_205 - .L_204)
	.align		4
.L_204:
        /*04cc*/ 	.word	index@(_ZN18transformer_engine56_GLOBAL__N__9a404817_23_multi_cast_transpose_cu_26a11c4627multi_cast_transpose_kernelILi2ELi4ELb0Eff13__nv_bfloat16EEvNS0_22MultiCastTransposeArgsE)
        /*04d0*/ 	.word	0x00000000


	//----- nvinfo : EIATTR_MIN_STACK_SIZE
	.align		4
.L_205:
        /*04d4*/ 	.byte	0x04, 0x12
        /*04d6*/ 	.short	(.L_207 - .L_206)
	.align		4
.L_206:
        /*04d8*/ 	.word	index@(_ZN18transformer_engine56_GLOBAL__N__9a404817_23_multi_cast_transpose_cu_26a11c4627multi_cast_transpose_kernelILi2ELi4ELb0Eff6__halfEEvNS0_22MultiCastTransposeArgsE)
        /*04dc*/ 	.word	0x00000000


	//----- nvinfo : EIATTR_MIN_STACK_SIZE
	.align		4
.L_207:
        /*04e0*/ 	.byte	0x04, 0x12
        /*04e2*/ 	.short	(.L_209 - .L_208)
	.align		4
.L_208:
        /*04e4*/ 	.word	index@(_ZN18transformer_engine56_GLOBAL__N__9a404817_23_multi_cast_transpose_cu_26a11c4627multi_cast_transpose_kernelILi2ELi2ELb0EfffEEvNS0_22MultiCastTransposeArgsE)
        /*04e8*/ 	.word	0x00000000


	//----- nvinfo : EIATTR_MIN_STACK_SIZE
	.align		4
.L_209:
        /*04ec*/ 	.byte	0x04, 0x12
        /*04ee*/ 	.short	(.L_211 - .L_210)
	.align		4
.L_210:
        /*04f0*/ 	.word	index@(_ZN18transformer_engine56_GLOBAL__N__9a404817_23_multi_cast_transpose_cu_26a11c4627multi_cast_transpose_kernelILi4ELi8ELb1Ef13__nv_bfloat1613__nv_fp8_e4m3EEvNS0_22MultiCastTransposeArgsE)
        /*04f4*/ 	.word	0x00000000


	//----- nvinfo : EIATTR_MIN_STACK_SIZE
	.align		4
.L_211:
        /*04f8*/ 	.byte	0x04, 0x12
        /*04fa*/ 	.short	(.L_213 - .L_212)
	.align		4
.L_212:
        /*04fc*/ 	.word	index@(_ZN18transformer_engine56_GLOBAL__N__9a404817_23_multi_cast_transpose_cu_26a11c4627multi_cast_transpose_kernelILi4ELi8ELb1Ef13__nv_bfloat1613__nv_fp8_e5m2EEvNS0_22MultiCastTransposeArgsE)
        /*0500*/ 	.word	0x00000000


	//----- nvinfo : EIATTR_MIN_STACK_SIZE
	.align		4
.L_213:
        /*0504*/ 	.byte	0x04, 0x12
        /*0506*/ 	.short	(.L_215 - .L_214)
	.align		4
.L_214:
        /*0508*/ 	.word	index@(_ZN18transformer_engine56_GLOBAL__N__9a404817_23_multi_cast_transpose_cu_26a11c4627multi_cast_transpose_kernelILi4ELi4ELb1Ef13__nv_bfloat16S2_EEvNS0_22MultiCastTransposeArgsE)
        /*050c*/ 	.word	0x00000000


	//----- nvinfo : EIATTR_MIN_STACK_SIZE
	.align		4
.L_215:
        /*0510*/ 	.byte	0x04, 0x12
        /*0512*/ 	.short	(.L_217 - .L_216)
	.align		4
.L_216:
        /*0514*/ 	.word	index@(_ZN18transformer_engine56_GLOBAL__N__9a404817_23_multi_cast_transpose_cu_26a11c4627multi_cast_transpose_kernelILi4ELi4ELb1Ef13__nv_bfloat166__halfEEvNS0_22MultiCastTransposeArgsE)
        /*0518*/ 	.word	0x00000000


	//----- nvinfo : EIATTR_MIN_STACK_SIZE
	.align		4
.L_217:
        /*051c*/ 	.byte	0x04, 0x12
        /*051e*/ 	.short	(.L_219 - .L_218)
	.align		4
.L_218:
        /*0520*/ 	.word	index@(_ZN18transformer_engine56_GLOBAL__N__9a404817_23_multi_cast_transpose_cu_26a11c4627multi_cast_transpose_kernelILi4ELi2ELb1Ef13__nv_bfloat16fEEvNS0_22MultiCastTransposeArgsE)
        /*0524*/ 	.word	0x00000000


	//----- nvinfo : EIATTR_MIN_STACK_SIZE
	.align		4
.L_219:
        /*0528*/ 	.byte	0x04, 0x12
        /*052a*/ 	.short	(.L_221 - .L_220)
	.align		4
.L_220:
        /*052c*/ 	.word	index@(_ZN18transformer_engine56_GLOBAL__N__9a404817_23_multi_cast_transpose_cu_26a11c4627multi_cast_transpose_kernelILi4ELi8ELb1Ef6__half13__nv_fp8_e4m3EEvNS0_22MultiCastTransposeArgsE)
        /*0530*/ 	.word	0x00000000


	//----- nvinfo : EIATTR_MIN_STACK_SIZE
	.align		4
.L_221:
        /*0534*/ 	.byte	0x04, 0x12
        /*0536*/ 	.short	(.L_223 - .L_222)
	.align		4
.L_222:
        /*0538*/ 	.word	index@(_ZN18transformer_engine56_GLOBAL__N__9a404817_23_multi_cast_transpose_cu_26a11c4627multi_cast_transpose_kernelILi4ELi8ELb1Ef6__half13__nv_fp8_e5m2EEvNS0_22MultiCastTransposeArgsE)
        /*053c*/ 	.word	0x00000000


	//----- nvinfo : EIATTR_MIN_STACK_SIZE
	.align		4
.L_223:
        /*0540*/ 	.byte	0x04, 0x12
        /*0542*/ 	.short	(.L_225 - .L_224)
	.align		4
.L_224:
        /*0544*/ 	.word	index@(_ZN18transformer_engine56_GLOBAL__N__9a404817_23_multi_cast_transpose_cu_26a11c4627multi_cast_transpose_kernelILi4ELi4ELb1Ef6__half13__nv_bfloat16EEvNS0_22MultiCastTransposeArgsE)
        /*0548*/ 	.word	0x00000000


	//----- nvinfo : EIATTR_MIN_STACK_SIZE
	.align		4
.L_225:
        /*054c*/ 	.byte	0x04, 0x12
        /*054e*/ 	.short	(.L_227 - .L_226)
	.align		4
.L_226:
        /*0550*/ 	.word	index@(_ZN18transformer_engine56_GLOBAL__N__9a404817_23_multi_cast_transpose_cu_26a11c4627multi_cast_transpose_kernelILi4ELi4ELb1Ef6__halfS2_EEvNS0_22MultiCastTransposeArgsE)
        /*0554*/ 	.word	0x00000000


	//----- nvinfo : EIATTR_MIN_STACK_SIZE
	.align		4
.L_227:
        /*0558*/ 	.byte	0x04, 0x12
        /*055a*/ 	.short	(.L_229 - .L_228)
	.align		4
.L_228:
        /*055c*/ 	.word	index@(_ZN18transformer_engine56_GLOBAL__N__9a404817_23_multi_cast_transpose_cu_26a11c4627multi_cast_transpose_kernelILi4ELi2ELb1Ef6__halffEEvNS0_22MultiCastTransposeArgsE)
        /*0560*/ 	.word	0x00000000


	//----- nvinfo : EIATTR_MIN_STACK_SIZE
	.align		4
.L_229:
        /*0564*/ 	.byte	0x04, 0x12
        /*0566*/ 	.short	(.L_231 - .L_230)
	.align		4
.L_230:
        /*0568*/ 	.word	index@(_ZN18transformer_engine56_GLOBAL__N__9a404817_23_multi_cast_transpose_cu_26a11c4627multi_cast_transpose_kernelILi2ELi8ELb1Eff13__nv_fp8_e4m3EEvNS0_22MultiCastTransposeArgsE)
        /*056c*/ 	.word	0x00000000


	//----- nvinfo : EIATTR_MIN_STACK_SIZE
	.align		4
.L_231:
        /*0570*/ 	.byte	0x04, 0x12
        /*0572*/ 	.short	(.L_233 - .L_232)
	.align		4
.L_232:
        /*0574*/ 	.word	index@(_ZN18transformer_engine56_GLOBAL__N__9a404817_23_multi_cast_transpose_cu_26a11c4627multi_cast_transpose_kernelILi2ELi8ELb1Eff13__nv_fp8_e5m2EEvNS0_22MultiCastTransposeArgsE)
        /*0578*/ 	.word	0x00000000


	//----- nvinfo : EIATTR_MIN_STACK_SIZE
	.align		4
.L_233:
        /*057c*/ 	.byte	0x04, 0x12
        /*057e*/ 	.short	(.L_235 - .L_234)
	.align		4
.L_234:
        /*0580*/ 	.word	index@(_ZN18transformer_engine56_GLOBAL__N__9a404817_23_multi_cast_transpose_cu_26a11c4627multi_cast_transpose_kernelILi2ELi4ELb1Eff13__nv_bfloat16EEvNS0_22MultiCastTransposeArgsE)
        /*0584*/ 	.word	0x00000000


	//----- nvinfo : EIATTR_MIN_STACK_SIZE
	.align		4
.L_235:
        /*0588*/ 	.byte	0x04, 0x12
        /*058a*/ 	.short	(.L_237 - .L_236)
	.align		4
.L_236:
        /*058c*/ 	.word	index@(_ZN18transformer_engine56_GLOBAL__N__9a404817_23_multi_cast_transpose_cu_26a11c4627multi_cast_transpose_kernelILi2ELi4ELb1Eff6__halfEEvNS0_22MultiCastTransposeArgsE)
        /*0590*/ 	.word	0x00000000


	//----- nvinfo : EIATTR_MIN_STACK_SIZE
	.align		4
.L_237:
        /*0594*/ 	.byte	0x04, 0x12
        /*0596*/ 	.short	(.L_239 - .L_238)
	.align		4
.L_238:
        /*0598*/ 	.word	index@(_ZN18transformer_engine56_GLOBAL__N__9a404817_23_multi_cast_transpose_cu_26a11c4627multi_cast_transpose_kernelILi2ELi2ELb1EfffEEvNS0_22MultiCastTransposeArgsE)
        /*059c*/ 	.word	0x00000000
.L_239:


//--------------------- .nv.compat                --------------------------
	.section	.nv.compat,"",@"SHT_CUDA_COMPAT_INFO"
	.align	4
        /*0000*/ 	.byte	0x02, 0x09, 0x01, 0x00, 0x02, 0x02, 0x02, 0x00, 0x02, 0x05, 0x05, 0x00, 0x03, 0x07, 0x01, 0x01
        /*0010*/ 	.byte	0x02, 0x03, 0x00, 0x00, 0x02, 0x06, 0x01, 0x00, 0x04, 0x0b, 0x08, 0x00, 0x09, 0x00, 0x00, 0x00
        /*0020*/ 	.byte	0x00, 0x00, 0x00, 0x00


//--------------------- .nv.info._ZN18transformer_engine56_GLOBAL__N__9a404817_23_multi_cast_transpose_cu_26a11c4627multi_cast_transpose_kernelILi4ELi8ELb0Ef13__nv_bfloat1613__nv_fp8_e4m3EEvNS0_22MultiCastTransposeArgsE --------------------------
	.section	.nv.info._ZN18transformer_engine56_GLOBAL__N__9a404817_23_multi_cast_transpose_cu_26a11c4627multi_cast_transpose_kernelILi4ELi8ELb0Ef13__nv_bfloat1613__nv_fp8_e4m3EEvNS0_22MultiCastTransposeArgsE,"",@"SHT_CUDA_INFO"
	.sectionflags	@""
	.align	4


	//----- nvinfo : EIATTR_CUDA_API_VERSION
	.align		4
        /*0000*/ 	.byte	0x04, 0x37
        /*0002*/ 	.short	(.L_241 - .L_240)
.L_240:
        /*0004*/ 	.word	0x00000082


	//----- nvinfo : EIATTR_KPARAM_INFO
	.align		4
.L_241:
        /*0008*/ 	.byte	0x04, 0x17
        /*000a*/ 	.short	(.L_243 - .L_242)
.L_242:
        /*000c*/ 	.word	0x00000000
        /*0010*/ 	.short	0x0000
        /*0012*/ 	.short	0x0000
        /*0014*/ 	.byte	0x00, 0xf0, 0x21, 0x3c


	//----- nvinfo : EIATTR_SPARSE_MMA_MASK
	.align		4
.L_243:
        /*0018*/ 	.byte	0x03, 0x50
        /*001a*/ 	.short	0x0000


	//----- nvinfo : EIATTR_MAXREG_COUNT
	.align		4
        /*001c*/ 	.byte	0x03, 0x1b
        /*001e*/ 	.short	0x00ff


	//----- nvinfo : EIATTR_NUM_BARRIERS
	.align		4
        /*0020*/ 	.byte	0x02, 0x4c
        /*0022*/ 	.byte	0x01
	.zero		1


	//----- nvinfo : EIATTR_MERCURY_ISA_VERSION
	.align		4
        /*0024*/ 	.byte	0x03, 0x5f
        /*0026*/ 	.short	0x0101


	//----- nvinfo : EIATTR_INT_WARP_WIDE_INSTR_OFFSETS
	.align		4
        /*0028*/ 	.byte	0x04, 0x31
        /*002a*/ 	.short	(.L_245 - .L_244)


	//   ....[0]....
.L_244:
        /*002c*/ 	.word	0x000168c0


	//   ....[1]....
        /*0030*/ 	.word	0x000168d0


	//----- nvinfo : EIATTR_COOP_GROUP_MASK_REGIDS
	.align		4
.L_245:
        /*0034*/ 	.byte	0x04, 0x29
        /*0036*/ 	.short	(.L_247 - .L_246)


	//   ....[0]....
.L_246:
        /*0038*/ 	.word	0xffffffff


	//   ....[1]....
        /*003c*/ 	.word	0xffffffff


	//   ....[2]....
        /*0040*/ 	.word	0xffffffff


	//   ....[3]....
        /*0044*/ 	.word	0xffffffff


	//   ....[4]....
        /*0048*/ 	.word	0xffffffff


	//   ....[5]....
        /*004c*/ 	.word	0xffffffff


	//   ....[6]....
        /*0050*/ 	.word	0xffffffff


	//   ....[7]....
        /*0054*/ 	.word	0x05000004


	//   ....[8]....
        /*0058*/ 	.word	0x05000004


	//----- nvinfo : EIATTR_COOP_GROUP_INSTR_OFFSETS
	.align		4
.L_247:
        /*005c*/ 	.byte	0x04, 0x28
        /*005e*/ 	.short	(.L_249 - .L_248)


	//   ....[0]....
.L_248:
        /*0060*/ 	.word	0x00016620


	//   ....[1]....
        /*0064*/ 	.word	0x00016690


	//   ....[2]....
        /*0068*/ 	.word	0x000166b0


	//   ....[3]....
        /*006c*/ 	.word	0x000166e0


	//   ....[4]....
        /*0070*/ 	.word	0x00016700


	//   ....[5]....
        /*0074*/ 	.word	0x000167d0


	//   ....[6]....
        /*0078*/ 	.word	0x000167f0


	//   ....[7]....
        /*007c*/ 	.word	0x00016b30


	//   ....[8]....
        /*0080*/ 	.word	0x00016ba0


	//----- nvinfo : EIATTR_VRC_CTA_INIT_COUNT
	.align		4
.L_249:
        /*0084*/ 	.byte	0x02, 0x4a
	.zero		1
	.zero		1


	//----- nvinfo : EIATTR_EXIT_INSTR_OFFSETS
	.align		4
        /*0088*/ 	.byte	0x04, 0x1c
        /*008a*/ 	.short	(.L_251 - .L_250)


	//   ....[0]....
.L_250:
        /*008c*/ 	.word	0x000169e0


	//   ....[1]....
        /*0090*/ 	.word	0x00016ae0


	//----- nvinfo : EIATTR_MAX_THREADS
	.align		4
.L_251:
        /*0094*/ 	.byte	0x04, 0x05
        /*0096*/ 	.short	(.L_253 - .L_252)
.L_252:
        /*0098*/ 	.word	0x00000080
        /*009c*/ 	.word	0x00000001
        /*00a0*/ 	.word	0x00000001


	//----- nvinfo : EIATTR_CRS_STACK_SIZE
	.align		4
.L_253:
        /*00a4*/ 	.byte	0x04, 0x1e
        /*00a6*/ 	.short	(.L_255 - .L_254)
.L_254:
        /*00a8*/ 	.word	0x00000000


	//----- nvinfo : EIATTR_CBANK_PARAM_SIZE
	.align		4
.L_255:
        /*00ac*/ 	.byte	0x03, 0x19
        /*00ae*/ 	.short	0x0f08


	//----- nvinfo : EIATTR_PARAM_CBANK
	.align		4
        /*00b0*/ 	.byte	0x04, 0x0a
        /*00b2*/ 	.short	(.L_257 - .L_256)
	.align		4
.L_256:
        /*00b4*/ 	.word	index@(.nv.constant0._ZN18transformer_engine56_GLOBAL__N__9a404817_23_multi_cast_transpose_cu_26a11c4627multi_cast_transpose_kernelILi4ELi8ELb0Ef13__nv_bfloat1613__nv_fp8_e4m3EEvNS0_22MultiCastTransposeArgsE)
        /*00b8*/ 	.short	0x0380
        /*00ba*/ 	.short	0x0f08


	//----- nvinfo : EIATTR_SW_WAR
	.align		4
.L_257:
        /*00bc*/ 	.byte	0x04, 0x36
        /*00be*/ 	.short	(.L_259 - .L_258)
.L_258:
        /*00c0*/ 	.word	0x00000008
.L_259:


//--------------------- .nv.info._ZN18transformer_engine56_GLOBAL__N__9a404817_23_multi_cast_transpose_cu_26a11c4627multi_cast_transpose_kernelILi4ELi8ELb0Ef13__nv_bfloat1613__nv_fp8_e5m2EEvNS0_22MultiCastTransposeArgsE --------------------------
	.section	.nv.info._ZN18transformer_engine56_GLOBAL__N__9a404817_23_multi_cast_transpose_cu_26a11c4627multi_cast_transpose_kernelILi4ELi8ELb0Ef13__nv_bfloat1613__nv_fp8_e5m2EEvNS0_22MultiCastTransposeArgsE,"",@"SHT_CUDA_INFO"
	.sectionflags	@""
	.align	4


	//----- nvinfo : EIATTR_CUDA_API_VERSION
	.align		4
        /*0000*/ 	.byte	0x04, 0x37
        /*0002*/ 	.short	(.L_261 - .L_260)
.L_260:
        /*0004*/ 	.word	0x00000082


	//----- nvinfo : EIATTR_KPARAM_INFO
	.align		4
.L_261:
        /*0008*/ 	.byte	0x04, 0x17
        /*000a*/ 	.short	(.L_263 - .L_262)
.L_262:
        /*000c*/ 	.word	0x00000000
        /*0010*/ 	.short	0x0000
        /*0012*/ 	.short	0x0000
        /*0014*/ 	.byte	0x00, 0xf0, 0x21, 0x3c


	//----- nvinfo : EIATTR_SPARSE_MMA_MASK
	.align		4
.L_263:
        /*0018*/ 	.byte	0x03, 0x50
        /*001a*/ 	.short	0x0000


	//----- nvinfo : EIATTR_MAXREG_COUNT
	.align		4
        /*001c*/ 	.byte	0x03, 0x1b
        /*001e*/ 	.short	0x00ff


	//----- nvinfo : EIATTR_NUM_BARRIERS
	.align		4
        /*0020*/ 	.byte	0x02, 0x4c
        /*0022*/ 	.byte	0x01
	.zero		1


	//----- nvinfo : EIATTR_MERCURY_ISA_VERSION
	.align		4
        /*0024*/ 	.byte	0x03, 0x5f
        /*0026*/ 	.short	0x0101


	//----- nvinfo : EIATTR_INT_WARP_WIDE_INSTR_OFFSETS
	.align		4
        /*0028*/ 	.byte	0x04, 0x31
        /*002a*/ 	.short	(.L_265 - .L_264)


	//   ....[0]....
.L_264:
        /*002c*/ 	.word	0x000168c0


	//   ....[1]....
        /*0030*/ 	.word	0x000168d0


	//----- nvinfo : EIATTR_COOP_GROUP_MASK_REGIDS
	.align		4
.L_265:
        /*0034*/ 	.byte	0x04, 0x29
        /*0036*/ 	.short	(.L_267 - .L_266)


	//   ....[0]....
.L_266:
        /*0038*/ 	.word	0xffffffff


	//   ....[1]....
        /*003c*/ 	.word	0xffffffff


	//   ....[2]....
        /*0040*/ 	.word	0xffffffff


	//   ....[3]....
        /*0044*/ 	.word	0xffffffff


	//   ....[4]....
        /*0048*/ 	.word	0xffffffff


	//   ....[5]....
        /*004c*/ 	.word	0xffffffff


	//   ....[6]....
        /*0050*/ 	.word	0xffffffff


	//   ....[7]....
        /*0054*/ 	.word	0x05000004


	//   ....[8]....
        /*0058*/ 	.word	0x05000004


	//----- nvinfo : EIATTR_COOP_GROUP_INSTR_OFFSETS
	.align		4
.L_267:
        /*005c*/ 	.byte	0x04, 0x28
        /*005e*/ 	.short	(.L_269 - .L_268)


	//   ....[0]....
.L_268:
        /*0060*/ 	.word	0x00016620


	//   ....[1]....
        /*0064*/ 	.word	0x00016690


	//   ....[2]....
        /*0068*/ 	.word	0x000166b0


	//   ....[3]....
        /*006c*/ 	.word	0x000166e0


	//   ....[4]....
        /*0070*/ 	.word	0x00016700


	//   ....[5]....
        /*0074*/ 	.word	0x000167d0


	//   ....[6]....
        /*0078*/ 	.word	0x000167f0


	//   ....[7]....
        /*007c*/ 	.word	0x00016b30


	//   ....[8]....
        /*0080*/ 	.word	0x00016ba0


	//----- nvinfo : EIATTR_VRC_CTA_INIT_COUNT
	.align		4
.L_269:
        /*0084*/ 	.byte	0x02, 0x4a
	.zero		1
	.zero		1


	//----- nvinfo : EIATTR_EXIT_INSTR_OFFSETS
	.align		4
        /*0088*/ 	.byte	0x04, 0x1c
        /*008a*/ 	.short	(.L_271 - .L_270)


	//   ....[0]....
.L_270:
        /*008c*/ 	.word	0x000169e0


	//   ....[1]....
        /*0090*/ 	.word	0x00016ae0


	//----- nvinfo : EIATTR_MAX_THREADS
	.align		4
.L_271:
        /*0094*/ 	.byte	0x04, 0x05
        /*0096*/ 	.short	(.L_273 - .L_272)
.L_272:
        /*0098*/ 	.word	0x00000080
        /*009c*/ 	.word	0x00000001
        /*00a0*/ 	.word	0x00000001


	//----- nvinfo : EIATTR_CRS_STACK_SIZE
	.align		4
.L_273:
        /*00a4*/ 	.byte	0x04, 0x1e
        /*00a6*/ 	.short	(.L_275 - .L_274)
.L_274:
        /*00a8*/ 	.word	0x00000000


	//----- nvinfo : EIATTR_CBANK_PARAM_SIZE
	.align		4
.L_275:
        /*00ac*/ 	.byte	0x03, 0x19
        /*00ae*/ 	.short	0x0f08


	//----- nvinfo : EIATTR_PARAM_CBANK
	.align		4
        /*00b0*/ 	.byte	0x04, 0x0a
        /*00b2*/ 	.short	(.L_277 - .L_276)
	.align		4
.L_276:
        /*00b4*/ 	.word	index@(.nv.constant0._ZN18transformer_engine56_GLOBAL__N__9a404817_23_multi_cast_transpose_cu_26a11c4627multi_cast_transpose_kernelILi4ELi8ELb0Ef13__nv_bfloat1613__nv_fp8_e5m2EEvNS0_22MultiCastTransposeArgsE)
        /*00b8*/ 	.short	0x0380
        /*00ba*/ 	.short	0x0f08


	//----- nvinfo : EIATTR_SW_WAR
	.align		4
.L_277:
        /*00bc*/ 	.byte	0x04, 0x36
        /*00be*/ 	.short	(.L_279 - .L_278)
.L_278:
        /*00c0*/ 	.word	0x00000008
.L_279:


//--------------------- .nv.info._ZN18transformer_engine56_GLOBAL__N__9a404817_23_multi_cast_transpose_cu_26a11c4627multi_cast_transpose_kernelILi4ELi4ELb0Ef13__nv_bfloat16S2_EEvNS0_22MultiCastTransposeArgsE --------------------------
	.section	.nv.info._ZN18transformer_engine56_GLOBAL__N__9a404817_23_multi_cast_transpose_cu_26a11c4627multi_cast_transpose_kernelILi4ELi4ELb0Ef13__nv_bfloat16S2_EEvNS0_22MultiCastTransposeArgsE,"",@"SHT_CUDA_INFO"
	.sectionflags	@""
	.align	4


	//----- nvinfo : EIATTR_CUDA_API_VERSION
	.align		4
        /*0000*/ 	.byte	0x04, 0x37
        /*0002*/ 	.short	(.L_281 - .L_280)
.L_280:
        /*0004*/ 	.word	0x00000082


	//----- nvinfo : EIATTR_KPARAM_INFO
	.align		4
.L_281:
        /*0008*/ 	.byte	0x04, 0x17
        /*000a*/ 	.short	(.L_283 - .L_282)
.L_282:
        /*000c*/ 	.word	0x00000000
        /*0010*/ 	.short	0x0000
        /*0012*/ 	.short	0x0000
        /*0014*/ 	.byte	0x00, 0xf0, 0x21, 0x3c


	//----- nvinfo : EIATTR_SPARSE_MMA_MASK
	.align		4
.L_283:
        /*0018*/ 	.byte	0x03, 0x50
        /*001a*/ 	.short	0x0000


	//----- nvinfo : EIATTR_MAXREG_COUNT
	.align		4
        /*001c*/ 	.byte	0x03, 0x1b
        /*001e*/ 	.short	0x00ff


	//----- nvinfo : EIATTR_NUM_BARRIERS
	.align		4
        /*0020*/ 	.byte	0x02, 0x4c
        /*0022*/ 	.byte	0x01
	.zero		1


	//----- nvinfo : EIATTR_MERCURY_ISA_VERSION
	.align		4
        /*0024*/ 	.byte	0x03, 0x5f
        /*0026*/ 	.short	0x0101


	//----- nvinfo : EIATTR_INT_WARP_WIDE_INSTR_OFFSETS
	.align		4
        /*0028*/ 	.byte	0x04, 0x31
        /*002a*/ 	.short	(.L_285 - .L_284)


	//   ....[0]....
.L_284:
        /*002c*/ 	.word	0x0000b570


	//   ....[1]....
        /*0030*/ 	.word	0x0000b6a0


	//   ....[2]....
        /*0034*/ 	.word	0x0000b7a0


	//   ....[3]....
        /*0038*/ 	.word	0x0000b7b0


	//----- nvinfo : EIATTR_COOP_GROUP_MASK_REGIDS
	.align		4
.L_285:
        /*003c*/ 	.byte	0x04, 0x29
        /*003e*/ 	.short	(.L_287 - .L_286)


	//   ....[0]....
.L_286:
        /*0040*/ 	.word	0xffffffff


	//   ....[1]....
        /*0044*/ 	.word	0xffffffff


	//   ....[2]....
        /*0048*/ 	.word	0xffffffff


	//   ....[3]....
        /*004c*/ 	.word	0xffffffff


	//   ....[4]....
        /*0050*/ 	.word	0xffffffff


	//   ....[5]....
        /*0054*/ 	.word	0xffffffff


	//   ....[6]....
        /*0058*/ 	.word	0xffffffff


	//   ....[7]....
        /*005c*/ 	.word	0x05000004


	//   ....[8]....
        /*0060*/ 	.word	0x05000004


	//----- nvinfo : EIATTR_COOP_GROUP_INSTR_OFFSETS
	.align		4
.L_287:
        /*0064*/ 	.byte	0x04, 0x28
        /*0066*/ 	.short	(.L_289 - .L_288)


	//   ....[0]....
.L_288:
        /*0068*/ 	.word	0x0000b530


	//   ....[1]....
        /*006c*/ 	.word	0x0000b5a0


	//   ....[2]....
        /*0070*/ 	.word	0x0000b5e0


	//   ....[3]....
        /*0074*/ 	.word	0x0000b600


	//   ....[4]....
        /*0078*/ 	.word	0x0000b620


	//   ....[5]....
        /*007c*/ 	.word	0x0000b6f0


	//   ....[6]....
        /*0080*/ 	.word	0x0000b710


	//   ....[7]....
        /*0084*/ 	.word	0x0000b9f0


	//   ....[8]....
        /*0088*/ 	.word	0x0000ba60


	//----- nvinfo : EIATTR_VRC_CTA_INIT_COUNT
	.align		4
.L_289:
        /*008c*/ 	.byte	0x02, 0x4a
	.zero		1
	.zero		1


	//----- nvinfo : EIATTR_EXIT_INSTR_OFFSETS
	.align		4
        /*0090*/ 	.byte	0x04, 0x1c
        /*0092*/ 	.short	(.L_291 - .L_290)


	//   ....[0]....
.L_290:
        /*0094*/ 	.word	0x0000b8a0


	//   ....[1]....
        /*0098*/ 	.word	0x0000b9a0


	//----- nvinfo : EIATTR_MAX_THREADS
	.align		4
.L_291:
        /*009c*/ 	.byte	0x04, 0x05
        /*009e*/ 	.short	(.L_293 - .L_292)
.L_292:
        /*00a0*/ 	.word	0x00000080
        /*00a4*/ 	.word	0x00000001
        /*00a8*/ 	.word	0x00000001


	//----- nvinfo : EIATTR_CRS_STACK_SIZE
	.align		4
.L_293:
        /*00ac*/ 	.byte	0x04, 0x1e
        /*00ae*/ 	.short	(.L_295 - .L_294)
.L_294:
        /*00b0*/ 	.word	0x00000000


	//----- nvinfo : EIATTR_CBANK_PARAM_SIZE
	.align		4
.L_295:
        /*00b4*/ 	.byte	0x03, 0x19
        /*00b6*/ 	.short	0x0f08


	//----- nvinfo : EIATTR_PARAM_CBANK
	.align		4
        /*00b8*/ 	.byte	0x04, 0x0a
        /*00ba*/ 	.short	(.L_297 - .L_296)
	.align		4
.L_296:
        /*00bc*/ 	.word	index@(.nv.constant0._ZN18transformer_engine56_GLOBAL__N__9a404817_23_multi_cast_transpose_cu_26a11c4627multi_cast_transpose_kernelILi4ELi4ELb0Ef13__nv_bfloat16S2_EEvNS0_22MultiCastTransposeArgsE)
        /*00c0*/ 	.short	0x0380
        /*00c2*/ 	.short	0x0f08


	//----- nvinfo : EIATTR_SW_WAR
	.align		4
.L_297:
        /*00c4*/ 	.byte	0x04, 0x36
        /*00c6*/ 	.short	(.L_299 - .L_298)
.L_298:
        /*00c8*/ 	.word	0x00000008
.L_299:


//--------------------- .nv.info._ZN18transformer_engine56_GLOBAL__N__9a404817_23_multi_cast_transpose_cu_26a11c4627multi_cast_transpose_kernelILi4ELi4ELb0Ef13__nv_bfloat166__halfEEvNS0_22MultiCastTransposeArgsE --------------------------
	.section	.nv.info._ZN18transformer_engine56_GLOBAL__N__9a404817_23_multi_cast_transpose_cu_26a11c4627multi_cast_transpose_kernelILi4ELi4ELb0Ef13__nv_bfloat166__halfEEvNS0_22MultiCastTransposeArgsE,"",@"SHT_CUDA_INFO"
	.sectionflags	@""
	.align	4


	//----- nvinfo : EIATTR_CUDA_API_VERSION
	.align		4
        /*0000*/ 	.byte	0x04, 0x37
        /*0002*/ 	.short	(.L_301 - .L_300)
.L_300:
        /*0004*/ 	.word	0x00000082


	//----- nvinfo : EIATTR_KPARAM_INFO
	.align		4
.L_301:
        /*0008*/ 	.byte	0x04, 0x17
        /*000a*/ 	.short	(.L_303 - .L_302)
.L_302:
        /*000c*/ 	.word	0x00000000
        /*0010*/ 	.short	0x0000
        /*0012*/ 	.short	0x0000
        /*0014*/ 	.byte	0x00, 0xf0, 0x21, 0x3c


	//----- nvinfo : EIATTR_SPARSE_MMA_MASK
	.align		4
.L_303:
        /*0018*/ 	.byte	0x03, 0x50
        /*001a*/ 	.short	0x0000


	//----- nvinfo : EIATTR_MAXREG_COUNT
	.align		4
        /*001c*/ 	.byte	0x03, 0x1b
        /*001e*/ 	.short	0x00ff


	//----- nvinfo : EIATTR_NUM_BARRIERS
	.align		4
        /*0020*/ 	.byte	0x02, 0x4c
        /*0022*/ 	.byte	0x01
	.zero		1


	//----- nvinfo : EIATTR_MERCURY_ISA_VERSION
	.align		4
        /*0024*/ 	.byte	0x03, 0x5f
        /*0026*/ 	.short	0x0101


	//----- nvinfo : EIATTR_INT_WARP_WIDE_INSTR_OFFSETS
	.align		4
        /*0028*/ 	.byte	0x04, 0x31
        /*002a*/ 	.short	(.L_305 - .L_304)


	//   ....[0]....
.L_304:
        /*002c*/ 	.word	0x0000b570


	//   ....[1]....
        /*0030*/ 	.word	0x0000b6a0


	//   ....[2]....
        /*0034*/ 	.word	0x0000b7a0


	//   ....[3]....
        /*0038*/ 	.word	0x0000b7b0


	//----- nvinfo : EIATTR_COOP_GROUP_MASK_REGIDS
	.align		4
.L_305:
        /*003c*/ 	.byte	0x04, 0x29
        /*003e*/ 	.short	(.L_307 - .L_306)


	//   ....[0]....
.L_306:
        /*0040*/ 	.word	0xffffffff


	//   ....[1]....
        /*0044*/ 	.word	0xffffffff


	//   ....[2]....
        /*0048*/ 	.word	0xffffffff


	//   ....[3]....
        /*004c*/ 	.word	0xffffffff


	//   ....[4]....
        /*0050*/ 	.word	0xffffffff


	//   ....[5]....
        /*0054*/ 	.word	0xffffffff


	//   ....[6]....
        /*0058*/ 	.word	0xffffffff


	//   ....[7]....
        /*005c*/ 	.word	0x05000004


	//   ....[8]....
        /*0060*/ 	.word	0x05000004


	//----- nvinfo : EIATTR_COOP_GROUP_INSTR_OFFSETS
	.align		4
.L_307:
        /*0064*/ 	.byte	0x04, 0x28
        /*0066*/ 	.short	(.L_309 - .L_308)


	//   ....[0]....
.L_308:
        /*0068*/ 	.word	0x0000b530


	//   ....[1]....
        /*006c*/ 	.word	0x0000b5a0


	//   ....[2]....
        /*0070*/ 	.word	0x0000b5e0


	//   ....[3]....
        /*0074*/ 	.word	0x0000b600


	//   ....[4]....
        /*0078*/ 	.word	0x0000b620


	//   ....[5]....
        /*007c*/ 	.word	0x0000b6f0


	//   ....[6]....
        /*0080*/ 	.word	0x0000b710


	//   ....[7]....
        /*0084*/ 	.word	0x0000b9f0


	//   ....[8]....
        /*0088*/ 	.word	0x0000ba60


	//----- nvinfo : EIATTR_VRC_CTA_INIT_COUNT
	.align		4
.L_309:
        /*008c*/ 	.byte	0x02, 0x4a
	.zero		1
	.zero		1


	//----- nvinfo : EIATTR_EXIT_INSTR_OFFSETS
	.align		4
        /*0090*/ 	.byte	0x04, 0x1c
        /*0092*/ 	.short	(.L_311 - .L_310)


	//   ....[0]....
.L_310:
        /*0094*/ 	.word	0x0000b8a0


	//   ....[1]....
        /*0098*/ 	.word	0x0000b9a0


	//----- nvinfo : EIATTR_MAX_THREADS
	.align		4
.L_311:
        /*009c*/ 	.byte	0x04, 0x05
        /*009e*/ 	.short	(.L_313 - .L_312)
.L_312:
        /*00a0*/ 	.word	0x00000080
        /*00a4*/ 	.word	0x00000001
        /*00a8*/ 	.word	0x00000001


	//----- nvinfo : EIATTR_CRS_STACK_SIZE
	.align		4
.L_313:
        /*00ac*/ 	.byte	0x04, 0x1e
        /*00ae*/ 	.short	(.L_315 - .L_314)
.L_314:
        /*00b0*/ 	.word	0x00000000


	//----- nvinfo : EIATTR_CBANK_PARAM_SIZE
	.align		4
.L_315:
        /*00b4*/ 	.byte	0x03, 0x19
        /*00b6*/ 	.short	0x0f08


	//----- nvinfo : EIATTR_PARAM_CBANK
	.align		4
        /*00b8*/ 	.byte	0x04, 0x0a
        /*00ba*/ 	.short	(.L_317 - .L_316)
	.align		4
.L_316:
        /*00bc*/ 	.word	index@(.nv.constant0._ZN18transformer_engine56_GLOBAL__N__9a404817_23_multi_cast_transpose_cu_26a11c4627multi_cast_transpose_kernelILi4ELi4ELb0Ef13__nv_bfloat166__halfEEvNS0_22MultiCastTransposeArgsE)
        /*00c0*/ 	.short	0x0380
        /*00c2*/ 	.short	0x0f08


	//----- nvinfo : EIATTR_SW_WAR
	.align		4
.L_317:
        /*00c4*/ 	.byte	0x04, 0x36
        /*00c6*/ 	.short	(.L_319 - .L_318)
.L_318:
        /*00c8*/ 	.word	0x00000008
.L_319:


//--------------------- .nv.info._ZN18transformer_engine56_GLOBAL__N__9a404817_23_multi_cast_transpose_cu_26a11c4627multi_cast_transpose_kernelILi4ELi2ELb0Ef13__nv_bfloat16fEEvNS0_22MultiCastTransposeArgsE --------------------------
	.section	.nv.info._ZN18transformer_engine56_GLOBAL__N__9a404817_23_multi_cast_transpose_cu_26a11c4627multi_cast_transpose_kernelILi4ELi2ELb0Ef13__nv_bfloat16fEEvNS0_22MultiCastTransposeArgsE,"",@"SHT_CUDA_INFO"
	.sectionflags	@""
	.align	4


	//----- nvinfo : EIATTR_CUDA_API_VERSION
	.align		4
        /*0000*/ 	.byte	0x04, 0x37
        /*0002*/ 	.short	(.L_321 - .L_320)
.L_320:
        /*0004*/ 	.word	0x00000082


	//----- nvinfo : EIATTR_KPARAM_INFO
	.align		4
.L_321:
        /*0008*/ 	.byte	0x04, 0x17
        /*000a*/ 	.short	(.L_323 - .L_322)
.L_322:
        /*000c*/ 	.word	0x00000000
        /*0010*/ 	.short	0x0000
        /*0012*/ 	.short	0x0000
        /*0014*/ 	.byte	0x00, 0xf0, 0x21, 0x3c


	//----- nvinfo : EIATTR_SPARSE_MMA_MASK
	.align		4
.L_323:
        /*0018*/ 	.byte	0x03, 0x50
        /*001a*/ 	.short	0x0000


	//----- nvinfo : EIATTR_MAXREG_COUNT
	.align		4
        /*001c*/ 	.byte	0x03, 0x1b
        /*001e*/ 	.short	0x00ff


	//----- nvinfo : EIATTR_NUM_BARRIERS
	.align		4
        /*0020*/ 	.byte	0x02, 0x4c
        /*0022*/ 	.byte	0x01
	.zero		1


	//----- nvinfo : EIATTR_MERCURY_ISA_VERSION
	.align		4
        /*0024*/ 	.byte	0x03, 0x5f
        /*0026*/ 	.short	0x0101


	//----- nvinfo : EIATTR_INT_WARP_WIDE_INSTR_OFFSETS
	.align		4
        /*0028*/ 	.byte	0x04, 0x31
        /*002a*/ 	.short	(.L_325 - .L_324)


	//   ....[0]....
.L_324:
        /*002c*/ 	.word	0x000061b0


	//   ....[1]....
        /*0030*/ 	.word	0x000061c0


	//----- nvinfo : EIATTR_COOP_GROUP_MASK_REGIDS
	.align		4
.L_325:
        /*0034*/ 	.byte	0x04, 0x29
        /*0036*/ 	.short	(.L_327 - .L_326)


	//   ....[0]....
.L_326:
        /*0038*/ 	.word	0xffffffff


	//   ....[1]....
        /*003c*/ 	.word	0xffffffff


	//   ....[2]....
        /*0040*/ 	.word	0xffffffff


	//   ....[3]....
        /*0044*/ 	.word	0xffffffff


	//   ....[4]....
        /*0048*/ 	.word	0xffffffff


	//   ....[5]....
        /*004c*/ 	.word	0xffffffff


	//   ....[6]....
        /*0050*/ 	.word	0xffffffff


	//   ....[7]....
        /*0054*/ 	.word	0x05000002


	//   ....[8]....
        /*0058*/ 	.word	0x05000002


	//----- nvinfo : EIATTR_COOP_GROUP_INSTR_OFFSETS
	.align		4
.L_327:
        /*005c*/ 	.byte	0x04, 0x28
        /*005e*/ 	.short	(.L_329 - .L_328)


	//   ....[0]....
.L_328:
        /*0060*/ 	.word	0x00005f20


	//   ....[1]....
        /*0064*/ 	.word	0x00005f90


	//   ....[2]....
        /*0068*/ 	.word	0x00005fb0


	//   ....[3]....
        /*006c*/ 	.word	0x00005fd0


	//   ....[4]....
        /*0070*/ 	.word	0x00006000


	//   ....[5]....
        /*0074*/ 	.word	0x000060d0


	//   ....[6]....
        /*0078*/ 	.word	0x000060f0


	//   ....[7]....
        /*007c*/ 	.word	0x00006420


	//   ....[8]....
        /*0080*/ 	.word	0x00006490


	//----- nvinfo : EIATTR_VRC_CTA_INIT_COUNT
	.align		4
.L_329:
        /*0084*/ 	.byte	0x02, 0x4a
	.zero		1
	.zero		1


	//----- nvinfo : EIATTR_EXIT_INSTR_OFFSETS
	.align		4
        /*0088*/ 	.byte	0x04, 0x1c
        /*008a*/ 	.short	(.L_331 - .L_330)


	//   ....[0]....
.L_330:
        /*008c*/ 	.word	0x000062d0


	//   ....[1]....
        /*0090*/ 	.word	0x000063d0


	//----- nvinfo : EIATTR_MAX_THREADS
	.align		4
.L_331:
        /*0094*/ 	.byte	0x04, 0x05
        /*0096*/ 	.short	(.L_333 - .L_332)
.L_332:
        /*0098*/ 	.word	0x00000080
        /*009c*/ 	.word	0x00000001
        /*00a0*/ 	.word	0x00000001


	//----- nvinfo : EIATTR_CRS_STACK_SIZE
	.align		4
.L_333:
        /*00a4*/ 	.byte	0x04, 0x1e
        /*00a6*/ 	.short	(.L_335 - .L_334)
.L_334:
        /*00a8*/ 	.word	0x00000000


	//----- nvinfo : EIATTR_CBANK_PARAM_SIZE
	.align		4
.L_335:
        /*00ac*/ 	.byte	0x03, 0x19
        /*00ae*/ 	.short	0x0f08


	//----- nvinfo : EIATTR_PARAM_CBANK
	.align		4
        /*00b0*/ 	.byte	0x04, 0x0a
        /*00b2*/ 	.short	(.L_337 - .L_336)
	.align		4
.L_336:
        /*00b4*/ 	.word	index@(.nv.constant0._ZN18transformer_engine56_GLOBAL__N__9a404817_23_multi_cast_transpose_cu_26a11c4627multi_cast_transpose_kernelILi4ELi2ELb0Ef13__nv_bfloat16fEEvNS0_22MultiCastTransposeArgsE)
        /*00b8*/ 	.short	0x0380
        /*00ba*/ 	.short	0x0f08


	//----- nvinfo : EIATTR_SW_WAR
	.align		4
.L_337:
        /*00bc*/ 	.byte	0x04, 0x36
        /*00be*/ 	.short	(.L_339 - .L_338)
.L_338:
        /*00c0*/ 	.word	0x00000008
.L_339:


//--------------------- .nv.info._ZN18transformer_engine56_GLOBAL__N__9a404817_23_multi_cast_transpose_cu_26a11c4627multi_cast_transpose_kernelILi4ELi8ELb0Ef6__half13__nv_fp8_e4m3EEvNS0_22MultiCastTransposeArgsE --------------------------
	.section	.nv.info._ZN18transformer_engine56_GLOBAL__N__9a404817_23_multi_cast_transpose_cu_26a11c4627multi_cast_transpose_kernelILi4ELi8ELb0Ef6__half13__nv_fp8_e4m3EEvNS0_22MultiCastTransposeArgsE,"",@"SHT_CUDA_INFO"
	.sectionflags	@""
	.align	4


	//----- nvinfo : EIATTR_CUDA_API_VERSION
	.align		4
        /*0000*/ 	.byte	0x04, 0x37
        /*0002*/ 	.short	(.L_341 - .L_340)
.L_340:
        /*0004*/ 	.word	0x00000082


	//----- nvinfo : EIATTR_KPARAM_INFO
	.align		4
.L_341:
        /*0008*/ 	.byte	0x04, 0x17
        /*000a*/ 	.short	(.L_343 - .L_342)
.L_342:
        /*000c*/ 	.word	0x00000000
        /*0010*/ 	.short	0x0000
        /*0012*/ 	.short	0x0000
        /*0014*/ 	.byte	0x00, 0xf0, 0x21, 0x3c


	//----- nvinfo : EIATTR_SPARSE_MMA_MASK
	.align		4
.L_343:
        /*0018*/ 	.byte	0x03, 0x50
        /*001a*/ 	.short	0x0000


	//----- nvinfo : EIATTR_MAXREG_COUNT
	.align		4
        /*001c*/ 	.byte	0x03, 0x1b
        /*001e*/ 	.short	0x00ff


	//----- nvinfo : EIATTR_NUM_BARRIERS
	.align		4
        /*0020*/ 	.byte	0x02, 0x4c
        /*0022*/ 	.byte	0x01
	.zero		1


	//----- nvinfo : EIATTR_MERCURY_ISA_VERSION
	.align		4
        /*0024*/ 	.byte	0x03, 0x5f
        /*0026*/ 	.short	0x0101


	//----- nvinfo : EIATTR_INT_WARP_WIDE_INSTR_OFFSETS
	.align		4
        /*0028*/ 	.byte	0x04, 0x31
        /*002a*/ 	.short	(.L_345 - .L_344)


	//   ....[0]....
.L_344:
        /*002c*/ 	.word	0x000168c0


	//   ....[1]....
        /*0030*/ 	.word	0x000168d0


	//----- nvinfo : EIATTR_COOP_GROUP_MASK_REGIDS
	.align		4
.L_345:
        /*0034*/ 	.byte	0x04, 0x29
        /*0036*/ 	.short	(.L_347 - .L_346)


	//   ....[0]....
.L_346:
        /*0038*/ 	.word	0xffffffff


	//   ....[1]....
        /*003c*/ 	.word	0xffffffff


	//   ....[2]....
        /*0040*/ 	.word	0xffffffff


	//   ....[3]....
        /*0044*/ 	.word	0xffffffff


	//   ....[4]....
        /*0048*/ 	.word	0xffffffff


	//   ....[5]....
        /*004c*/ 	.word	0xffffffff


	//   ....[6]....
        /*0050*/ 	.word	0xffffffff


	//   ....[7]....
        /*0054*/ 	.word	0x05000004


	//   ....[8]....
        /*0058*/ 	.word	0x05000004


	//----- nvinfo : EIATTR_COOP_GROUP_INSTR_OFFSETS
	.align		4
.L_347:
        /*005c*/ 	.byte	0x04, 0x28
        /*005e*/ 	.short	(.L_349 - .L_348)


	//   ....[0]....
.L_348:
        /*0060*/ 	.word	0x00016620


	//   ....[1]....
        /*0064*/ 	.word	0x00016690


	//   ....[2]....
        /*0068*/ 	.word	0x000166b0


	//   ....[3]....
        /*006c*/ 	.word	0x000166e0


	//   ....[4]....
        /*0070*/ 	.word	0x00016700


	//   ....[5]....
        /*0074*/ 	.word	0x000167d0


	//   ....[6]....
        /*0078*/ 	.word	0x000167f0


	//   ....[7]....
        /*007c*/ 	.word	0x00016b30


	//   ....[8]....
        /*0080*/ 	.word	0x00016ba0


	//----- nvinfo : EIATTR_VRC_CTA_INIT_COUNT
	.align		4
.L_349:
        /*0084*/ 	.byte	0x02, 0x4a
	.zero		1
	.zero		1


	//----- nvinfo : EIATTR_EXIT_INSTR_OFFSETS
	.align		4
        /*0088*/ 	.byte	0x04, 0x1c
        /*008a*/ 	.short	(.L_351 - .L_350)


	//   ....[0]....
.L_350:
        /*008c*/ 	.word	0x000169e0


	//   ....[1]....
        /*0090*/ 	.word	0x00016ae0


	//----- nvinfo : EIATTR_MAX_THREADS
	.align		4
.L_351:
        /*0094*/ 	.byte	0x04, 0x05
        /*0096*/ 	.short	(.L_353 - .L_352)
.L_352:
        /*0098*/ 	.word	0x00000080
        /*009c*/ 	.word	0x00000001
        /*00a0*/ 	.word	0x00000001


	//----- nvinfo : EIATTR_CRS_STACK_SIZE
	.align		4
.L_353:
        /*00a4*/ 	.byte	0x04, 0x1e
        /*00a6*/ 	.short	(.L_355 - .L_354)
.L_354:
        /*00a8*/ 	.word	0x00000000


	//----- nvinfo : EIATTR_CBANK_PARAM_SIZE
	.align		4
.L_355:
        /*00ac*/ 	.byte	0x03, 0x19
        /*00ae*/ 	.short	0x0f08


	//----- nvinfo : EIATTR_PARAM_CBANK
	.align		4
        /*00b0*/ 	.byte	0x04, 0x0a
        /*00b2*/ 	.short	(.L_357 - .L_356)
	.align		4
.L_356:
        /*00b4*/ 	.word	index@(.nv.constant0._ZN18transformer_engine56_GLOBAL__N__9a404817_23_multi_cast_transpose_cu_26a11c4627multi_cast_transpose_kernelILi4ELi8ELb0Ef6__half13__nv_fp8_e4m3EEvNS0_22MultiCastTransposeArgsE)
        /*00b8*/ 	.short	0x0380
        /*00ba*/ 	.short	0x0f08


	//----- nvinfo : EIATTR_SW_WAR
	.align		4
.L_357:
        /*00bc*/ 	.byte	0x04, 0x36
        /*00be*/ 	.short	(.L_359 - .L_358)
.L_358:
        /*00c0*/ 	.word	0x00000008
.L_359:


//--------------------- .nv.info._ZN18transformer_engine56_GLOBAL__N__9a404817_23_multi_cast_transpose_cu_26a11c4627multi_cast_transpose_kernelILi4ELi8ELb0Ef6__half13__nv_fp8_e5m2EEvNS0_22MultiCastTransposeArgsE --------------------------
	.section	.nv.info._ZN18transformer_engine56_GLOBAL__N__9a404817_23_multi_cast_transpose_cu_26a11c4627multi_cast_transpose_kernelILi4ELi8ELb0Ef6__half13__nv_fp8_e5m2EEvNS0_22MultiCastTransposeArgsE,"",@"SHT_CUDA_INFO"
	.sectionflags	@""
	.align	4


	//----- nvinfo : EIATTR_CUDA_API_VERSION
	.align		4
        /*0000*/ 	.byte	0x04, 0x37
        /*0002*/ 	.short	(.L_361 - .L_360)
.L_360:
        /*0004*/ 	.word	0x00000082


	//----- nvinfo : EIATTR_KPARAM_INFO
	.align		4
.L_361:
        /*0008*/ 	.byte	0x04, 0x17
        /*000a*/ 	.short	(.L_363 - .L_362)
.L_362:
        /*000c*/ 	.word	0x00000000
        /*0010*/ 	.short	0x0000
        /*0012*/ 	.short	0x0000
        /*0014*/ 	.byte	0x00, 0xf0, 0x21, 0x3c


	//----- nvinfo : EIATTR_SPARSE_MMA_MASK
	.align		4
.L_363:
        /*0018*/ 	.byte	0x03, 0x50
        /*001a*/ 	.short	0x0000


	//----- nvinfo : EIATTR_MAXREG_COUNT
	.align		4
        /*001c*/ 	.byte	0x03, 0x1b
        /*001e*/ 	.short	0x00ff


	//----- nvinfo : EIATTR_NUM_BARRIERS
	.align		4
        /*0020*/ 	.byte	0x02, 0x4c
        /*0022*/ 	.byte	0x01
	.zero		1


	//----- nvinfo : EIATTR_MERCURY_ISA_VERSION
	.align		4
        /*0024*/ 	.byte	0x03, 0x5f
        /*0026*/ 	.short	0x0101


	//----- nvinfo : EIATTR_INT_WARP_WIDE_INSTR_OFFSETS
	.align		4
        /*0028*/ 	.byte	0x04, 0x31
        /*002a*/ 	.short	(.L_365 - .L_364)


	//   ....[0]....
.L_364:
        /*002c*/ 	.word	0x000168c0


	//   ....[1]....
        /*0030*/ 	.word	0x000168d0


	//----- nvinfo : EIATTR_COOP_GROUP_MASK_REGIDS
	.align		4
.L_365:
        /*0034*/ 	.byte	0x04, 0x29
        /*0036*/ 	.short	(.L_367 - .L_366)


	//   ....[0]....
.L_366:
        /*0038*/ 	.word	0xffffffff


	//   ....[1]....
        /*003c*/ 	.word	0xffffffff


	//   ....[2]....
        /*0040*/ 	.word	0xffffffff


	//   ....[3]....
        /*0044*/ 	.word	0xffffffff


	//   ....[4]....
        /*0048*/ 	.word	0xffffffff


	//   ....[5]....
        /*004c*/ 	.word	0xffffffff


	//   ....[6]....
        /*0050*/ 	.word	0xffffffff


	//   ....[7]....
        /*0054*/ 	.word	0x05000004


	//   ....[8]....
        /*0058*/ 	.word	0x05000004


	//----- nvinfo : EIATTR_COOP_GROUP_INSTR_OFFSETS
	.align		4
.L_367:
        /*005c*/ 	.byte	0x04, 0x28
        /*005e*/ 	.short	(.L_369 - .L_368)


	//   ....[0]....
.L_368:
        /*0060*/ 	.word	0x00016620


	//   ....[1]....
        /*0064*/ 	.word	0x00016690


	//   ....[2]....
        /*0068*/ 	.word	0x000166b0


	//   ....[3]....
        /*006c*/ 	.word	0x000166e0


	//   ....[4]....
        /*0070*/ 	.word	0x00016700


	//   ....[5]....
        /*0074*/ 	.word	0x000167d0


	//   ....[6]....
        /*0078*/ 	.word	0x000167f0


	//   ....[7]....
        /*007c*/ 	.word	0x00016b30


	//   ....[8]....
        /*0080*/ 	.word	0x00016ba0


	//----- nvinfo : EIATTR_VRC_CTA_INIT_COUNT
	.align		4
.L_369:
        /*0084*/ 	.byte	0x02, 0x4a
	.zero		1
	.zero		1


	//----- nvinfo : EIATTR_EXIT_INSTR_OFFSETS
	.align		4
        /*0088*/ 	.byte	0x04, 0x1c
        /*008a*/ 	.short	(.L_371 - .L_370)


	//   ....[0]....
.L_370:
        /*008c*/ 	.word	0x000169e0


	//   ....[1]....
        /*0090*/ 	.word	0x00016ae0


	//----- nvinfo : EIATTR_MAX_THREADS
	.align		4
.L_371:
        /*0094*/ 	.byte	0x04, 0x05
        /*0096*/ 	.short	(.L_373 - .L_372)
.L_372:
        /*0098*/ 	.word	0x00000080
        /*009c*/ 	.word	0x00000001
        /*00a0*/ 	.word	0x00000001


	//----- nvinfo : EIATTR_CRS_STACK_SIZE
	.align		4
.L_373:
        /*00a4*/ 	.byte	0x04, 0x1e
        /*00a6*/ 	.short	(.L_375 - .L_374)
.L_374:
        /*00a8*/ 	.word	0x00000000


	//----- nvinfo : EIATTR_CBANK_PARAM_SIZE
	.align		4
.L_375:
        /*00ac*/ 	.byte	0x03, 0x19
        /*00ae*/ 	.short	0x0f08


	//----- nvinfo : EIATTR_PARAM_CBANK
	.align		4
        /*00b0*/ 	.byte	0x04, 0x0a
        /*00b2*/ 	.short	(.L_377 - .L_376)
	.align		4
.L_376:
        /*00b4*/ 	.word	index@(.nv.constant0._ZN18transformer_engine56_GLOBAL__N__9a404817_23_multi_cast_transpose_cu_26a11c4627multi_cast_transpose_kernelILi4ELi8ELb0Ef6__half13__nv_fp8_e5m2EEvNS0_22MultiCastTransposeArgsE)
        /*00b8*/ 	.short	0x0380
        /*00ba*/ 	.short	0x0f08


	//----- nvinfo : EIATTR_SW_WAR
	.align		4
.L_377:
        /*00bc*/ 	.byte	0x04, 0x36
        /*00be*/ 	.short	(.L_379 - .L_378)
.L_378:
        /*00c0*/ 	.word	0x00000008
.L_379:


//--------------------- .nv.info._ZN18transformer_engine56_GLOBAL__N__9a404817_23_multi_cast_transpose_cu_26a11c4627multi_cast_transpose_kernelILi4ELi4ELb0Ef6__half13__nv_bfloat16EEvNS0_22MultiCastTransposeArgsE --------------------------
	.section	.nv.info._ZN18transformer_engine56_GLOBAL__N__9a404817_23_multi_cast_transpose_cu_26a11c4627multi_cast_transpose_kernelILi4ELi4ELb0Ef6__half13__nv_bfloat16EEvNS0_22MultiCastTransposeArgsE,"",@"SHT_CUDA_INFO"
	.sectionflags	@""
	.align	4


	//----- nvinfo : EIATTR_CUDA_API_VERSION
	.align		4
        /*0000*/ 	.byte	0x04, 0x37
        /*0002*/ 	.short	(.L_381 - .L_380)
.L_380:
        /*0004*/ 	.word	0x00000082


	//----- nvinfo : EIATTR_KPARAM_INFO
	.align		4
.L_381:
        /*0008*/ 	.byte	0x04, 0x17
        /*000a*/ 	.short	(.L_383 - .L_382)
.L_382:
        /*000c*/ 	.word	0x00000000
        /*0010*/ 	.short	0x0000
        /*0012*/ 	.short	0x0000
        /*0014*/ 	.byte	0x00, 0xf0, 0x21, 0x3c


	//----- nvinfo : EIATTR_SPARSE_MMA_MASK
	.align		4
.L_383:
        /*0018*/ 	.byte	0x03, 0x50
        /*001a*/ 	.short	0x0000


	//----- nvinfo : EIATTR_MAXREG_COUNT
	.align		4
        /*001c*/ 	.byte	0x03, 0x1b
        /*001e*/ 	.short	0x00ff


	//----- nvinfo : EIATTR_NUM_BARRIERS
	.align		4
        /*0020*/ 	.byte	0x02, 0x4c
        /*0022*/ 	.byte	0x01
	.zero		1


	//----- nvinfo : EIATTR_MERCURY_ISA_VERSION
	.align		4
        /*0024*/ 	.byte	0x03, 0x5f
        /*0026*/ 	.short	0x0101


	//----- nvinfo : EIATTR_INT_WARP_WIDE_INSTR_OFFSETS
	.align		4
        /*0028*/ 	.byte	0x04, 0x31
        /*002a*/ 	.short	(.L_385 - .L_384)


	//   ....[0]....
.L_384:
        /*002c*/ 	.word	0x0000b570


	//   ....[1]....
        /*0030*/ 	.word	0x0000b6a0


	//   ....[2]....
        /*0034*/ 	.word	0x0000b7a0


	//   ....[3]....
        /*0038*/ 	.word	0x0000b7b0


	//----- nvinfo : EIATTR_COOP_GROUP_MASK_REGIDS
	.align		4
.L_385:
        /*003c*/ 	.byte	0x04, 0x29
        /*003e*/ 	.short	(.L_387 - .L_386)


	//   ....[0]....
.L_386:
        /*0040*/ 	.word	0xffffffff


	//   ....[1]....
        /*0044*/ 	.word	0xffffffff


	//   ....[2]....
        /*0048*/ 	.word	0xffffffff


	//   ....[3]....
        /*004c*/ 	.word	0xffffffff


	//   ....[4]....
        /*0050*/ 	.word	0xffffffff


	//   ....[5]....
        /*0054*/ 	.word	0xffffffff


	//   ....[6]....
        /*0058*/ 	.word	0xffffffff


	//   ....[7]....
        /*005c*/ 	.word	0x05000004


	//   ....[8]....
        /*0060*/ 	.word	0x05000004


	//----- nvinfo : EIATTR_COOP_GROUP_INSTR_OFFSETS
	.align		4
.L_387:
        /*0064*/ 	.byte	0x04, 0x28
        /*0066*/ 	.short	(.L_389 - .L_388)


	//   ....[0]....
.L_388:
        /*0068*/ 	.word	0x0000b530


	//   ....[1]....
        /*006c*/ 	.word	0x0000b5a0


	//   ....[2]....
        /*0070*/ 	.word	0x0000b5e0


	//   ....[3]....
        /*0074*/ 	.word	0x0000b600


	//   ....[4]....
        /*0078*/ 	.word	0x0000b620


	//   ....[5]....
        /*007c*/ 	.word	0x0000b6f0


	//   ....[6]....
        /*0080*/ 	.word	0x0000b710


	//   ....[7]....
        /*0084*/ 	.word	0x0000b9f0


	//   ....[8]....
        /*0088*/ 	.word	0x0000ba60


	//----- nvinfo : EIATTR_VRC_CTA_INIT_COUNT
	.align		4
.L_389:
        /*008c*/ 	.byte	0x02, 0x4a
	.zero		1
	.zero		1


	//----- nvinfo : EIATTR_EXIT_INSTR_OFFSETS
	.align		4
        /*0090*/ 	.byte	0x04, 0x1c
        /*0092*/ 	.short	(.L_391 - .L_390)


	//   ....[0]....
.L_390:
        /*0094*/ 	.word	0x0000b8a0


	//   ....[1]....
        /*0098*/ 	.word	0x0000b9a0


	//----- nvinfo : EIATTR_MAX_THREADS
	.align		4
.L_391:
        /*009c*/ 	.byte	0x04, 0x05
        /*009e*/ 	.short	(.L_393 - .L_392)
.L_392:
        /*00a0*/ 	.word	0x00000080
        /*00a4*/ 	.word	0x00000001
        /*00a8*/ 	.word	0x00000001


	//----- nvinfo : EIATTR_CRS_STACK_SIZE
	.align		4
.L_393:
        /*00ac*/ 	.byte	0x04, 0x1e
        /*00ae*/ 	.short	(.L_395 - .L_394)
.L_394:
        /*00b0*/ 	.word	0x00000000


	//----- nvinfo : EIATTR_CBANK_PARAM_SIZE
	.align		4
.L_395:
        /*00b4*/ 	.byte	0x03, 0x19
        /*00b6*/ 	.short	0x0f08


	//----- nvinfo : EIATTR_PARAM_CBANK
	.align		4
        /*00b8*/ 	.byte	0x04, 0x0a
        /*00ba*/ 	.short	(.L_397 - .L_396)
	.align		4
.L_396:
        /*00bc*/ 	.word	index@(.nv.constant0._ZN18transformer_engine56_GLOBAL__N__9a404817_23_multi_cast_transpose_cu_26a11c4627multi_cast_transpose_kernelILi4ELi4ELb0Ef6__half13__nv_bfloat16EEvNS0_22MultiCastTransposeArgsE)
        /*00c0*/ 	.short	0x0380
        /*00c2*/ 	.short	0x0f08


	//----- nvinfo : EIATTR_SW_WAR
	.align		4
.L_397:
        /*00c4*/ 	.byte	0x04, 0x36
        /*00c6*/ 	.short	(.L_399 - .L_398)
.L_398:
        /*00c8*/ 	.word	0x00000008
.L_399:


//--------------------- .nv.info._ZN18transformer_engine56_GLOBAL__N__9a404817_23_multi_cast_transpose_cu_26a11c4627multi_cast_transpose_kernelILi4ELi4ELb0Ef6__halfS2_EEvNS0_22MultiCastTransposeArgsE --------------------------
	.section	.nv.info._ZN18transformer_engine56_GLOBAL__N__9a404817_23_multi_cast_transpose_cu_26a11c4627multi_cast_transpose_kernelILi4ELi4ELb0Ef6__halfS2_EEvNS0_22MultiCastTransposeArgsE,"",@"SHT_CUDA_INFO"
	.sectionflags	@""
	.align	4


	//----- nvinfo : EIATTR_CUDA_API_VERSION
	.align		4
        /*0000*/ 	.byte	0x04, 0x37
        /*0002*/ 	.short	(.L_401 - .L_400)
.L_400:
        /*0004*/ 	.word	0x00000082


	//----- nvinfo : EIATTR_KPARAM_INFO
	.align		4
.L_401:
        /*0008*/ 	.byte	0x04, 0x17
        /*000a*/ 	.short	(.L_403 - .L_402)
.L_402:
        /*000c*/ 	.word	0x00000000
        /*0010*/ 	.short	0x0000
        /*0012*/ 	.short	0x0000
        /*0014*/ 	.byte	0x00, 0xf0, 0x21, 0x3c


	//----- nvinfo : EIATTR_SPARSE_MMA_MASK
	.align		4
.L_403:
        /*0018*/ 	.byte	0x03, 0x50
        /*001a*/ 	.short	0x0000


	//----- nvinfo : EIATTR_MAXREG_COUNT
	.align		4
        /*001c*/ 	.byte	0x03, 0x1b
        /*001e*/ 	.short	0x00ff


	//----- nvinfo : EIATTR_NUM_BARRIERS
	.align		4
        /*0020*/ 	.byte	0x02, 0x4c
        /*0022*/ 	.byte	0x01
	.zero		1


	//----- nvinfo : EIATTR_MERCURY_ISA_VERSION
	.align		4
        /*0024*/ 	.byte	0x03, 0x5f
        /*0026*/ 	.short	0x0101


	//----- nvinfo : EIATTR_INT_WARP_WIDE_INSTR_OFFSETS
	.align		4
        /*0028*/ 	.byte	0x04, 0x31
        /*002a*/ 	.short	(.L_405 - .L_404)


	//   ....[0]....
.L_404:
        /*002c*/ 	.word	0x0000b570


	//   ....[1]....
        /*0030*/ 	.word	0x0000b6a0


	//   ....[2]....
        /*0034*/ 	.word	0x0000b7a0


	//   ....[3]....
        /*0038*/ 	.word	0x0000b7b0


	//----- nvinfo : EIATTR_COOP_GROUP_MASK_REGIDS
	.align		4
.L_405:
        /*003c*/ 	.byte	0x04, 0x29
        /*003e*/ 	.short	(.L_407 - .L_406)


	//   ....[0]....
.L_406:
        /*0040*/ 	.word	0xffffffff


	//   ....[1]....
        /*0044*/ 	.word	0xffffffff


	//   ....[2]....
        /*0048*/ 	.word	0xffffffff


	//   ....[3]....
        /*004c*/ 	.word	0xffffffff


	//   ....[4]....
        /*0050*/ 	.word	0xffffffff


	//   ....[5]....
        /*0054*/ 	.word	0xffffffff


	//   ....[6]....
        /*0058*/ 	.word	0xffffffff


	//   ....[7]....
        /*005c*/ 	.word	0x05000004


	//   ....[8]....
        /*0060*/ 	.word	0x05000004


	//----- nvinfo : EIATTR_COOP_GROUP_INSTR_OFFSETS
	.align		4
.L_407:
        /*0064*/ 	.byte	0x04, 0x28
        /*0066*/ 	.short	(.L_409 - .L_408)


	//   ....[0]....
.L_408:
        /*0068*/ 	.word	0x0000b530


	//   ....[1]....
        /*006c*/ 	.word	0x0000b5a0


	//   ....[2]....
        /*0070*/ 	.word	0x0000b5e0


	//   ....[3]....
        /*0074*/ 	.word	0x0000b600


	//   ....[4]....
        /*0078*/ 	.word	0x0000b620


	//   ....[5]....
        /*007c*/ 	.word	0x0000b6f0


	//   ....[6]....
        /*0080*/ 	.word	0x0000b710


	//   ....[7]....
        /*0084*/ 	.word	0x0000b9f0


	//   ....[8]....
        /*0088*/ 	.word	0x0000ba60


	//----- nvinfo : EIATTR_VRC_CTA_INIT_COUNT
	.align		4
.L_409:
        /*008c*/ 	.byte	0x02, 0x4a
	.zero		1
	.zero		1


	//----- nvinfo : EIATTR_EXIT_INSTR_OFFSETS
	.align		4
        /*0090*/ 	.byte	0x04, 0x1c
        /*0092*/ 	.short	(.L_411 - .L_410)


	//   ....[0]....
.L_410:
        /*0094*/ 	.word	0x0000b8a0


	//   ....[1]....
        /*0098*/ 	.word	0x0000b9a0


	//----- nvinfo : EIATTR_MAX_THREADS
	.align		4
.L_411:
        /*009c*/ 	.byte	0x04, 0x05
        /*009e*/ 	.short	(.L_413 - .L_412)
.L_412:
        /*00a0*/ 	.word	0x00000080
        /*00a4*/ 	.word	0x00000001
        /*00a8*/ 	.word	0x00000001


	//----- nvinfo : EIATTR_CRS_STACK_SIZE
	.align		4
.L_413:
        /*00ac*/ 	.byte	0x04, 0x1e
        /*00ae*/ 	.short	(.L_415 - .L_414)
.L_414:
        /*00b0*/ 	.word	0x00000000


	//----- nvinfo : EIATTR_CBANK_PARAM_SIZE
	.align		4
.L_415:
        /*00b4*/ 	.byte	0x03, 0x19
        /*00b6*/ 	.short	0x0f08


	//----- nvinfo : EIATTR_PARAM_CBANK
	.align		4
        /*00b8*/ 	.byte	0x04, 0x0a
        /*00ba*/ 	.short	(.L_417 - .L_416)
	.align		4
.L_416:
        /*00bc*/ 	.word	index@(.nv.constant0._ZN18transformer_engine56_GLOBAL__N__9a404817_23_multi_cast_transpose_cu_26a11c4627multi_cast_transpose_kernelILi4ELi4ELb0Ef6__halfS2_EEvNS0_22MultiCastTransposeArgsE)
        /*00c0*/ 	.short	0x0380
        /*00c2*/ 	.short	0x0f08


	//----- nvinfo : EIATTR_SW_WAR
	.align		4
.L_417:
        /*00c4*/ 	.byte	0x04, 0x36
        /*00c6*/ 	.short	(.L_419 - .L_418)
.L_418:
        /*00c8*/ 	.word	0x00000008
.L_419:


//--------------------- .nv.info._ZN18transformer_engine56_GLOBAL__N__9a404817_23_multi_cast_transpose_cu_26a11c4627multi_cast_transpose_kernelILi4ELi2ELb0Ef6__halffEEvNS0_22MultiCastTransposeArgsE --------------------------
	.section	.nv.info._ZN18transformer_engine56_GLOBAL__N__9a404817_23_multi_cast_transpose_cu_26a11c4627multi_cast_transpose_kernelILi4ELi2ELb0Ef6__halffEEvNS0_22MultiCastTransposeArgsE,"",@"SHT_CUDA_INFO"
	.sectionflags	@""
	.align	4


	//----- nvinfo : EIATTR_CUDA_API_VERSION
	.align		4
        /*0000*/ 	.byte	0x04, 0x37
        /*0002*/ 	.short	(.L_421 - .L_420)
.L_420:
        /*0004*/ 	.word	0x00000082


	//----- nvinfo : EIATTR_KPARAM_INFO
	.align		4
.L_421:
        /*0008*/ 	.byte	0x04, 0x17
        /*000a*/ 	.short	(.L_423 - .L_422)
.L_422:
        /*000c*/ 	.word	0x00000000
        /*0010*/ 	.short	0x0000
        /*0012*/ 	.short	0x0000
        /*0014*/ 	.byte	0x00, 0xf0, 0x21, 0x3c


	//----- nvinfo : EIATTR_SPARSE_MMA_MASK
	.align		4
.L_423:
        /*0018*/ 	.byte	0x03, 0x50
        /*001a*/ 	.short	0x0000


	//----- nvinfo : EIATTR_MAXREG_COUNT
	.align		4
        /*001c*/ 	.byte	0x03, 0x1b
        /*001e*/ 	.short	0x00ff


	//----- nvinfo : EIATTR_NUM_BARRIERS
	.align		4
        /*0020*/ 	.byte	0x02, 0x4c
        /*0022*/ 	.byte	0x01
	.zero		1


	//----- nvinfo : EIATTR_MERCURY_ISA_VERSION
	.align		4
        /*0024*/ 	.byte	0x03, 0x5f
        /*0026*/ 	.short	0x0101


	//----- nvinfo : EIATTR_INT_WARP_WIDE_INSTR_OFFSETS
	.align		4
        /*0028*/ 	.byte	0x04, 0x31
        /*002a*/ 	.short	(.L_425 - .L_424)


	//   ....[0]....
.L_424:
        /*002c*/ 	.word	0x000061b0


	//   ....[1]....
        /*0030*/ 	.word	0x000061c0


	//----- nvinfo : EIATTR_COOP_GROUP_MASK_REGIDS
	.align		4
.L_425:
        /*0034*/ 	.byte	0x04, 0x29
        /*0036*/ 	.short	(.L_427 - .L_426)


	//   ....[0]....
.L_426:
        /*0038*/ 	.word	0xffffffff


	//   ....[1]....
        /*003c*/ 	.word	0xffffffff


	//   ....[2]....
        /*0040*/ 	.word	0xffffffff


	//   ....[3]....
        /*0044*/ 	.word	0xffffffff


	//   ....[4]....
        /*0048*/ 	.word	0xffffffff


	//   ....[5]....
        /*004c*/ 	.word	0xffffffff


	//   ....[6]....
        /*0050*/ 	.word	0xffffffff


	//   ....[7]....
        /*0054*/ 	.word	0x05000002


	//   ....[8]....
        /*0058*/ 	.word	0x05000002


	//----- nvinfo : EIATTR_COOP_GROUP_INSTR_OFFSETS
	.align		4
.L_427:
        /*005c*/ 	.byte	0x04, 0x28
        /*005e*/ 	.short	(.L_429 - .L_428)


	//   ....[0]....
.L_428:
        /*0060*/ 	.word	0x00005f20


	//   ....[1]....
        /*0064*/ 	.word	0x00005f90


	//   ....[2]....
        /*0068*/ 	.word	0x00005fb0


	//   ....[3]....
        /*006c*/ 	.word	0x00005fd0


	//   ....[4]....
        /*0070*/ 	.word	0x00006000


	//   ....[5]....
        /*0074*/ 	.word	0x000060d0


	//   ....[6]....
        /*0078*/ 	.word	0x000060f0


	//   ....[7]....
        /*007c*/ 	.word	0x00006420


	//   ....[8]....
        /*0080*/ 	.word	0x00006490


	//----- nvinfo : EIATTR_VRC_CTA_INIT_COUNT
	.align		4
.L_429:
        /*0084*/ 	.byte	0x02, 0x4a
	.zero		1
	.zero		1


	//----- nvinfo : EIATTR_EXIT_INSTR_OFFSETS
	.align		4
        /*0088*/ 	.byte	0x04, 0x1c
        /*008a*/ 	.short	(.L_431 - .L_430)


	//   ....[0]....
.L_430:
        /*008c*/ 	.word	0x000062d0


	//   ....[1]....
        /*0090*/ 	.word	0x000063d0


	//----- nvinfo : EIATTR_MAX_THREADS
	.align		4
.L_431:
        /*0094*/ 	.byte	0x04, 0x05
        /*0096*/ 	.short	(.L_433 - .L_432)
.L_432:
        /*0098*/ 	.word	0x00000080
        /*009c*/ 	.word	0x00000001
        /*00a0*/ 	.word	0x00000001


	//----- nvinfo : EIATTR_CRS_STACK_SIZE
	.align		4
.L_433:
        /*00a4*/ 	.byte	0x04, 0x1e
        /*00a6*/ 	.short	(.L_435 - .L_434)
.L_434:
        /*00a8*/ 	.word	0x00000000


	//----- nvinfo : EIATTR_CBANK_PARAM_SIZE
	.align		4
.L_435:
        /*00ac*/ 	.byte	0x03, 0x19
        /*00ae*/ 	.short	0x0f08


	//----- nvinfo : EIATTR_PARAM_CBANK
	.align		4
        /*00b0*/ 	.byte	0x04, 0x0a
        /*00b2*/ 	.short	(.L_437 - .L_436)
	.align		4
.L_436:
        /*00b4*/ 	.word	index@(.nv.constant0._ZN18transformer_engine56_GLOBAL__N__9a404817_23_multi_cast_transpose_cu_26a11c4627multi_cast_transpose_kernelILi4ELi2ELb0Ef6__halffEEvNS0_22MultiCastTransposeArgsE)
        /*00b8*/ 	.short	0x0380
        /*00ba*/ 	.short	0x0f08


	//----- nvinfo : EIATTR_SW_WAR
	.align		4
.L_437:
        /*00bc*/ 	.byte	0x04, 0x36
        /*00be*/ 	.short	(.L_439 - .L_438)
.L_438:
        /*00c0*/ 	.word	0x00000008
.L_439:


//--------------------- .nv.info._ZN18transformer_engine56_GLOBAL__N__9a404817_23_multi_cast_transpose_cu_26a11c4627multi_cast_transpose_kernelILi2ELi8ELb0Eff13__nv_fp8_e4m3EEvNS0_22MultiCastTransposeArgsE --------------------------
	.section	.nv.info._ZN18transformer_engine56_GLOBAL__N__9a404817_23_multi_cast_transpose_cu_26a11c4627multi_cast_transpose_kernelILi2ELi8ELb0Eff13__nv_fp8_e4m3EEvNS0_22MultiCastTransposeArgsE,"",@"SHT_CUDA_INFO"
	.sectionflags	@""
	.align	4


	//----- nvinfo : EIATTR_CUDA_API_VERSION
	.align		4
        /*0000*/ 	.byte	0x04, 0x37
        /*0002*/ 	.short	(.L_441 - .L_440)
.L_440:
        /*0004*/ 	.word	0x00000082


	//----- nvinfo : EIATTR_KPARAM_INFO
	.align		4
.L_441:
        /*0008*/ 	.byte	0x04, 0x17
        /*000a*/ 	.short	(.L_443 - .L_442)
.L_442:
        /*000c*/ 	.word	0x00000000
        /*0010*/ 	.short	0x0000
        /*0012*/ 	.short	0x0000
        /*0014*/ 	.byte	0x00, 0xf0, 0x21, 0x3c


	//----- nvinfo : EIATTR_SPARSE_MMA_MASK
	.align		4
.L_443:
        /*0018*/ 	.byte	0x03, 0x50
        /*001a*/ 	.short	0x0000


	//----- nvinfo : EIATTR_MAXREG_COUNT
	.align		4
        /*001c*/ 	.byte	0x03, 0x1b
        /*001e*/ 	.short	0x00ff


	//----- nvinfo : EIATTR_NUM_BARRIERS
	.align		4
        /*0020*/ 	.byte	0x02, 0x4c
        /*0022*/ 	.byte	0x01
	.zero		1


	//----- nvinfo : EIATTR_MERCURY_ISA_VERSION
	.align		4
        /*0024*/ 	.byte	0x03, 0x5f
        /*0026*/ 	.short	0x0101


	//----- nvinfo : EIATTR_INT_WARP_WIDE_INSTR_OFFSETS
	.align		4
        /*0028*/ 	.byte	0x04, 0x31
        /*002a*/ 	.short	(.L_445 - .L_444)


	//   ....[0]....
.L_444:
        /*002c*/ 	.word	0x0000c6c0


	//   ....[1]....
        /*0030*/ 	.word	0x0000c6d0


	//----- nvinfo : EIATTR_COOP_GROUP_MASK_REGIDS
	.align		4
.L_445:
        /*0034*/ 	.byte	0x04, 0x29
        /*0036*/ 	.short	(.L_447 - .L_446)


	//   ....[0]....
.L_446:
        /*0038*/ 	.word	0xffffffff


	//   ....[1]....
        /*003c*/ 	.word	0xffffffff


	//   ....[2]....
        /*0040*/ 	.word	0xffffffff


	//   ....[3]....
        /*0044*/ 	.word	0xffffffff


	//   ....[4]....
        /*0048*/ 	.word	0xffffffff


	//   ....[5]....
        /*004c*/ 	.word	0xffffffff


	//   ....[6]....
        /*0050*/ 	.word	0xffffffff


	//   ....[7]....
        /*0054*/ 	.word	0x05000005


	//   ....[8]....
        /*0058*/ 	.word	0x05000005


	//----- nvinfo : EIATTR_COOP_GROUP_INSTR_OFFSETS
	.align		4
.L_447:
        /*005c*/ 	.byte	0x04, 0x28
        /*005e*/ 	.short	(.L_449 - .L_448)


	//   ....[0]....
.L_448:
        /*0060*/ 	.word	0x0000c430


	//   ....[1]....
        /*0064*/ 	.word	0x0000c4a0


	//   ....[2]....
        /*0068*/ 	.word	0x0000c4c0


	//   ....[3]....
        /*006c*/ 	.word	0x0000c4e0


	//   ....[4]....
        /*0070*/ 	.word	0x0000c510


	//   ....[5]....
        /*0074*/ 	.word	0x0000c5e0


	//   ....[6]....
        /*0078*/ 	.word	0x0000c600


	//   ....[7]....
        /*007c*/ 	.word	0x0000c8f0


	//   ....[8]....
        /*0080*/ 	.word	0x0000c960


	//----- nvinfo : EIATTR_VRC_CTA_INIT_COUNT
	.align		4
.L_449:
        /*0084*/ 	.byte	0x02, 0x4a
	.zero		1
	.zero		1


	//----- nvinfo : EIATTR_EXIT_INSTR_OFFSETS
	.align		4
        /*0088*/ 	.byte	0x04, 0x1c
        /*008a*/ 	.short	(.L_451 - .L_450)


	//   ....[0]....
.L_450:
        /*008c*/ 	.word	0x0000c7a0


	//   ....[1]....
        /*0090*/ 	.word	0x0000c8a0


	//----- nvinfo : EIATTR_MAX_THREADS
	.align		4
.L_451:
        /*0094*/ 	.byte	0x04, 0x05
        /*0096*/ 	.short	(.L_453 - .L_452)
.L_452:
        /*0098*/ 	.word	0x00000080
        /*009c*/ 	.word	0x00000001
        /*00a0*/ 	.word	0x00000001


	//----- nvinfo : EIATTR_CRS_STACK_SIZE
	.align		4
.L_453:
        /*00a4*/ 	.byte	0x04, 0x1e
        /*00a6*/ 	.short	(.L_455 - .L_454)
.L_454:
        /*00a8*/ 	.word	0x00000000


	//----- nvinfo : EIATTR_CBANK_PARAM_SIZE
	.align		4
.L_455:
        /*00ac*/ 	.byte	0x03, 0x19
        /*00ae*/ 	.short	0x0f08


	//----- nvinfo : EIATTR_PARAM_CBANK
	.align		4
        /*00b0*/ 	.byte	0x04, 0x0a
        /*00b2*/ 	.short	(.L_457 - .L_456)
	.align		4
.L_456:
        /*00b4*/ 	.word	index@(.nv.constant0._ZN18transformer_engine56_GLOBAL__N__9a404817_23_multi_cast_transpose_cu_26a11c4627multi_cast_transpose_kernelILi2ELi8ELb0Eff13__nv_fp8_e4m3EEvNS0_22MultiCastTransposeArgsE)
        /*00b8*/ 	.short	0x0380
        /*00ba*/ 	.short	0x0f08


	//----- nvinfo : EIATTR_SW_WAR
	.align		4
.L_457:
        /*00bc*/ 	.byte	0x04, 0x36
        /*00be*/ 	.short	(.L_459 - .L_458)
.L_458:
        /*00c0*/ 	.word	0x00000008
.L_459:


//--------------------- .nv.info._ZN18transformer_engine56_GLOBAL__N__9a404817_23_multi_cast_transpose_cu_26a11c4627multi_cast_transpose_kernelILi2ELi8ELb0Eff13__nv_fp8_e5m2EEvNS0_22MultiCastTransposeArgsE --------------------------
	.section	.nv.info._ZN18transformer_engine56_GLOBAL__N__9a404817_23_multi_cast_transpose_cu_26a11c4627multi_cast_transpose_kernelILi2ELi8ELb0Eff13__nv_fp8_e5m2EEvNS0_22MultiCastTransposeArgsE,"",@"SHT_CUDA_INFO"
	.sectionflags	@""
	.align	4


	//----- nvinfo : EIATTR_CUDA_API_VERSION
	.align		4
        /*0000*/ 	.byte	0x04, 0x37
        /*0002*/ 	.short	(.L_461 - .L_460)
.L_460:
        /*0004*/ 	.word	0x00000082


	//----- nvinfo : EIATTR_KPARAM_INFO
	.align		4
.L_461:
        /*0008*/ 	.byte	0x04, 0x17
        /*000a*/ 	.short	(.L_463 - .L_462)
.L_462:
        /*000c*/ 	.word	0x00000000
        /*0010*/ 	.short	0x0000
        /*0012*/ 	.short	0x0000
        /*0014*/ 	.byte	0x00, 0xf0, 0x21, 0x3c


	//----- nvinfo : EIATTR_SPARSE_MMA_MASK
	.align		4
.L_463:
        /*0018*/ 	.byte	0x03, 0x50
        /*001a*/ 	.short	0x0000


	//----- nvinfo : EIATTR_MAXREG_COUNT
	.align		4
        /*001c*/ 	.byte	0x03, 0x1b
        /*001e*/ 	.short	0x00ff


	//----- nvinfo : EIATTR_NUM_BARRIERS
	.align		4
        /*0020*/ 	.byte	0x02, 0x4c
        /*0022*/ 	.byte	0x01
	.zero		1


	//----- nvinfo : EIATTR_MERCURY_ISA_VERSION
	.align		4
        /*0024*/ 	.byte	0x03, 0x5f
        /*0026*/ 	.short	0x0101


	//----- nvinfo : EIATTR_INT_WARP_WIDE_INSTR_OFFSETS
	.align		4
        /*0028*/ 	.byte	0x04, 0x31
        /*002a*/ 	.short	(.L_465 - .L_464)


	//   ....[0]....
.L_464:
        /*002c*/ 	.word	0x0000c6c0


	//   ....[1]....
        /*0030*/ 	.word	0x0000c6d0


	//----- nvinfo : EIATTR_COOP_GROUP_MASK_REGIDS
	.align		4
.L_465:
        /*0034*/ 	.byte	0x04, 0x29
        /*0036*/ 	.short	(.L_467 - .L_466)


	//   ....[0]....
.L_466:
        /*0038*/ 	.word	0xffffffff


	//   ....[1]....
        /*003c*/ 	.word	0xffffffff


	//   ....[2]....
        /*0040*/ 	.word	0xffffffff


	//   ....[3]....
        /*0044*/ 	.word	0xffffffff


	//   ....[4]....
        /*0048*/ 	.word	0xffffffff


	//   ....[5]....
        /*004c*/ 	.word	0xffffffff


	//   ....[6]....
        /*0050*/ 	.word	0xffffffff


	//   ....[7]....
        /*0054*/ 	.word	0x05000005


	//   ....[8]....
        /*0058*/ 	.word	0x05000005


	//----- nvinfo : EIATTR_COOP_GROUP_INSTR_OFFSETS
	.align		4
.L_467:
        /*005c*/ 	.byte	0x04, 0x28
        /*005e*/ 	.short	(.L_469 - .L_468)


	//   ....[0]....
.L_468:
        /*0060*/ 	.word	0x0000c430


	//   ....[1]....
        /*0064*/ 	.word	0x0000c4a0


	//   ....[2]....
        /*0068*/ 	.word	0x0000c4c0


	//   ....[3]....
        /*006c*/ 	.word	0x0000c4e0


	//   ....[4]....
        /*0070*/ 	.word	0x0000c510


	//   ....[5]....
        /*0074*/ 	.word	0x0000c5e0


	//   ....[6]....
        /*0078*/ 	.word	0x0000c600


	//   ....[7]....
        /*007c*/ 	.word	0x0000c8f0


	//   ....[8]....
        /*0080*/ 	.word	0x0000c960


	//----- nvinfo : EIATTR_VRC_CTA_INIT_COUNT
	.align		4
.L_469:
        /*0084*/ 	.byte	0x02, 0x4a
	.zero		1
	.zero		1


	//----- nvinfo : EIATTR_EXIT_INSTR_OFFSETS
	.align		4
        /*0088*/ 	.byte	0x04, 0x1c
        /*008a*/ 	.short	(.L_471 - .L_470)


	//   ....[0]....
.L_470:
        /*008c*/ 	.word	0x0000c7a0


	//   ....[1]....
        /*0090*/ 	.word	0x0000c8a0


	//----- nvinfo : EIATTR_MAX_THREADS
	.align		4
.L_471:
        /*0094*/ 	.byte	0x04, 0x05
        /*0096*/ 	.short	(.L_473 - .L_472)
.L_472:
        /*0098*/ 	.word	0x00000080
        /*009c*/ 	.word	0x00000001
        /*00a0*/ 	.word	0x00000001


	//----- nvinfo : EIATTR_CRS_STACK_SIZE
	.align		4
.L_473:
        /*00a4*/ 	.byte	0x04, 0x1e
        /*00a6*/ 	.short	(.L_475 - .L_474)
.L_474:
        /*00a8*/ 	.word	0x00000000


	//----- nvinfo : EIATTR_CBANK_PARAM_SIZE
	.align		4
.L_475:
        /*00ac*/ 	.byte	0x03, 0x19
        /*00ae*/ 	.short	0x0f08


	//----- nvinfo : EIATTR_PARAM_CBANK
	.align		4
        /*00b0*/ 	.byte	0x04, 0x0a
        /*00b2*/ 	.short	(.L_477 - .L_476)
	.align		4
.L_476:
        /*00b4*/ 	.word	index@(.nv.constant0._ZN18transformer_engine56_GLOBAL__N__9a404817_23_multi_cast_transpose_cu_26a11c4627multi_cast_transpose_kernelILi2ELi8ELb0Eff13__nv_fp8_e5m2EEvNS0_22MultiCastTransposeArgsE)
        /*00b8*/ 	.short	0x0380
        /*00ba*/ 	.short	0x0f08


	//----- nvinfo : EIATTR_SW_WAR
	.align		4
.L_477:
        /*00bc*/ 	.byte	0x04, 0x36
        /*00be*/ 	.short	(.L_479 - .L_478)
.L_478:
        /*00c0*/ 	.word	0x00000008
.L_479:


//--------------------- .nv.info._ZN18transformer_engine56_GLOBAL__N__9a404817_23_multi_cast_transpose_cu_26a11c4627multi_cast_transpose_kernelILi2ELi4ELb0Eff13__nv_bfloat16EEvNS0_22MultiCastTransposeArgsE --------------------------
	.section	.nv.info._ZN18transformer_engine56_GLOBAL__N__9a404817_23_multi_cast_transpose_cu_26a11c4627multi_cast_transpose_kernelILi2ELi4ELb0Eff13__nv_bfloat16EEvNS0_22MultiCastTransposeArgsE,"",@"SHT_CUDA_INFO"
	.sectionflags	@""
	.align	4


	//----- nvinfo : EIATTR_CUDA_API_VERSION
	.align		4
        /*0000*/ 	.byte	0x04, 0x37
        /*0002*/ 	.short	(.L_481 - .L_480)
.L_480:
        /*0004*/ 	.word	0x00000082


	//----- nvinfo : EIATTR_KPARAM_INFO
	.align		4
.L_481:
        /*0008*/ 	.byte	0x04, 0x17
        /*000a*/ 	.short	(.L_483 - .L_482)
.L_482:
        /*000c*/ 	.word	0x00000000
        /*0010*/ 	.short	0x0000
        /*0012*/ 	.short	0x0000
        /*0014*/ 	.byte	0x00, 0xf0, 0x21, 0x3c


	//----- nvinfo : EIATTR_SPARSE_MMA_MASK
	.align		4
.L_483:
        /*0018*/ 	.byte	0x03, 0x50
        /*001a*/ 	.short	0x0000


	//----- nvinfo : EIATTR_MAXREG_COUNT
	.align		4
        /*001c*/ 	.byte	0x03, 0x1b
        /*001e*/ 	.short	0x00ff


	//----- nvinfo : EIATTR_NUM_BARRIERS
	.align		4
        /*0020*/ 	.byte	0x02, 0x4c
        /*0022*/ 	.byte	0x01
	.zero		1


	//----- nvinfo : EIATTR_MERCURY_ISA_VERSION
	.align		4
        /*0024*/ 	.byte	0x03, 0x5f
        /*0026*/ 	.short	0x0101


	//----- nvinfo : EIATTR_INT_WARP_WIDE_INSTR_OFFSETS
	.align		4
        /*0028*/ 	.byte	0x04, 0x31
        /*002a*/ 	.short	(.L_485 - .L_484)


	//   ....[0]....
.L_484:
        /*002c*/ 	.word	0x000066e0


	//   ....[1]....
        /*0030*/ 	.word	0x00006810


	//   ....[2]....
        /*0034*/ 	.word	0x00006940


	//   ....[3]....
        /*0038*/ 	.word	0x00006950


	//----- nvinfo : EIATTR_COOP_GROUP_MASK_REGIDS
	.align		4
.L_485:
        /*003c*/ 	.byte	0x04, 0x29
        /*003e*/ 	.short	(.L_487 - .L_486)


	//   ....[0]....
.L_486:
        /*0040*/ 	.word	0xffffffff


	//   ....[1]....
        /*0044*/ 	.word	0xffffffff


	//   ....[2]....
        /*0048*/ 	.word	0xffffffff


	//   ....[3]....
        /*004c*/ 	.word	0xffffffff


	//   ....[4]....
        /*0050*/ 	.word	0xffffffff


	//   ....[5]....
        /*0054*/ 	.word	0xffffffff


	//   ....[6]....
        /*0058*/ 	.word	0xffffffff


	//   ....[7]....
        /*005c*/ 	.word	0x05000004


	//   ....[8]....
        /*0060*/ 	.word	0x05000004


	//----- nvinfo : EIATTR_COOP_GROUP_INSTR_OFFSETS
	.align		4
.L_487:
        /*0064*/ 	.byte	0x04, 0x28
        /*0066*/ 	.short	(.L_489 - .L_488)


	//   ....[0]....
.L_488:
        /*0068*/ 	.word	0x000066a0


	//   ....[1]....
        /*006c*/ 	.word	0x00006710


	//   ....[2]....
        /*0070*/ 	.word	0x00006740


	//   ....[3]....
        /*0074*/ 	.word	0x00006760


	//   ....[4]....
        /*0078*/ 	.word	0x00006780


	//   ....[5]....
        /*007c*/ 	.word	0x00006860


	//   ....[6]....
        /*0080*/ 	.word	0x00006880


	//   ....[7]....
        /*0084*/ 	.word	0x00006bb0


	//   ....[8]....
        /*0088*/ 	.word	0x00006c20


	//----- nvinfo : EIATTR_VRC_CTA_INIT_COUNT
	.align		4
.L_489:
        /*008c*/ 	.byte	0x02, 0x4a
	.zero		1
	.zero		1


	//----- nvinfo : EIATTR_EXIT_INSTR_OFFSETS
	.align		4
        /*0090*/ 	.byte	0x04, 0x1c
        /*0092*/ 	.short	(.L_491 - .L_490)


	//   ....[0]....
.L_490:
        /*0094*/ 	.word	0x00006a60


	//   ....[1]....
        /*0098*/ 	.word	0x00006b60


	//----- nvinfo : EIATTR_MAX_THREADS
	.align		4
.L_491:
        /*009c*/ 	.byte	0x04, 0x05
        /*009e*/ 	.short	(.L_493 - .L_492)
.L_492:
        /*00a0*/ 	.word	0x00000080
        /*00a4*/ 	.word	0x00000001
        /*00a8*/ 	.word	0x00000001


	//----- nvinfo : EIATTR_CRS_STACK_SIZE
	.align		4
.L_493:
        /*00ac*/ 	.byte	0x04, 0x1e
        /*00ae*/ 	.short	(.L_495 - .L_494)
.L_494:
        /*00b0*/ 	.word	0x00000000


	//----- nvinfo : EIATTR_CBANK_PARAM_SIZE
	.align		4
.L_495:
        /*00b4*/ 	.byte	0x03, 0x19
        /*00b6*/ 	.short	0x0f08


	//----- nvinfo : EIATTR_PARAM_CBANK
	.align		4
        /*00b8*/ 	.byte	0x04, 0x0a
        /*00ba*/ 	.short	(.L_497 - .L_496)
	.align		4
.L_496:
        /*00bc*/ 	.word	index@(.nv.constant0._ZN18transformer_engine56_GLOBAL__N__9a404817_23_multi_cast_transpose_cu_26a11c4627multi_cast_transpose_kernelILi2ELi4ELb0Eff13__nv_bfloat16EEvNS0_22MultiCastTransposeArgsE)
        /*00c0*/ 	.short	0x0380
        /*00c2*/ 	.short	0x0f08


	//----- nvinfo : EIATTR_SW_WAR
	.align		4
.L_497:
        /*00c4*/ 	.byte	0x04, 0x36
        /*00c6*/ 	.short	(.L_499 - .L_498)
.L_498:
        /*00c8*/ 	.word	0x00000008
.L_499:


//--------------------- .nv.info._ZN18transformer_engine56_GLOBAL__N__9a404817_23_multi_cast_transpose_cu_26a11c4627multi_cast_transpose_kernelILi2ELi4ELb0Eff6__halfEEvNS0_22MultiCastTransposeArgsE --------------------------
	.section	.nv.info._ZN18transformer_engine56_GLOBAL__N__9a404817_23_multi_cast_transpose_cu_26a11c4627multi_cast_transpose_kernelILi2ELi4ELb0Eff6__halfEEvNS0_22MultiCastTransposeArgsE,"",@"SHT_CUDA_INFO"
	.sectionflags	@""
	.align	4


	//----- nvinfo : EIATTR_CUDA_API_VERSION
	.align		4
        /*0000*/ 	.byte	0x04, 0x37
        /*0002*/ 	.short	(.L_501 - .L_500)
.L_500:
        /*0004*/ 	.word	0x00000082


	//----- nvinfo : EIATTR_KPARAM_INFO
	.align		4
.L_501:
        /*0008*/ 	.byte	0x04, 0x17
        /*000a*/ 	.short	(.L_503 - .L_502)
.L_502:
        /*000c*/ 	.word	0x00000000
        /*0010*/ 	.short	0x0000
        /*0012*/ 	.short	0x0000
        /*0014*/ 	.byte	0x00, 0xf0, 0x21, 0x3c


	//----- nvinfo : EIATTR_SPARSE_MMA_MASK
	.align		4
.L_503:
        /*0018*/ 	.byte	0x03, 0x50
        /*001a*/ 	.short	0x0000


	//----- nvinfo : EIATTR_MAXREG_COUNT
	.align		4
        /*001c*/ 	.byte	0x03, 0x1b
        /*001e*/ 	.short	0x00ff


	//----- nvinfo : EIATTR_NUM_BARRIERS
	.align		4
        /*0020*/ 	.byte	0x02, 0x4c
        /*0022*/ 	.byte	0x01
	.zero		1


	//----- nvinfo : EIATTR_MERCURY_ISA_VERSION
	.align		4
        /*0024*/ 	.byte	0x03, 0x5f
        /*0026*/ 	.short	0x0101


	//----- nvinfo : EIATTR_INT_WARP_WIDE_INSTR_OFFSETS
	.align		4
        /*0028*/ 	.byte	0x04, 0x31
        /*002a*/ 	.short	(.L_505 - .L_504)


	//   ....[0]....
.L_504:
        /*002c*/ 	.word	0x000066e0


	//   ....[1]....
        /*0030*/ 	.word	0x00006810


	//   ....[2]....
        /*0034*/ 	.word	0x00006940


	//   ....[3]....
        /*0038*/ 	.word	0x00006950


	//----- nvinfo : EIATTR_COOP_GROUP_MASK_REGIDS
	.align		4
.L_505:
        /*003c*/ 	.byte	0x04, 0x29
        /*003e*/ 	.short	(.L_507 - .L_506)


	//   ....[0]....
.L_506:
        /*0040*/ 	.word	0xffffffff


	//   ....[1]....
        /*0044*/ 	.word	0xffffffff


	//   ....[2]....
        /*0048*/ 	.word	0xffffffff


	//   ....[3]....
        /*004c*/ 	.word	0xffffffff


	//   ....[4]....
        /*0050*/ 	.word	0xffffffff


	//   ....[5]....
        /*0054*/ 	.word	0xffffffff


	//   ....[6]....
        /*0058*/ 	.word	0xffffffff


	//   ....[7]....
        /*005c*/ 	.word	0x05000004


	//   ....[8]....
        /*0060*/ 	.word	0x05000004


	//----- nvinfo : EIATTR_COOP_GROUP_INSTR_OFFSETS
	.align		4
.L_507:
        /*0064*/ 	.byte	0x04, 0x28
        /*0066*/ 	.short	(.L_509 - .L_508)


	//   ....[0]....
.L_508:
        /*0068*/ 	.word	0x000066a0


	//   ....[1]....
        /*006c*/ 	.word	0x00006710


	//   ....[2]....
        /*0070*/ 	.word	0x00006740


	//   ....[3]....
        /*0074*/ 	.word	0x00006760


	//   ....[4]....
        /*0078*/ 	.word	0x00006780


	//   ....[5]....
        /*007c*/ 	.word	0x00006860


	//   ....[6]....
        /*0080*/ 	.word	0x00006880


	//   ....[7]....
        /*0084*/ 	.word	0x00006bb0


	//   ....[8]....
        /*0088*/ 	.word	0x00006c20


	//----- nvinfo : EIATTR_VRC_CTA_INIT_COUNT
	.align		4
.L_509:
        /*008c*/ 	.byte	0x02, 0x4a
	.zero		1
	.zero		1


	//----- nvinfo : EIATTR_EXIT_INSTR_OFFSETS
	.align		4
        /*0090*/ 	.byte	0x04, 0x1c
        /*0092*/ 	.short	(.L_511 - .L_510)


	//   ....[0]....
.L_510:
        /*0094*/ 	.word	0x00006a60


	//   ....[1]....
        /*0098*/ 	.word	0x00006b60


	//----- nvinfo : EIATTR_MAX_THREADS
	.align		4
.L_511:
        /*009c*/ 	.byte	0x04, 0x05
        /*009e*/ 	.short	(.L_513 - .L_512)
.L_512:
        /*00a0*/ 	.word	0x00000080
        /*00a4*/ 	.word	0x00000001
        /*00a8*/ 	.word	0x00000001


	//----- nvinfo : EIATTR_CRS_STACK_SIZE
	.align		4
.L_513:
        /*00ac*/ 	.byte	0x04, 0x1e
        /*00ae*/ 	.short	(.L_515 - .L_514)
.L_514:
        /*00b0*/ 	.word	0x00000000


	//----- nvinfo : EIATTR_CBANK_PARAM_SIZE
	.align		4
.L_515:
        /*00b4*/ 	.byte	0x03, 0x19
        /*00b6*/ 	.short	0x0f08


	//----- nvinfo : EIATTR_PARAM_CBANK
	.align		4
        /*00b8*/ 	.byte	0x04, 0x0a
        /*00ba*/ 	.short	(.L_517 - .L_516)
	.align		4
.L_516:
        /*00bc*/ 	.word	index@(.nv.constant0._ZN18transformer_engine56_GLOBAL__N__9a404817_23_multi_cast_transpose_cu_26a11c4627multi_cast_transpose_kernelILi2ELi4ELb0Eff6__halfEEvNS0_22MultiCastTransposeArgsE)
        /*00c0*/ 	.short	0x0380
        /*00c2*/ 	.short	0x0f08


	//----- nvinfo : EIATTR_SW_WAR
	.align		4
.L_517:
        /*00c4*/ 	.byte	0x04, 0x36
        /*00c6*/ 	.short	(.L_519 - .L_518)
.L_518:
        /*00c8*/ 	.word	0x00000008
.L_519:


//--------------------- .nv.info._ZN18transformer_engine56_GLOBAL__N__9a404817_23_multi_cast_transpose_cu_26a11c4627multi_cast_transpose_kernelILi2ELi2ELb0EfffEEvNS0_22MultiCastTransposeArgsE --------------------------
	.section	.nv.info._ZN18transformer_engine56_GLOBAL__N__9a404817_23_multi_cast_transpose_cu_26a11c4627multi_cast_transpose_kernelILi2ELi2ELb0EfffEEvNS0_22MultiCastTransposeArgsE,"",@"SHT_CUDA_INFO"
	.sectionflags	@""
	.align	4


	//----- nvinfo : EIATTR_CUDA_API_VERSION
	.align		4
        /*0000*/ 	.byte	0x04, 0x37
        /*0002*/ 	.short	(.L_521 - .L_520)
.L_520:
        /*0004*/ 	.word	0x00000082


	//----- nvinfo : EIATTR_KPARAM_INFO
	.align		4
.L_521:
        /*0008*/ 	.byte	0x04, 0x17
        /*000a*/ 	.short	(.L_523 - .L_522)
.L_522:
        /*000c*/ 	.word	0x00000000
        /*0010*/ 	.short	0x0000
        /*0012*/ 	.short	0x0000
        /*0014*/ 	.byte	0x00, 0xf0, 0x21, 0x3c


	//----- nvinfo : EIATTR_SPARSE_MMA_MASK
	.align		4
.L_523:
        /*0018*/ 	.byte	0x03, 0x50
        /*001a*/ 	.short	0x0000


	//----- nvinfo : EIATTR_MAXREG_COUNT
	.align		4
        /*001c*/ 	.byte	0x03, 0x1b
        /*001e*/ 	.short	0x00ff


	//----- nvinfo : EIATTR_NUM_BARRIERS
	.align		4
        /*0020*/ 	.byte	0x02, 0x4c
        /*0022*/ 	.byte	0x01
	.zero		1


	//----- nvinfo : EIATTR_MERCURY_ISA_VERSION
	.align		4
        /*0024*/ 	.byte	0x03, 0x5f
        /*0026*/ 	.short	0x0101


	//----- nvinfo : EIATTR_INT_WARP_WIDE_INSTR_OFFSETS
	.align		4
        /*0028*/ 	.byte	0x04, 0x31
        /*002a*/ 	.short	(.L_525 - .L_524)


	//   ....[0]....
.L_524:
        /*002c*/ 	.word	0x00003710


	//   ....[1]....
        /*0030*/ 	.word	0x00003720


	//----- nvinfo : EIATTR_COOP_GROUP_MASK_REGIDS
	.align		4
.L_525:
        /*0034*/ 	.byte	0x04, 0x29
        /*0036*/ 	.short	(.L_527 - .L_526)


	//   ....[0]....
.L_526:
        /*0038*/ 	.word	0xffffffff


	//   ....[1]....
        /*003c*/ 	.word	0xffffffff


	//   ....[2]....
        /*0040*/ 	.word	0xffffffff


	//   ....[3]....
        /*0044*/ 	.word	0xffffffff


	//   ....[4]....
        /*0048*/ 	.word	0xffffffff


	//   ....[5]....
        /*004c*/ 	.word	0xffffffff


	//   ....[6]....
        /*0050*/ 	.word	0xffffffff


	//   ....[7]....
        /*0054*/ 	.word	0x05000005


	//   ....[8]....
        /*0058*/ 	.word	0x05000005


	//----- nvinfo : EIATTR_COOP_GROUP_INSTR_OFFSETS
	.align		4
.L_527:
        /*005c*/ 	.byte	0x04, 0x28
        /*005e*/ 	.short	(.L_529 - .L_528)


	//   ....[0]....
.L_528:
        /*0060*/ 	.word	0x00003480


	//   ....[1]....
        /*0064*/ 	.word	0x000034f0


	//   ....[2]....
        /*0068*/ 	.word	0x00003520


	//   ....[3]....
        /*006c*/ 	.word	0x00003540


	//   ....[4]....
        /*0070*/ 	.word	0x00003560


	//   ....[5]....
        /*0074*/ 	.word	0x00003630


	//   ....[6]....
        /*0078*/ 	.word	0x00003650


	//   ....[7]....
        /*007c*/ 	.word	0x00003900


	//   ....[8]....
        /*0080*/ 	.word	0x00003970


	//----- nvinfo : EIATTR_VRC_CTA_INIT_COUNT
	.align		4
.L_529:
        /*0084*/ 	.byte	0x02, 0x4a
	.zero		1
	.zero		1


	//----- nvinfo : EIATTR_EXIT_INSTR_OFFSETS
	.align		4
        /*0088*/ 	.byte	0x04, 0x1c
        /*008a*/ 	.short	(.L_531 - .L_530)


	//   ....[0]....
.L_530:
        /*008c*/ 	.word	0x000037a0


	//   ....[1]....
        /*0090*/ 	.word	0x000038b0


	//----- nvinfo : EIATTR_MAX_THREADS
	.align		4
.L_531:
        /*0094*/ 	.byte	0x04, 0x05
        /*0096*/ 	.short	(.L_533 - .L_532)
.L_532:
        /*0098*/ 	.word	0x00000080
        /*009c*/ 	.word	0x00000001
        /*00a0*/ 	.word	0x00000001


	//----- nvinfo : EIATTR_CRS_STACK_SIZE
	.align		4
.L_533:
        /*00a4*/ 	.byte	0x04, 0x1e
        /*00a6*/ 	.short	(.L_535 - .L_534)
.L_534:
        /*00a8*/ 	.word	0x00000000


	//----- nvinfo : EIATTR_CBANK_PARAM_SIZE
	.align		4
.L_535:
        /*00ac*/ 	.byte	0x03, 0x19
        /*00ae*/ 	.short	0x0f08


	//----- nvinfo : EIATTR_PARAM_CBANK
	.align		4
        /*00b0*/ 	.byte	0x04, 0x0a
        /*00b2*/ 	.short	(.L_537 - .L_536)
	.align		4
.L_536:
        /*00b4*/ 	.word	index@(.nv.constant0._ZN18transformer_engine56_GLOBAL__N__9a404817_23_multi_cast_transpose_cu_26a11c4627multi_cast_transpose_kernelILi2ELi2ELb0EfffEEvNS0_22MultiCastTransposeArgsE)
        /*00b8*/ 	.short	0x0380
        /*00ba*/ 	.short	0x0f08


	//----- nvinfo : EIATTR_SW_WAR
	.align		4
.L_537:
        /*00bc*/ 	.byte	0x04, 0x36
        /*00be*/ 	.short	(.L_539 - .L_538)
.L_538:
        /*00c0*/ 	.word	0x00000008
.L_539:


//--------------------- .nv.info._ZN18transformer_engine56_GLOBAL__N__9a404817_23_multi_cast_transpose_cu_26a11c4627multi_cast_transpose_kernelILi4ELi8ELb1Ef13__nv_bfloat1613__nv_fp8_e4m3EEvNS0_22MultiCastTransposeArgsE --------------------------
	.section	.nv.info._ZN18transformer_engine56_GLOBAL__N__9a404817_23_multi_cast_transpose_cu_26a11c4627multi_cast_transpose_kernelILi4ELi8ELb1Ef13__nv_bfloat1613__nv_fp8_e4m3EEvNS0_22MultiCastTransposeArgsE,"",@"SHT_CUDA_INFO"
	.sectionflags	@""
	.align	4


	//----- nvinfo : EIATTR_CUDA_API_VERSION
	.align		4
        /*0000*/ 	.byte	0x04, 0x37
        /*0002*/ 	.short	(.L_541 - .L_540)
.L_540:
        /*0004*/ 	.word	0x00000082


	//----- nvinfo : EIATTR_KPARAM_INFO
	.align		4
.L_541:
        /*0008*/ 	.byte	0x04, 0x17
        /*000a*/ 	.short	(.L_543 - .L_542)
.L_542:
        /*000c*/ 	.word	0x00000000
        /*0010*/ 	.short	0x0000
        /*0012*/ 	.short	0x0000
        /*0014*/ 	.byte	0x00, 0xf0, 0x21, 0x3c


	//----- nvinfo : EIATTR_SPARSE_MMA_MASK
	.align		4
.L_543:
        /*0018*/ 	.byte	0x03, 0x50
        /*001a*/ 	.short	0x0000


	//----- nvinfo : EIATTR_MAXREG_COUNT
	.align		4
        /*001c*/ 	.byte	0x03, 0x1b
        /*001e*/ 	.short	0x00ff


	//----- nvinfo : EIATTR_NUM_BARRIERS
	.align		4
        /*0020*/ 	.byte	0x02, 0x4c
        /*0022*/ 	.byte	0x01
	.zero		1


	//----- nvinfo : EIATTR_MERCURY_ISA_VERSION
	.align		4
        /*0024*/ 	.byte	0x03, 0x5f
        /*0026*/ 	.short	0x0101


	//----- nvinfo : EIATTR_INT_WARP_WIDE_INSTR_OFFSETS
	.align		4
        /*0028*/ 	.byte	0x04, 0x31
        /*002a*/ 	.short	(.L_545 - .L_544)


	//   ....[0]....
.L_544:
        /*002c*/ 	.word	0x0000a920


	//   ....[1]....
        /*0030*/ 	.word	0x0000aa10


	//   ....[2]....
        /*0034*/ 	.word	0x0000ab40


	//   ....[3]....
        /*0038*/ 	.word	0x0000ab50


	//----- nvinfo : EIATTR_COOP_GROUP_MASK_REGIDS
	.align		4
.L_545:
        /*003c*/ 	.byte	0x04, 0x29
        /*003e*/ 	.short	(.L_547 - .L_546)


	//   ....[0]....
.L_546:
        /*0040*/ 	.word	0xffffffff


	//   ....[1]....
        /*0044*/ 	.word	0xffffffff


	//   ....[2]....
        /*0048*/ 	.word	0xffffffff


	//   ....[3]....
        /*004c*/ 	.word	0xffffffff


	//   ....[4]....
        /*0050*/ 	.word	0xffffffff


	//   ....[5]....
        /*0054*/ 	.word	0xffffffff


	//   ....[6]....
        /*0058*/ 	.word	0xffffffff


	//   ....[7]....
        /*005c*/ 	.word	0x05000005


	//   ....[8]....
        /*0060*/ 	.word	0x05000005


	//----- nvinfo : EIATTR_COOP_GROUP_INSTR_OFFSETS
	.align		4
.L_547:
        /*0064*/ 	.byte	0x04, 0x28
        /*0066*/ 	.short	(.L_549 - .L_548)


	//   ....[0]....
.L_548:
        /*0068*/ 	.word	0x0000a300


	//   ....[1]....
        /*006c*/ 	.word	0x0000a360


	//   ....[2]....
        /*0070*/ 	.word	0x0000a410


	//   ....[3]....
        /*0074*/ 	.word	0x0000a640


	//   ....[4]....
        /*0078*/ 	.word	0x0000a8c0


	//   ....[5]....
        /*007c*/ 	.word	0x0000aa60


	//   ....[6]....
        /*0080*/ 	.word	0x0000aa80


	//   ....[7]....
        /*0084*/ 	.word	0x0000ad30


	//   ....[8]....
        /*0088*/ 	.word	0x0000ada0


	//----- nvinfo : EIATTR_VRC_CTA_INIT_COUNT
	.align		4
.L_549:
        /*008c*/ 	.byte	0x02, 0x4a
	.zero		1
	.zero		1


	//----- nvinfo : EIATTR_EXIT_INSTR_OFFSETS
	.align		4
        /*0090*/ 	.byte	0x04, 0x1c
        /*0092*/ 	.short	(.L_551 - .L_550)


	//   ....[0]....
.L_550:
        /*0094*/ 	.word	0x0000abd0


	//   ....[1]....
        /*0098*/ 	.word	0x0000ace0


	//----- nvinfo : EIATTR_MAX_THREADS
	.align		4
.L_551:
        /*009c*/ 	.byte	0x04, 0x05
        /*009e*/ 	.short	(.L_553 - .L_552)
.L_552:
        /*00a0*/ 	.word	0x00000080
        /*00a4*/ 	.word	0x00000001
        /*00a8*/ 	.word	0x00000001


	//----- nvinfo : EIATTR_CRS_STACK_SIZE
	.align		4
.L_553:
        /*00ac*/ 	.byte	0x04, 0x1e
        /*00ae*/ 	.short	(.L_555 - .L_554)
.L_554:
        /*00b0*/ 	.word	0x00000000


	//----- nvinfo : EIATTR_CBANK_PARAM_SIZE
	.align		4
.L_555:
        /*00b4*/ 	.byte	0x03, 0x19
        /*00b6*/ 	.short	0x0f08


	//----- nvinfo : EIATTR_PARAM_CBANK
	.align		4
        /*00b8*/ 	.byte	0x04, 0x0a
        /*00ba*/ 	.short	(.L_557 - .L_556)
	.align		4
.L_556:
        /*00bc*/ 	.word	index@(.nv.constant0._ZN18transformer_engine56_GLOBAL__N__9a404817_23_multi_cast_transpose_cu_26a11c4627multi_cast_transpose_kernelILi4ELi8ELb1Ef13__nv_bfloat1613__nv_fp8_e4m3EEvNS0_22MultiCastTransposeArgsE)
        /*00c0*/ 	.short	0x0380
        /*00c2*/ 	.short	0x0f08


	//----- nvinfo : EIATTR_SW_WAR
	.align		4
.L_557:
        /*00c4*/ 	.byte	0x04, 0x36
        /*00c6*/ 	.short	(.L_559 - .L_558)
.L_558:
        /*00c8*/ 	.word	0x00000008
.L_559:


//--------------------- .nv.info._ZN18transformer_engine56_GLOBAL__N__9a404817_23_multi_cast_transpose_cu_26a11c4627multi_cast_transpose_kernelILi4ELi8ELb1Ef13__nv_bfloat1613__nv_fp8_e5m2EEvNS0_22MultiCastTransposeArgsE --------------------------
	.section	.nv.info._ZN18transformer_engine56_GLOBAL__N__9a404817_23_multi_cast_transpose_cu_26a11c4627multi_cast_transpose_kernelILi4ELi8ELb1Ef13__nv_bfloat1613__nv_fp8_e5m2EEvNS0_22MultiCastTransposeArgsE,"",@"SHT_CUDA_INFO"
	.sectionflags	@""
	.align	4


	//----- nvinfo : EIATTR_CUDA_API_VERSION
	.align		4
        /*0000*/ 	.byte	0x04, 0x37
        /*0002*/ 	.short	(.L_561 - .L_560)
.L_560:
        /*0004*/ 	.word	0x00000082


	//----- nvinfo : EIATTR_KPARAM_INFO
	.align		4
.L_561:
        /*0008*/ 	.byte	0x04, 0x17
        /*000a*/ 	.short	(.L_563 - .L_562)
.L_562:
        /*000c*/ 	.word	0x00000000
        /*0010*/ 	.short	0x0000
        /*0012*/ 	.short	0x0000
        /*0014*/ 	.byte	0x00, 0xf0, 0x21, 0x3c


	//----- nvinfo : EIATTR_SPARSE_MMA_MASK
	.align		4
.L_563:
        /*0018*/ 	.byte	0x03, 0x50
        /*001a*/ 	.short	0x0000


	//----- nvinfo : EIATTR_MAXREG_COUNT
	.align		4
        /*001c*/ 	.byte	0x03, 0x1b
        /*001e*/ 	.short	0x00ff


	//----- nvinfo : EIATTR_NUM_BARRIERS
	.align		4
        /*0020*/ 	.byte	0x02, 0x4c
        /*0022*/ 	.byte	0x01
	.zero		1


	//----- nvinfo : EIATTR_MERCURY_ISA_VERSION
	.align		4
        /*0024*/ 	.byte	0x03, 0x5f
        /*0026*/ 	.short	0x0101


	//----- nvinfo : EIATTR_INT_WARP_WIDE_INSTR_OFFSETS
	.align		4
        /*0028*/ 	.byte	0x04, 0x31
        /*002a*/ 	.short	(.L_565 - .L_564)


	//   ....[0]....
.L_564:
        /*002c*/ 	.word	0x0000a920


	//   ....[1]....
        /*0030*/ 	.word	0x0000aa10


	//   ....[2]....
        /*0034*/ 	.word	0x0000ab40


	//   ....[3]....
        /*0038*/ 	.word	0x0000ab50


	//----- nvinfo : EIATTR_COOP_GROUP_MASK_REGIDS
	.align		4
.L_565:
        /*003c*/ 	.byte	0x04, 0x29
        /*003e*/ 	.short	(.L_567 - .L_566)


	//   ....[0]....
.L_566:
        /*0040*/ 	.word	0xffffffff


	//   ....[1]....
        /*0044*/ 	.word	0xffffffff


	//   ....[2]....
        /*0048*/ 	.word	0xffffffff


	//   ....[3]....
        /*004c*/ 	.word	0xffffffff


	//   ....[4]....
        /*0050*/ 	.word	0xffffffff


	//   ....[5]....
        /*0054*/ 	.word	0xffffffff


	//   ....[6]....
        /*0058*/ 	.word	0xffffffff


	//   ....[7]....
        /*005c*/ 	.word	0x05000005


	//   ....[8]....
        /*0060*/ 	.word	0x05000005


	//----- nvinfo : EIATTR_COOP_GROUP_INSTR_OFFSETS
	.align		4
.L_567:
        /*0064*/ 	.byte	0x04, 0x28
        /*0066*/ 	.short	(.L_569 - .L_568)


	//   ....[0]....
.L_568:
        /*0068*/ 	.word	0x0000a300


	//   ....[1]....
        /*006c*/ 	.word	0x0000a360


	//   ....[2]....
        /*0070*/ 	.word	0x0000a410


	//   ....[3]....
        /*0074*/ 	.word	0x0000a640


	//   ....[4]....
        /*0078*/ 	.word	0x0000a8c0


	//   ....[5]....
        /*007c*/ 	.word	0x0000aa60


	//   ....[6]....
        /*0080*/ 	.word	0x0000aa80


	//   ....[7]....
        /*0084*/ 	.word	0x0000ad30


	//   ....[8]....
        /*0088*/ 	.word	0x0000ada0


	//----- nvinfo : EIATTR_VRC_CTA_INIT_COUNT
	.align		4
.L_569:
        /*008c*/ 	.byte	0x02, 0x4a
	.zero		1
	.zero		1


	//----- nvinfo : EIATTR_EXIT_INSTR_OFFSETS
	.align		4
        /*0090*/ 	.byte	0x04, 0x1c
        /*0092*/ 	.short	(.L_571 - .L_570)


	//   ....[0]....
.L_570:
        /*0094*/ 	.word	0x0000abd0


	//   ....[1]....
        /*0098*/ 	.word	0x0000ace0


	//----- nvinfo : EIATTR_MAX_THREADS
	.align		4
.L_571:
        /*009c*/ 	.byte	0x04, 0x05
        /*009e*/ 	.short	(.L_573 - .L_572)
.L_572:
        /*00a0*/ 	.word	0x00000080
        /*00a4*/ 	.word	0x00000001
        /*00a8*/ 	.word	0x00000001


	//----- nvinfo : EIATTR_CRS_STACK_SIZE
	.align		4
.L_573:
        /*00ac*/ 	.byte	0x04, 0x1e
        /*00ae*/ 	.short	(.L_575 - .L_574)
.L_574:
        /*00b0*/ 	.word	0x00000000


	//----- nvinfo : EIATTR_CBANK_PARAM_SIZE
	.align		4
.L_575:
        /*00b4*/ 	.byte	0x03, 0x19
        /*00b6*/ 	.short	0x0f08


	//----- nvinfo : EIATTR_PARAM_CBANK
	.align		4
        /*00b8*/ 	.byte	0x04, 0x0a
        /*00ba*/ 	.short	(.L_577 - .L_576)
	.align		4
.L_576:
        /*00bc*/ 	.word	index@(.nv.constant0._ZN18transformer_engine56_GLOBAL__N__9a404817_23_multi_cast_transpose_cu_26a11c4627multi_cast_transpose_kernelILi4ELi8ELb1Ef13__nv_bfloat1613__nv_fp8_e5m2EEvNS0_22MultiCastTransposeArgsE)
        /*00c0*/ 	.short	0x0380
        /*00c2*/ 	.short	0x0f08


	//----- nvinfo : EIATTR_SW_WAR
	.align		4
.L_577:
        /*00c4*/ 	.byte	0x04, 0x36
        /*00c6*/ 	.short	(.L_579 - .L_578)
.L_578:
        /*00c8*/ 	.word	0x00000008
.L_579:


//--------------------- .nv.info._ZN18transformer_engine56_GLOBAL__N__9a404817_23_multi_cast_transpose_cu_26a11c4627multi_cast_transpose_kernelILi4ELi4ELb1Ef13__nv_bfloat16S2_EEvNS0_22MultiCastTransposeArgsE --------------------------
	.section	.nv.info._ZN18transformer_engine56_GLOBAL__N__9a404817_23_multi_cast_transpose_cu_26a11c4627multi_cast_transpose_kernelILi4ELi4ELb1Ef13__nv_bfloat16S2_EEvNS0_22MultiCastTransposeArgsE,"",@"SHT_CUDA_INFO"
	.sectionflags	@""
	.align	4


	//----- nvinfo : EIATTR_CUDA_API_VERSION
	.align		4
        /*0000*/ 	.byte	0x04, 0x37
        /*0002*/ 	.short	(.L_581 - .L_580)
.L_580:
        /*0004*/ 	.word	0x00000082


	//----- nvinfo : EIATTR_KPARAM_INFO
	.align		4
.L_581:
        /*0008*/ 	.byte	0x04, 0x17
        /*000a*/ 	.short	(.L_583 - .L_582)
.L_582:
        /*000c*/ 	.word	0x00000000
        /*0010*/ 	.short	0x0000
        /*0012*/ 	.short	0x0000
        /*0014*/ 	.byte	0x00, 0xf0, 0x21, 0x3c


	//----- nvinfo : EIATTR_SPARSE_MMA_MASK
	.align		4
.L_583:
        /*0018*/ 	.byte	0x03, 0x50
        /*001a*/ 	.short	0x0000


	//----- nvinfo : EIATTR_MAXREG_COUNT
	.align		4
        /*001c*/ 	.byte	0x03, 0x1b
        /*001e*/ 	.short	0x00ff


	//----- nvinfo : EIATTR_NUM_BARRIERS
	.align		4
        /*0020*/ 	.byte	0x02, 0x4c
        /*0022*/ 	.byte	0x01
	.zero		1


	//----- nvinfo : EIATTR_MERCURY_ISA_VERSION
	.align		4
        /*0024*/ 	.byte	0x03, 0x5f
        /*0026*/ 	.short	0x0101


	//----- nvinfo : EIATTR_INT_WARP_WIDE_INSTR_OFFSETS
	.align		4
        /*0028*/ 	.byte	0x04, 0x31
        /*002a*/ 	.short	(.L_585 - .L_584)


	//   ....[0]....
.L_584:
        /*002c*/ 	.word	0x000049c0


	//   ....[1]....
        /*0030*/ 	.word	0x00004ab0


	//   ....[2]....
        /*0034*/ 	.word	0x00004be0


	//   ....[3]....
        /*0038*/ 	.word	0x00004bf0


	//----- nvinfo : EIATTR_COOP_GROUP_MASK_REGIDS
	.align		4
.L_585:
        /*003c*/ 	.byte	0x04, 0x29
        /*003e*/ 	.short	(.L_587 - .L_586)


	//   ....[0]....
.L_586:
        /*0040*/ 	.word	0xffffffff


	//   ....[1]....
        /*0044*/ 	.word	0xffffffff


	//   ....[2]....
        /*0048*/ 	.word	0xffffffff


	//   ....[3]....
        /*004c*/ 	.word	0xffffffff


	//   ....[4]....
        /*0050*/ 	.word	0xffffffff


	//   ....[5]....
        /*0054*/ 	.word	0xffffffff


	//   ....[6]....
        /*0058*/ 	.word	0xffffffff


	//   ....[7]....
        /*005c*/ 	.word	0x05000005


	//   ....[8]....
        /*0060*/ 	.word	0x05000005


	//----- nvinfo : EIATTR_COOP_GROUP_INSTR_OFFSETS
	.align		4
.L_587:
        /*0064*/ 	.byte	0x04, 0x28
        /*0066*/ 	.short	(.L_589 - .L_588)


	//   ....[0]....
.L_588:
        /*0068*/ 	.word	0x000045f0


	//   ....[1]....
        /*006c*/ 	.word	0x00004720


	//   ....[2]....
        /*0070*/ 	.word	0x000047d0


	//   ....[3]....
        /*0074*/ 	.word	0x00004870


	//   ....[4]....
        /*0078*/ 	.word	0x00004960


	//   ....[5]....
        /*007c*/ 	.word	0x00004b00


	//   ....[6]....
        /*0080*/ 	.word	0x00004b20


	//   ....[7]....
        /*0084*/ 	.word	0x00004dd0


	//   ....[8]....
        /*0088*/ 	.word	0x00004e40


	//----- nvinfo : EIATTR_VRC_CTA_INIT_COUNT
	.align		4
.L_589:
        /*008c*/ 	.byte	0x02, 0x4a
	.zero		1
	.zero		1


	//----- nvinfo : EIATTR_EXIT_INSTR_OFFSETS
	.align		4
        /*0090*/ 	.byte	0x04, 0x1c
        /*0092*/ 	.short	(.L_591 - .L_590)


	//   ....[0]....
.L_590:
        /*0094*/ 	.word	0x00004c70


	//   ....[1]....
        /*0098*/ 	.word	0x00004d80


	//----- nvinfo : EIATTR_MAX_THREADS
	.align		4
.L_591:
        /*009c*/ 	.byte	0x04, 0x05
        /*009e*/ 	.short	(.L_593 - .L_592)
.L_592:
        /*00a0*/ 	.word	0x00000080
        /*00a4*/ 	.word	0x00000001
        /*00a8*/ 	.word	0x00000001


	//----- nvinfo : EIATTR_CRS_STACK_SIZE
	.align		4
.L_593:
        /*00ac*/ 	.byte	0x04, 0x1e
        /*00ae*/ 	.short	(.L_595 - .L_594)
.L_594:
        /*00b0*/ 	.word	0x00000000


	//----- nvinfo : EIATTR_CBANK_PARAM_SIZE
	.align		4
.L_595:
        /*00b4*/ 	.byte	0x03, 0x19
        /*00b6*/ 	.short	0x0f08


	//----- nvinfo : EIATTR_PARAM_CBANK
	.align		4
        /*00b8*/ 	.byte	0x04, 0x0a
        /*00ba*/ 	.short	(.L_597 - .L_596)
	.align		4
.L_596:
        /*00bc*/ 	.word	index@(.nv.constant0._ZN18transformer_engine56_GLOBAL__N__9a404817_23_multi_cast_transpose_cu_26a11c4627multi_cast_transpose_kernelILi4ELi4ELb1Ef13__nv_bfloat16S2_EEvNS0_22MultiCastTransposeArgsE)
        /*00c0*/ 	.short	0x0380
        /*00c2*/ 	.short	0x0f08


	//----- nvinfo : EIATTR_SW_WAR
	.align		4
.L_597:
        /*00c4*/ 	.byte	0x04, 0x36
        /*00c6*/ 	.short	(.L_599 - .L_598)
.L_598:
        /*00c8*/ 	.word	0x00000008
.L_599:


//--------------------- .nv.info._ZN18transformer_engine56_GLOBAL__N__9a404817_23_multi_cast_transpose_cu_26a11c4627multi_cast_transpose_kernelILi4ELi4ELb1Ef13__nv_bfloat166__halfEEvNS0_22MultiCastTransposeArgsE --------------------------
	.section	.nv.info._ZN18transformer_engine56_GLOBAL__N__9a404817_23_multi_cast_transpose_cu_26a11c4627multi_cast_transpose_kernelILi4ELi4ELb1Ef13__nv_bfloat166__halfEEvNS0_22MultiCastTransposeArgsE,"",@"SHT_CUDA_INFO"
	.sectionflags	@""
	.align	4


	//----- nvinfo : EIATTR_CUDA_API_VERSION
	.align		4
        /*0000*/ 	.byte	0x04, 0x37
        /*0002*/ 	.short	(.L_601 - .L_600)
.L_600:
        /*0004*/ 	.word	0x00000082


	//----- nvinfo : EIATTR_KPARAM_INFO
	.align		4
.L_601:
        /*0008*/ 	.byte	0x04, 0x17
        /*000a*/ 	.short	(.L_603 - .L_602)
.L_602:
        /*000c*/ 	.word	0x00000000
        /*0010*/ 	.short	0x0000
        /*0012*/ 	.short	0x0000
        /*0014*/ 	.byte	0x00, 0xf0, 0x21, 0x3c


	//----- nvinfo : EIATTR_SPARSE_MMA_MASK
	.align		4
.L_603:
        /*0018*/ 	.byte	0x03, 0x50
        /*001a*/ 	.short	0x0000


	//----- nvinfo : EIATTR_MAXREG_COUNT
	.align		4
        /*001c*/ 	.byte	0x03, 0x1b
        /*001e*/ 	.short	0x00ff


	//----- nvinfo : EIATTR_NUM_BARRIERS
	.align		4
        /*0020*/ 	.byte	0x02, 0x4c
        /*0022*/ 	.byte	0x01
	.zero		1


	//----- nvinfo : EIATTR_MERCURY_ISA_VERSION
	.align		4
        /*0024*/ 	.byte	0x03, 0x5f
        /*0026*/ 	.short	0x0101


	//----- nvinfo : EIATTR_INT_WARP_WIDE_INSTR_OFFSETS
	.align		4
        /*0028*/ 	.byte	0x04, 0x31
        /*002a*/ 	.short	(.L_605 - .L_604)


	//   ....[0]....
.L_604:
        /*002c*/ 	.word	0x000049c0


	//   ....[1]....
        /*0030*/ 	.word	0x00004ab0


	//   ....[2]....
        /*0034*/ 	.word	0x00004be0


	//   ....[3]....
        /*0038*/ 	.word	0x00004bf0


	//----- nvinfo : EIATTR_COOP_GROUP_MASK_REGIDS
	.align		4
.L_605:
        /*003c*/ 	.byte	0x04, 0x29
        /*003e*/ 	.short	(.L_607 - .L_606)


	//   ....[0]....
.L_606:
        /*0040*/ 	.word	0xffffffff


	//   ....[1]....
        /*0044*/ 	.word	0xffffffff


	//   ....[2]....
        /*0048*/ 	.word	0xffffffff


	//   ....[3]....
        /*004c*/ 	.word	0xffffffff


	//   ....[4]....
        /*0050*/ 	.word	0xffffffff


	//   ....[5]....
        /*0054*/ 	.word	0xffffffff


	//   ....[6]....
        /*0058*/ 	.word	0xffffffff


	//   ....[7]....
        /*005c*/ 	.word	0x05000005


	//   ....[8]....
        /*0060*/ 	.word	0x05000005


	//----- nvinfo : EIATTR_COOP_GROUP_INSTR_OFFSETS
	.align		4
.L_607:
        /*0064*/ 	.byte	0x04, 0x28
        /*0066*/ 	.short	(.L_609 - .L_608)


	//   ....[0]....
.L_608:
        /*0068*/ 	.word	0x000045f0


	//   ....[1]....
        /*006c*/ 	.word	0x00004720


	//   ....[2]....
        /*0070*/ 	.word	0x000047d0


	//   ....[3]....
        /*0074*/ 	.word	0x00004870


	//   ....[4]....
        /*0078*/ 	.word	0x00004960


	//   ....[5]....
        /*007c*/ 	.word	0x00004b00


	//   ....[6]....
        /*0080*/ 	.word	0x00004b20


	//   ....[7]....
        /*0084*/ 	.word	0x00004dd0


	//   ....[8]....
        /*0088*/ 	.word	0x00004e40


	//----- nvinfo : EIATTR_VRC_CTA_INIT_COUNT
	.align		4
.L_609:
        /*008c*/ 	.byte	0x02, 0x4a
	.zero		1
	.zero		1


	//----- nvinfo : EIATTR_EXIT_INSTR_OFFSETS
	.align		4
        /*0090*/ 	.byte	0x04, 0x1c
        /*0092*/ 	.short	(.L_611 - .L_610)


	//   ....[0]....
.L_610:
        /*0094*/ 	.word	0x00004c70


	//   ....[1]....
        /*0098*/ 	.word	0x00004d80


	//----- nvinfo : EIATTR_MAX_THREADS
	.align		4
.L_611:
        /*009c*/ 	.byte	0x04, 0x05
        /*009e*/ 	.short	(.L_613 - .L_612)
.L_612:
        /*00a0*/ 	.word	0x00000080
        /*00a4*/ 	.word	0x00000001
        /*00a8*/ 	.word	0x00000001


	//----- nvinfo : EIATTR_CRS_STACK_SIZE
	.align		4
.L_613:
        /*00ac*/ 	.byte	0x04, 0x1e
        /*00ae*/ 	.short	(.L_615 - .L_614)
.L_614:
        /*00b0*/ 	.word	0x00000000


	//----- nvinfo : EIATTR_CBANK_PARAM_SIZE
	.align		4
.L_615:
        /*00b4*/ 	.byte	0x03, 0x19
        /*00b6*/ 	.short	0x0f08


	//----- nvinfo : EIATTR_PARAM_CBANK
	.align		4
        /*00b8*/ 	.byte	0x04, 0x0a
        /*00ba*/ 	.short	(.L_617 - .L_616)
	.align		4
.L_616:
        /*00bc*/ 	.word	index@(.nv.constant0._ZN18transformer_engine56_GLOBAL__N__9a404817_23_multi_cast_transpose_cu_26a11c4627multi_cast_transpose_kernelILi4ELi4ELb1Ef13__nv_bfloat166__halfEEvNS0_22MultiCastTransposeArgsE)
        /*00c0*/ 	.short	0x0380
        /*00c2*/ 	.short	0x0f08


	//----- nvinfo : EIATTR_SW_WAR
	.align		4
.L_617:
        /*00c4*/ 	.byte	0x04, 0x36
        /*00c6*/ 	.short	(.L_619 - .L_618)
.L_618:
        /*00c8*/ 	.word	0x00000008
.L_619:


//--------------------- .nv.info._ZN18transformer_engine56_GLOBAL__N__9a404817_23_multi_cast_transpose_cu_26a11c4627multi_cast_transpose_kernelILi4ELi2ELb1Ef13__nv_bfloat16fEEvNS0_22MultiCastTransposeArgsE --------------------------
	.section	.nv.info._ZN18transformer_engine56_GLOBAL__N__9a404817_23_multi_cast_transpose_cu_26a11c4627multi_cast_transpose_kernelILi4ELi2ELb1Ef13__nv_bfloat16fEEvNS0_22MultiCastTransposeArgsE,"",@"SHT_CUDA_INFO"
	.sectionflags	@""
	.align	4


	//----- nvinfo : EIATTR_CUDA_API_VERSION
	.align		4
        /*0000*/ 	.byte	0x04, 0x37
        /*0002*/ 	.short	(.L_621 - .L_620)
.L_620:
        /*0004*/ 	.word	0x00000082


	//----- nvinfo : EIATTR_KPARAM_INFO
	.align		4
.L_621:
        /*0008*/ 	.byte	0x04, 0x17
        /*000a*/ 	.short	(.L_623 - .L_622)
.L_622:
        /*000c*/ 	.word	0x00000000
        /*0010*/ 	.short	0x0000
        /*0012*/ 	.short	0x0000
        /*0014*/ 	.byte	0x00, 0xf0, 0x21, 0x3c


	//----- nvinfo : EIATTR_SPARSE_MMA_MASK
	.align		4
.L_623:
        /*0018*/ 	.byte	0x03, 0x50
        /*001a*/ 	.short	0x0000


	//----- nvinfo : EIATTR_MAXREG_COUNT
	.align		4
        /*001c*/ 	.byte	0x03, 0x1b
        /*001e*/ 	.short	0x00ff


	//----- nvinfo : EIATTR_NUM_BARRIERS
	.align		4
        /*0020*/ 	.byte	0x02, 0x4c
        /*0022*/ 	.byte	0x01
	.zero		1


	//----- nvinfo : EIATTR_MERCURY_ISA_VERSION
	.align		4
        /*0024*/ 	.byte	0x03, 0x5f
        /*0026*/ 	.short	0x0101


	//----- nvinfo : EIATTR_INT_WARP_WIDE_INSTR_OFFSETS
	.align		4
        /*0028*/ 	.byte	0x04, 0x31
        /*002a*/ 	.short	(.L_625 - .L_624)


	//   ....[0]....
.L_624:
        /*002c*/ 	.word	0x000025b0


	//   ....[1]....
        /*0030*/ 	.word	0x000026c0


	//   ....[2]....
        /*0034*/ 	.word	0x000027f0


	//   ....[3]....
        /*0038*/ 	.word	0x00002800


	//----- nvinfo : EIATTR_COOP_GROUP_MASK_REGIDS
	.align		4
.L_625:
        /*003c*/ 	.byte	0x04, 0x29
        /*003e*/ 	.short	(.L_627 - .L_626)


	//   ....[0]....
.L_626:
        /*0040*/ 	.word	0xffffffff


	//   ....[1]....
        /*0044*/ 	.word	0xffffffff


	//   ....[2]....
        /*0048*/ 	.word	0xffffffff


	//   ....[3]....
        /*004c*/ 	.word	0xffffffff


	//   ....[4]....
        /*0050*/ 	.word	0xffffffff


	//   ....[5]....
        /*0054*/ 	.word	0xffffffff


	//   ....[6]....
        /*0058*/ 	.word	0xffffffff


	//   ....[7]....
        /*005c*/ 	.word	0x05000006


	//   ....[8]....
        /*0060*/ 	.word	0x05000006


	//----- nvinfo : EIATTR_COOP_GROUP_INSTR_OFFSETS
	.align		4
.L_627:
        /*0064*/ 	.byte	0x04, 0x28
        /*0066*/ 	.short	(.L_629 - .L_628)


	//   ....[0]....
.L_628:
        /*0068*/ 	.word	0x00001ec0


	//   ....[1]....
        /*006c*/ 	.word	0x00002100


	//   ....[2]....
        /*0070*/ 	.word	0x00002330


	//   ....[3]....
        /*0074*/ 	.word	0x000023e0


	//   ....[4]....
        /*0078*/ 	.word	0x000024a0


	//   ....[5]....
        /*007c*/ 	.word	0x00002710


	//   ....[6]....
        /*0080*/ 	.word	0x00002730


	//   ....[7]....
        /*0084*/ 	.word	0x000029e0


	//   ....[8]....
        /*0088*/ 	.word	0x00002a50


	//----- nvinfo : EIATTR_VRC_CTA_INIT_COUNT
	.align		4
.L_629:
        /*008c*/ 	.byte	0x02, 0x4a
	.zero		1
	.zero		1


	//----- nvinfo : EIATTR_EXIT_INSTR_OFFSETS
	.align		4
        /*0090*/ 	.byte	0x04, 0x1c
        /*0092*/ 	.short	(.L_631 - .L_630)


	//   ....[0]....
.L_630:
        /*0094*/ 	.word	0x00002880


	//   ....[1]....
        /*0098*/ 	.word	0x00002990


	//----- nvinfo : EIATTR_MAX_THREADS
	.align		4
.L_631:
        /*009c*/ 	.byte	0x04, 0x05
        /*009e*/ 	.short	(.L_633 - .L_632)
.L_632:
        /*00a0*/ 	.word	0x00000080
        /*00a4*/ 	.word	0x00000001
        /*00a8*/ 	.word	0x00000001


	//----- nvinfo : EIATTR_CRS_STACK_SIZE
	.align		4
.L_633:
        /*00ac*/ 	.byte	0x04, 0x1e
        /*00ae*/ 	.short	(.L_635 - .L_634)
.L_634:
        /*00b0*/ 	.word	0x00000000


	//----- nvinfo : EIATTR_CBANK_PARAM_SIZE
	.align		4
.L_635:
        /*00b4*/ 	.byte	0x03, 0x19
        /*00b6*/ 	.short	0x0f08


	//----- nvinfo : EIATTR_PARAM_CBANK
	.align		4
        /*00b8*/ 	.byte	0x04, 0x0a
        /*00ba*/ 	.short	(.L_637 - .L_636)
	.align		4
.L_636:
        /*00bc*/ 	.word	index@(.nv.constant0._ZN18transformer_engine56_GLOBAL__N__9a404817_23_multi_cast_transpose_cu_26a11c4627multi_cast_transpose_kernelILi4ELi2ELb1Ef13__nv_bfloat16fEEvNS0_22MultiCastTransposeArgsE)
        /*00c0*/ 	.short	0x0380
        /*00c2*/ 	.short	0x0f08


	//----- nvinfo : EIATTR_SW_WAR
	.align		4
.L_637:
        /*00c4*/ 	.byte	0x04, 0x36
        /*00c6*/ 	.short	(.L_639 - .L_638)
.L_638:
        /*00c8*/ 	.word	0x00000008
.L_639:


//--------------------- .nv.info._ZN18transformer_engine56_GLOBAL__N__9a404817_23_multi_cast_transpose_cu_26a11c4627multi_cast_transpose_kernelILi4ELi8ELb1Ef6__half13__nv_fp8_e4m3EEvNS0_22MultiCastTransposeArgsE --------------------------
	.section	.nv.info._ZN18transformer_engine56_GLOBAL__N__9a404817_23_multi_cast_transpose_cu_26a11c4627multi_cast_transpose_kernelILi4ELi8ELb1Ef6__half13__nv_fp8_e4m3EEvNS0_22MultiCastTransposeArgsE,"",@"SHT_CUDA_INFO"
	.sectionflags	@""
	.align	4


	//----- nvinfo : EIATTR_CUDA_API_VERSION
	.align		4
        /*0000*/ 	.byte	0x04, 0x37
        /*0002*/ 	.short	(.L_641 - .L_640)
.L_640:
        /*0004*/ 	.word	0x00000082


	//----- nvinfo : EIATTR_KPARAM_INFO
	.align		4
.L_641:
        /*0008*/ 	.byte	0x04, 0x17
        /*000a*/ 	.short	(.L_643 - .L_642)
.L_642:
        /*000c*/ 	.word	0x00000000
        /*0010*/ 	.short	0x0000
        /*0012*/ 	.short	0x0000
        /*0014*/ 	.byte	0x00, 0xf0, 0x21, 0x3c


	//----- nvinfo : EIATTR_SPARSE_MMA_MASK
	.align		4
.L_643:
        /*0018*/ 	.byte	0x03, 0x50
        /*001a*/ 	.short	0x0000


	//----- nvinfo : EIATTR_MAXREG_COUNT
	.align		4
        /*001c*/ 	.byte	0x03, 0x1b
        /*001e*/ 	.short	0x00ff


	//----- nvinfo : EIATTR_NUM_BARRIERS
	.align		4
        /*0020*/ 	.byte	0x02, 0x4c
        /*0022*/ 	.byte	0x01
	.zero		1


	//----- nvinfo : EIATTR_MERCURY_ISA_VERSION
	.align		4
        /*0024*/ 	.byte	0x03, 0x5f
        /*0026*/ 	.short	0x0101


	//----- nvinfo : EIATTR_INT_WARP_WIDE_INSTR_OFFSETS
	.align		4
        /*0028*/ 	.byte	0x04, 0x31
        /*002a*/ 	.short	(.L_645 - .L_644)


	//   ....[0]....
.L_644:
        /*002c*/ 	.word	0x0000a920


	//   ....[1]....
        /*0030*/ 	.word	0x0000aa10


	//   ....[2]....
        /*0034*/ 	.word	0x0000ab40


	//   ....[3]....
        /*0038*/ 	.word	0x0000ab50


	//----- nvinfo : EIATTR_COOP_GROUP_MASK_REGIDS
	.align		4
.L_645:
        /*003c*/ 	.byte	0x04, 0x29
        /*003e*/ 	.short	(.L_647 - .L_646)


	//   ....[0]....
.L_646:
        /*0040*/ 	.word	0xffffffff


	//   ....[1]....
        /*0044*/ 	.word	0xffffffff


	//   ....[2]....
        /*0048*/ 	.word	0xffffffff


	//   ....[3]....
        /*004c*/ 	.word	0xffffffff


	//   ....[4]....
        /*0050*/ 	.word	0xffffffff


	//   ....[5]....
        /*0054*/ 	.word	0xffffffff


	//   ....[6]....
        /*0058*/ 	.word	0xffffffff


	//   ....[7]....
        /*005c*/ 	.word	0x05000006


	//   ....[8]....
        /*0060*/ 	.word	0x05000006


	//----- nvinfo : EIATTR_COOP_GROUP_INSTR_OFFSETS
	.align		4
.L_647:
        /*0064*/ 	.byte	0x04, 0x28
        /*0066*/ 	.short	(.L_649 - .L_648)


	//   ....[0]....
.L_648:
        /*0068*/ 	.word	0x0000a2e0


	//   ....[1]....
        /*006c*/ 	.word	0x0000a360


	//   ....[2]....
        /*0070*/ 	.word	0x0000a410


	//   ....[3]....
        /*0074*/ 	.word	0x0000a6d0


	//   ....[4]....
        /*0078*/ 	.word	0x0000a8c0


	//   ....[5]....
        /*007c*/ 	.word	0x0000aa60


	//   ....[6]....
        /*0080*/ 	.word	0x0000aa80


	//   ....[7]....
        /*0084*/ 	.word	0x0000ad30


	//   ....[8]....
        /*0088*/ 	.word	0x0000ada0


	//----- nvinfo : EIATTR_VRC_CTA_INIT_COUNT
	.align		4
.L_649:
        /*008c*/ 	.byte	0x02, 0x4a
	.zero		1
	.zero		1


	//----- nvinfo : EIATTR_EXIT_INSTR_OFFSETS
	.align		4
        /*0090*/ 	.byte	0x04, 0x1c
        /*0092*/ 	.short	(.L_651 - .L_650)


	//   ....[0]....
.L_650:
        /*0094*/ 	.word	0x0000abd0


	//   ....[1]....
        /*0098*/ 	.word	0x0000ace0


	//----- nvinfo : EIATTR_MAX_THREADS
	.align		4
.L_651:
        /*009c*/ 	.byte	0x04, 0x05
        /*009e*/ 	.short	(.L_653 - .L_652)
.L_652:
        /*00a0*/ 	.word	0x00000080
        /*00a4*/ 	.word	0x00000001
        /*00a8*/ 	.word	0x00000001


	//----- nvinfo : EIATTR_CRS_STACK_SIZE
	.align		4
.L_653:
        /*00ac*/ 	.byte	0x04, 0x1e
        /*00ae*/ 	.short	(.L_655 - .L_654)
.L_654:
        /*00b0*/ 	.word	0x00000000


	//----- nvinfo : EIATTR_CBANK_PARAM_SIZE
	.align		4
.L_655:
        /*00b4*/ 	.byte	0x03, 0x19
        /*00b6*/ 	.short	0x0f08


	//----- nvinfo : EIATTR_PARAM_CBANK
	.align		4
        /*00b8*/ 	.byte	0x04, 0x0a
        /*00ba*/ 	.short	(.L_657 - .L_656)
	.align		4
.L_656:
        /*00bc*/ 	.word	index@(.nv.constant0._ZN18transformer_engine56_GLOBAL__N__9a404817_23_multi_cast_transpose_cu_26a11c4627multi_cast_transpose_kernelILi4ELi8ELb1Ef6__half13__nv_fp8_e4m3EEvNS0_22MultiCastTransposeArgsE)
        /*00c0*/ 	.short	0x0380
        /*00c2*/ 	.short	0x0f08


	//----- nvinfo : EIATTR_SW_WAR
	.align		4
.L_657:
        /*00c4*/ 	.byte	0x04, 0x36
        /*00c6*/ 	.short	(.L_659 - .L_658)
.L_658:
        /*00c8*/ 	.word	0x00000008
.L_659:


//--------------------- .nv.info._ZN18transformer_engine56_GLOBAL__N__9a404817_23_multi_cast_transpose_cu_26a11c4627multi_cast_transpose_kernelILi4ELi8ELb1Ef6__half13__nv_fp8_e5m2EEvNS0_22MultiCastTransposeArgsE --------------------------
	.section	.nv.info._ZN18transformer_engine56_GLOBAL__N__9a404817_23_multi_cast_transpose_cu_26a11c4627multi_cast_transpose_kernelILi4ELi8ELb1Ef6__half13__nv_fp8_e5m2EEvNS0_22MultiCastTransposeArgsE,"",@"SHT_CUDA_INFO"
	.sectionflags	@""
	.align	4


	//----- nvinfo : EIATTR_CUDA_API_VERSION
	.align		4
        /*0000*/ 	.byte	0x04, 0x37
        /*0002*/ 	.short	(.L_661 - .L_660)
.L_660:
        /*0004*/ 	.word	0x00000082


	//----- nvinfo : EIATTR_KPARAM_INFO
	.align		4
.L_661:
        /*0008*/ 	.byte	0x04, 0x17
        /*000a*/ 	.short	(.L_663 - .L_662)
.L_662:
        /*000c*/ 	.word	0x00000000
        /*0010*/ 	.short	0x0000
        /*0012*/ 	.short	0x0000
        /*0014*/ 	.byte	0x00, 0xf0, 0x21, 0x3c


	//----- nvinfo : EIATTR_SPARSE_MMA_MASK
	.align		4
.L_663:
        /*0018*/ 	.byte	0x03, 0x50
        /*001a*/ 	.short	0x0000


	//----- nvinfo : EIATTR_MAXREG_COUNT
	.align		4
        /*001c*/ 	.byte	0x03, 0x1b
        /*001e*/ 	.short	0x00ff


	//----- nvinfo : EIATTR_NUM_BARRIERS
	.align		4
        /*0020*/ 	.byte	0x02, 0x4c
        /*0022*/ 	.byte	0x01
	.zero		1


	//----- nvinfo : EIATTR_MERCURY_ISA_VERSION
	.align		4
        /*0024*/ 	.byte	0x03, 0x5f
        /*0026*/ 	.short	0x0101


	//----- nvinfo : EIATTR_INT_WARP_WIDE_INSTR_OFFSETS
	.align		4
        /*0028*/ 	.byte	0x04, 0x31
        /*002a*/ 	.short	(.L_665 - .L_664)


	//   ....[0]....
.L_664:
        /*002c*/ 	.word	0x0000a920


	//   ....[1]....
        /*0030*/ 	.word	0x0000aa10


	//   ....[2]....
        /*0034*/ 	.word	0x0000ab40


	//   ....[3]....
        /*0038*/ 	.word	0x0000ab50


	//----- nvinfo : EIATTR_COOP_GROUP_MASK_REGIDS
	.align		4
.L_665:
        /*003c*/ 	.byte	0x04, 0x29
        /*003e*/ 	.short	(.L_667 - .L_666)


	//   ....[0]....
.L_666:
        /*0040*/ 	.word	0xffffffff


	//   ....[1]....
        /*0044*/ 	.word	0xffffffff


	//   ....[2]....
        /*0048*/ 	.word	0xffffffff


	//   ....[3]....
        /*004c*/ 	.word	0xffffffff


	//   ....[4]....
        /*0050*/ 	.word	0xffffffff


	//   ....[5]....
        /*0054*/ 	.word	0xffffffff


	//   ....[6]....
        /*0058*/ 	.word	0xffffffff


	//   ....[7]....
        /*005c*/ 	.word	0x05000006


	//   ....[8]....
        /*0060*/ 	.word	0x05000006


	//----- nvinfo : EIATTR_COOP_GROUP_INSTR_OFFSETS
	.align		4
.L_667:
        /*0064*/ 	.byte	0x04, 0x28
        /*0066*/ 	.short	(.L_669 - .L_668)


	//   ....[0]....
.L_668:
        /*0068*/ 	.word	0x0000a2e0


	//   ....[1]....
        /*006c*/ 	.word	0x0000a360


	//   ....[2]....
        /*0070*/ 	.word	0x0000a410


	//   ....[3]....
        /*0074*/ 	.word	0x0000a6d0


	//   ....[4]....
        /*0078*/ 	.word	0x0000a8c0


	//   ....[5]....
        /*007c*/ 	.word	0x0000aa60


	//   ....[6]....
        /*0080*/ 	.word	0x0000aa80


	//   ....[7]....
        /*0084*/ 	.word	0x0000ad30


	//   ....[8]....
        /*0088*/ 	.word	0x0000ada0


	//----- nvinfo : EIATTR_VRC_CTA_INIT_COUNT
	.align		4
.L_669:
        /*008c*/ 	.byte	0x02, 0x4a
	.zero		1
	.zero		1


	//----- nvinfo : EIATTR_EXIT_INSTR_OFFSETS
	.align		4
        /*0090*/ 	.byte	0x04, 0x1c
        /*0092*/ 	.short	(.L_671 - .L_670)


	//   ....[0]....
.L_670:
        /*0094*/ 	.word	0x0000abd0


	//   ....[1]....
        /*0098*/ 	.word	0x0000ace0


	//----- nvinfo : EIATTR_MAX_THREADS
	.align		4
.L_671:
        /*009c*/ 	.byte	0x04, 0x05
        /*009e*/ 	.short	(.L_673 - .L_672)
.L_672:
        /*00a0*/ 	.word	0x00000080
        /*00a4*/ 	.word	0x00000001
        /*00a8*/ 	.word	0x00000001


	//----- nvinfo : EIATTR_CRS_STACK_SIZE
	.align		4
.L_673:
        /*00ac*/ 	.byte	0x04, 0x1e
        /*00ae*/ 	.short	(.L_675 - .L_674)
.L_674:
        /*00b0*/ 	.word	0x00000000


	//----- nvinfo : EIATTR_CBANK_PARAM_SIZE
	.align		4
.L_675:
        /*00b4*/ 	.byte	0x03, 0x19
        /*00b6*/ 	.short	0x0f08


	//----- nvinfo : EIATTR_PARAM_CBANK
	.align		4
        /*00b8*/ 	.byte	0x04, 0x0a
        /*00ba*/ 	.short	(.L_677 - .L_676)
	.align		4
.L_676:
        /*00bc*/ 	.word	index@(.nv.constant0._ZN18transformer_engine56_GLOBAL__N__9a404817_23_multi_cast_transpose_cu_26a11c4627multi_cast_transpose_kernelILi4ELi8ELb1Ef6__half13__nv_fp8_e5m2EEvNS0_22MultiCastTransposeArgsE)
        /*00c0*/ 	.short	0x0380
        /*00c2*/ 	.short	0x0f08


	//----- nvinfo : EIATTR_SW_WAR
	.align		4
.L_677:
        /*00c4*/ 	.byte	0x04, 0x36
        /*00c6*/ 	.short	(.L_679 - .L_678)
.L_678:
        /*00c8*/ 	.word	0x00000008
.L_679:


//--------------------- .nv.info._ZN18transformer_engine56_GLOBAL__N__9a404817_23_multi_cast_transpose_cu_26a11c4627multi_cast_transpose_kernelILi4ELi4ELb1Ef6__half13__nv_bfloat16EEvNS0_22MultiCastTransposeArgsE --------------------------
	.section	.nv.info._ZN18transformer_engine56_GLOBAL__N__9a404817_23_multi_cast_transpose_cu_26a11c4627multi_cast_transpose_kernelILi4ELi4ELb1Ef6__half13__nv_bfloat16EEvNS0_22MultiCastTransposeArgsE,"",@"SHT_CUDA_INFO"
	.sectionflags	@""
	.align	4


	//----- nvinfo : EIATTR_CUDA_API_VERSION
	.align		4
        /*0000*/ 	.byte	0x04, 0x37
        /*0002*/ 	.short	(.L_681 - .L_680)
.L_680:
        /*0004*/ 	.word	0x00000082


	//----- nvinfo : EIATTR_KPARAM_INFO
	.align		4
.L_681:
        /*0008*/ 	.byte	0x04, 0x17
        /*000a*/ 	.short	(.L_683 - .L_682)
.L_682:
        /*000c*/ 	.word	0x00000000
        /*0010*/ 	.short	0x0000
        /*0012*/ 	.short	0x0000
        /*0014*/ 	.byte	0x00, 0xf0, 0x21, 0x3c


	//----- nvinfo : EIATTR_SPARSE_MMA_MASK
	.align		4
.L_683:
        /*0018*/ 	.byte	0x03, 0x50
        /*001a*/ 	.short	0x0000


	//----- nvinfo : EIATTR_MAXREG_COUNT
	.align		4
        /*001c*/ 	.byte	0x03, 0x1b
        /*001e*/ 	.short	0x00ff


	//----- nvinfo : EIATTR_NUM_BARRIERS
	.align		4
        /*0020*/ 	.byte	0x02, 0x4c
        /*0022*/ 	.byte	0x01
	.zero		1


	//----- nvinfo : EIATTR_MERCURY_ISA_VERSION
	.align		4
        /*0024*/ 	.byte	0x03, 0x5f
        /*0026*/ 	.short	0x0101


	//----- nvinfo : EIATTR_INT_WARP_WIDE_INSTR_OFFSETS
	.align		4
        /*0028*/ 	.byte	0x04, 0x31
        /*002a*/ 	.short	(.L_685 - .L_684)


	//   ....[0]....
.L_684:
        /*002c*/ 	.word	0x000049b0


	//   ....[1]....
        /*0030*/ 	.word	0x00004aa0


	//   ....[2]....
        /*0034*/ 	.word	0x00004bd0


	//   ....[3]....
        /*0038*/ 	.word	0x00004be0


	//----- nvinfo : EIATTR_COOP_GROUP_MASK_REGIDS
	.align		4
.L_685:
        /*003c*/ 	.byte	0x04, 0x29
        /*003e*/ 	.short	(.L_687 - .L_686)


	//   ....[0]....
.L_686:
        /*0040*/ 	.word	0xffffffff


	//   ....[1]....
        /*0044*/ 	.word	0xffffffff


	//   ....[2]....
        /*0048*/ 	.word	0xffffffff


	//   ....[3]....
        /*004c*/ 	.word	0xffffffff


	//   ....[4]....
        /*0050*/ 	.word	0xffffffff


	//   ....[5]....
        /*0054*/ 	.word	0xffffffff


	//   ....[6]....
        /*0058*/ 	.word	0xffffffff


	//   ....[7]....
        /*005c*/ 	.word	0x05000005


	//   ....[8]....
        /*0060*/ 	.word	0x05000005


	//----- nvinfo : EIATTR_COOP_GROUP_INSTR_OFFSETS
	.align		4
.L_687:
        /*0064*/ 	.byte	0x04, 0x28
        /*0066*/ 	.short	(.L_689 - .L_688)


	//   ....[0]....
.L_688:
        /*0068*/ 	.word	0x000045e0


	//   ....[1]....
        /*006c*/ 	.word	0x00004710


	//   ....[2]....
        /*0070*/ 	.word	0x000047c0


	//   ....[3]....
        /*0074*/ 	.word	0x00004860


	//   ....[4]....
        /*0078*/ 	.word	0x00004950


	//   ....[5]....
        /*007c*/ 	.word	0x00004af0


	//   ....[6]....
        /*0080*/ 	.word	0x00004b10


	//   ....[7]....
        /*0084*/ 	.word	0x00004dc0


	//   ....[8]....
        /*0088*/ 	.word	0x00004e30


	//----- nvinfo : EIATTR_VRC_CTA_INIT_COUNT
	.align		4
.L_689:
        /*008c*/ 	.byte	0x02, 0x4a
	.zero		1
	.zero		1


	//----- nvinfo : EIATTR_EXIT_INSTR_OFFSETS
	.align		4
        /*0090*/ 	.byte	0x04, 0x1c
        /*0092*/ 	.short	(.L_691 - .L_690)


	//   ....[0]....
.L_690:
        /*0094*/ 	.word	0x00004c60


	//   ....[1]....
        /*0098*/ 	.word	0x00004d70


	//----- nvinfo : EIATTR_MAX_THREADS
	.align		4
.L_691:
        /*009c*/ 	.byte	0x04, 0x05
        /*009e*/ 	.short	(.L_693 - .L_692)
.L_692:
        /*00a0*/ 	.word	0x00000080
        /*00a4*/ 	.word	0x00000001
        /*00a8*/ 	.word	0x00000001


	//----- nvinfo : EIATTR_CRS_STACK_SIZE
	.align		4
.L_693:
        /*00ac*/ 	.byte	0x04, 0x1e
        /*00ae*/ 	.short	(.L_695 - .L_694)
.L_694:
        /*00b0*/ 	.word	0x00000000


	//----- nvinfo : EIATTR_CBANK_PARAM_SIZE
	.align		4
.L_695:
        /*00b4*/ 	.byte	0x03, 0x19
        /*00b6*/ 	.short	0x0f08


	//----- nvinfo : EIATTR_PARAM_CBANK
	.align		4
        /*00b8*/ 	.byte	0x04, 0x0a
        /*00ba*/ 	.short	(.L_697 - .L_696)
	.align		4
.L_696:
        /*00bc*/ 	.word	index@(.nv.constant0._ZN18transformer_engine56_GLOBAL__N__9a404817_23_multi_cast_transpose_cu_26a11c4627multi_cast_transpose_kernelILi4ELi4ELb1Ef6__half13__nv_bfloat16EEvNS0_22MultiCastTransposeArgsE)
        /*00c0*/ 	.short	0x0380
        /*00c2*/ 	.short	0x0f08


	//----- nvinfo : EIATTR_SW_WAR
	.align		4
.L_697:
        /*00c4*/ 	.byte	0x04, 0x36
        /*00c6*/ 	.short	(.L_699 - .L_698)
.L_698:
        /*00c8*/ 	.word	0x00000008
.L_699:


//--------------------- .nv.info._ZN18transformer_engine56_GLOBAL__N__9a404817_23_multi_cast_transpose_cu_26a11c4627multi_cast_transpose_kernelILi4ELi4ELb1Ef6__halfS2_EEvNS0_22MultiCastTransposeArgsE --------------------------
	.section	.nv.info._ZN18transformer_engine56_GLOBAL__N__9a404817_23_multi_cast_transpose_cu_26a11c4627multi_cast_transpose_kernelILi4ELi4ELb1Ef6__halfS2_EEvNS0_22MultiCastTransposeArgsE,"",@"SHT_CUDA_INFO"
	.sectionflags	@""
	.align	4


	//----- nvinfo : EIATTR_CUDA_API_VERSION
	.align		4
        /*0000*/ 	.byte	0x04, 0x37
        /*0002*/ 	.short	(.L_701 - .L_700)
.L_700:
        /*0004*/ 	.word	0x00000082


	//----- nvinfo : EIATTR_KPARAM_INFO
	.align		4
.L_701:
        /*0008*/ 	.byte	0x04, 0x17
        /*000a*/ 	.short	(.L_703 - .L_702)
.L_702:
        /*000c*/ 	.word	0x00000000
        /*0010*/ 	.short	0x0000
        /*0012*/ 	.short	0x0000
        /*0014*/ 	.byte	0x00, 0xf0, 0x21, 0x3c


	//----- nvinfo : EIATTR_SPARSE_MMA_MASK
	.align		4
.L_703:
        /*0018*/ 	.byte	0x03, 0x50
        /*001a*/ 	.short	0x0000


	//----- nvinfo : EIATTR_MAXREG_COUNT
	.align		4
        /*001c*/ 	.byte	0x03, 0x1b
        /*001e*/ 	.short	0x00ff


	//----- nvinfo : EIATTR_NUM_BARRIERS
	.align		4
        /*0020*/ 	.byte	0x02, 0x4c
        /*0022*/ 	.byte	0x01
	.zero		1


	//----- nvinfo : EIATTR_MERCURY_ISA_VERSION
	.align		4
        /*0024*/ 	.byte	0x03, 0x5f
        /*0026*/ 	.short	0x0101


	//----- nvinfo : EIATTR_INT_WARP_WIDE_INSTR_OFFSETS
	.align		4
        /*0028*/ 	.byte	0x04, 0x31
        /*002a*/ 	.short	(.L_705 - .L_704)


	//   ....[0]....
.L_704:
        /*002c*/ 	.word	0x000049b0


	//   ....[1]....
        /*0030*/ 	.word	0x00004aa0


	//   ....[2]....
        /*0034*/ 	.word	0x00004bd0


	//   ....[3]....
        /*0038*/ 	.word	0x00004be0


	//----- nvinfo : EIATTR_COOP_GROUP_MASK_REGIDS
	.align		4
.L_705:
        /*003c*/ 	.byte	0x04, 0x29
        /*003e*/ 	.short	(.L_707 - .L_706)


	//   ....[0]....
.L_706:
        /*0040*/ 	.word	0xffffffff


	//   ....[1]....
        /*0044*/ 	.word	0xffffffff


	//   ....[2]....
        /*0048*/ 	.word	0xffffffff


	//   ....[3]....
        /*004c*/ 	.word	0xffffffff


	//   ....[4]....
        /*0050*/ 	.word	0xffffffff


	//   ....[5]....
        /*0054*/ 	.word	0xffffffff


	//   ....[6]....
        /*0058*/ 	.word	0xffffffff


	//   ....[7]....
        /*005c*/ 	.word	0x05000005


	//   ....[8]....
        /*0060*/ 	.word	0x05000005


	//----- nvinfo : EIATTR_COOP_GROUP_INSTR_OFFSETS
	.align		4
.L_707:
        /*0064*/ 	.byte	0x04, 0x28
        /*0066*/ 	.short	(.L_709 - .L_708)


	//   ....[0]....
.L_708:
        /*0068*/ 	.word	0x000045e0


	//   ....[1]....
        /*006c*/ 	.word	0x00004710


	//   ....[2]....
        /*0070*/ 	.word	0x000047c0


	//   ....[3]....
        /*0074*/ 	.word	0x00004860


	//   ....[4]....
        /*0078*/ 	.word	0x00004950


	//   ....[5]....
        /*007c*/ 	.word	0x00004af0


	//   ....[6]....
        /*0080*/ 	.word	0x00004b10


	//   ....[7]....
        /*0084*/ 	.word	0x00004dc0


	//   ....[8]....
        /*0088*/ 	.word	0x00004e30


	//----- nvinfo : EIATTR_VRC_CTA_INIT_COUNT
	.align		4
.L_709:
        /*008c*/ 	.byte	0x02, 0x4a
	.zero		1
	.zero		1


	//----- nvinfo : EIATTR_EXIT_INSTR_OFFSETS
	.align		4
        /*0090*/ 	.byte	0x04, 0x1c
        /*0092*/ 	.short	(.L_711 - .L_710)


	//   ....[0]....
.L_710:
        /*0094*/ 	.word	0x00004c60


	//   ....[1]....
        /*0098*/ 	.word	0x00004d70


	//----- nvinfo : EIATTR_MAX_THREADS
	.align		4
.L_711:
        /*009c*/ 	.byte	0x04, 0x05
        /*009e*/ 	.short	(.L_713 - .L_712)
.L_712:
        /*00a0*/ 	.word	0x00000080
        /*00a4*/ 	.word	0x00000001
        /*00a8*/ 	.word	0x00000001


	//----- nvinfo : EIATTR_CRS_STACK_SIZE
	.align		4
.L_713:
        /*00ac*/ 	.byte	0x04, 0x1e
        /*00ae*/ 	.short	(.L_715 - .L_714)
.L_714:
        /*00b0*/ 	.word	0x00000000


	//----- nvinfo : EIATTR_CBANK_PARAM_SIZE
	.align		4
.L_715:
        /*00b4*/ 	.byte	0x03, 0x19
        /*00b6*/ 	.short	0x0f08


	//----- nvinfo : EIATTR_PARAM_CBANK
	.align		4
        /*00b8*/ 	.byte	0x04, 0x0a
        /*00ba*/ 	.short	(.L_717 - .L_716)
	.align		4
.L_716:
        /*00bc*/ 	.word	index@(.nv.constant0._ZN18transformer_engine56_GLOBAL__N__9a404817_23_multi_cast_transpose_cu_26a11c4627multi_cast_transpose_kernelILi4ELi4ELb1Ef6__halfS2_EEvNS0_22MultiCastTransposeArgsE)
        /*00c0*/ 	.short	0x0380
        /*00c2*/ 	.short	0x0f08


	//----- nvinfo : EIATTR_SW_WAR
	.align		4
.L_717:
        /*00c4*/ 	.byte	0x04, 0x36
        /*00c6*/ 	.short	(.L_719 - .L_718)
.L_718:
        /*00c8*/ 	.word	0x00000008
.L_719:


//--------------------- .nv.info._ZN18transformer_engine56_GLOBAL__N__9a404817_23_multi_cast_transpose_cu_26a11c4627multi_cast_transpose_kernelILi4ELi2ELb1Ef6__halffEEvNS0_22MultiCastTransposeArgsE --------------------------
	.section	.nv.info._ZN18transformer_engine56_GLOBAL__N__9a404817_23_multi_cast_transpose_cu_26a11c4627multi_cast_transpose_kernelILi4ELi2ELb1Ef6__halffEEvNS0_22MultiCastTransposeArgsE,"",@"SHT_CUDA_INFO"
	.sectionflags	@""
	.align	4


	//----- nvinfo : EIATTR_CUDA_API_VERSION
	.align		4
        /*0000*/ 	.byte	0x04, 0x37
        /*0002*/ 	.short	(.L_721 - .L_720)
.L_720:
        /*0004*/ 	.word	0x00000082


	//----- nvinfo : EIATTR_KPARAM_INFO
	.align		4
.L_721:
        /*0008*/ 	.byte	0x04, 0x17
        /*000a*/ 	.short	(.L_723 - .L_722)
.L_722:
        /*000c*/ 	.word	0x00000000
        /*0010*/ 	.short	0x0000
        /*0012*/ 	.short	0x0000
        /*0014*/ 	.byte	0x00, 0xf0, 0x21, 0x3c


	//----- nvinfo : EIATTR_SPARSE_MMA_MASK
	.align		4
.L_723:
        /*0018*/ 	.byte	0x03, 0x50
        /*001a*/ 	.short	0x0000


	//----- nvinfo : EIATTR_MAXREG_COUNT
	.align		4
        /*001c*/ 	.byte	0x03, 0x1b
        /*001e*/ 	.short	0x00ff


	//----- nvinfo : EIATTR_NUM_BARRIERS
	.align		4
        /*0020*/ 	.byte	0x02, 0x4c
        /*0022*/ 	.byte	0x01
	.zero		1


	//----- nvinfo : EIATTR_MERCURY_ISA_VERSION
	.align		4
        /*0024*/ 	.byte	0x03, 0x5f
        /*0026*/ 	.short	0x0101


	//----- nvinfo : EIATTR_INT_WARP_WIDE_INSTR_OFFSETS
	.align		4
        /*0028*/ 	.byte	0x04, 0x31
        /*002a*/ 	.short	(.L_725 - .L_724)


	//   ....[0]....
.L_724:
        /*002c*/ 	.word	0x000025b0


	//   ....[1]....
        /*0030*/ 	.word	0x000026c0


	//   ....[2]....
        /*0034*/ 	.word	0x000027f0


	//   ....[3]....
        /*0038*/ 	.word	0x00002800


	//----- nvinfo : EIATTR_COOP_GROUP_MASK_REGIDS
	.align		4
.L_725:
        /*003c*/ 	.byte	0x04, 0x29
        /*003e*/ 	.short	(.L_727 - .L_726)


	//   ....[0]....
.L_726:
        /*0040*/ 	.word	0xffffffff


	//   ....[1]....
        /*0044*/ 	.word	0xffffffff


	//   ....[2]....
        /*0048*/ 	.word	0xffffffff


	//   ....[3]....
        /*004c*/ 	.word	0xffffffff


	//   ....[4]....
        /*0050*/ 	.word	0xffffffff


	//   ....[5]....
        /*0054*/ 	.word	0xffffffff


	//   ....[6]....
        /*0058*/ 	.word	0xffffffff


	//   ....[7]....
        /*005c*/ 	.word	0x05000006


	//   ....[8]....
        /*0060*/ 	.word	0x05000006


	//----- nvinfo : EIATTR_COOP_GROUP_INSTR_OFFSETS
	.align		4
.L_727:
        /*0064*/ 	.byte	0x04, 0x28
        /*0066*/ 	.short	(.L_729 - .L_728)


	//   ....[0]....
.L_728:
        /*0068*/ 	.word	0x00001ec0


	//   ....[1]....
        /*006c*/ 	.word	0x00002100


	//   ....[2]....
        /*0070*/ 	.word	0x00002330


	//   ....[3]....
        /*0074*/ 	.word	0x000023e0


	//   ....[4]....
        /*0078*/ 	.word	0x000024a0


	//   ....[5]....
        /*007c*/ 	.word	0x00002710


	//   ....[6]....
        /*0080*/ 	.word	0x00002730


	//   ....[7]....
        /*0084*/ 	.word	0x000029e0


	//   ....[8]....
        /*0088*/ 	.word	0x00002a50


	//----- nvinfo : EIATTR_VRC_CTA_INIT_COUNT
	.align		4
.L_729:
        /*008c*/ 	.byte	0x02, 0x4a
	.zero		1
	.zero		1


	//----- nvinfo : EIATTR_EXIT_INSTR_OFFSETS
	.align		4
        /*0090*/ 	.byte	0x04, 0x1c
        /*0092*/ 	.short	(.L_731 - .L_730)


	//   ....[0]....
.L_730:
        /*0094*/ 	.word	0x00002880


	//   ....[1]....
        /*0098*/ 	.word	0x00002990


	//----- nvinfo : EIATTR_MAX_THREADS
	.align		4
.L_731:
        /*009c*/ 	.byte	0x04, 0x05
        /*009e*/ 	.short	(.L_733 - .L_732)
.L_732:
        /*00a0*/ 	.word	0x00000080
        /*00a4*/ 	.word	0x00000001
        /*00a8*/ 	.word	0x00000001


	//----- nvinfo : EIATTR_CRS_STACK_SIZE
	.align		4
.L_733:
        /*00ac*/ 	.byte	0x04, 0x1e
        /*00ae*/ 	.short	(.L_735 - .L_734)
.L_734:
        /*00b0*/ 	.word	0x00000000


	//----- nvinfo : EIATTR_CBANK_PARAM_SIZE
	.align		4
.L_735:
        /*00b4*/ 	.byte	0x03, 0x19
        /*00b6*/ 	.short	0x0f08


	//----- nvinfo : EIATTR_PARAM_CBANK
	.align		4
        /*00b8*/ 	.byte	0x04, 0x0a
        /*00ba*/ 	.short	(.L_737 - .L_736)
	.align		4
.L_736:
        /*00bc*/ 	.word	index@(.nv.constant0._ZN18transformer_engine56_GLOBAL__N__9a404817_23_multi_cast_transpose_cu_26a11c4627multi_cast_transpose_kernelILi4ELi2ELb1Ef6__halffEEvNS0_22MultiCastTransposeArgsE)
        /*00c0*/ 	.short	0x0380
        /*00c2*/ 	.short	0x0f08


	//----- nvinfo : EIATTR_SW_WAR
	.align		4
.L_737:
        /*00c4*/ 	.byte	0x04, 0x36
        /*00c6*/ 	.short	(.L_739 - .L_738)
.L_738:
        /*00c8*/ 	.word	0x00000008
.L_739:


//--------------------- .nv.info._ZN18transformer_engine56_GLOBAL__N__9a404817_23_multi_cast_transpose_cu_26a11c4627multi_cast_transpose_kernelILi2ELi8ELb1Eff13__nv_fp8_e4m3EEvNS0_22MultiCastTransposeArgsE --------------------------
	.section	.nv.info._ZN18transformer_engine56_GLOBAL__N__9a404817_23_multi_cast_transpose_cu_26a11c4627multi_cast_transpose_kernelILi2ELi8ELb1Eff13__nv_fp8_e4m3EEvNS0_22MultiCastTransposeArgsE,"",@"SHT_CUDA_INFO"
	.sectionflags	@""
	.align	4


	//----- nvinfo : EIATTR_CUDA_API_VERSION
	.align		4
        /*0000*/ 	.byte	0x04, 0x37
        /*0002*/ 	.short	(.L_741 - .L_740)
.L_740:
        /*0004*/ 	.word	0x00000082


	//----- nvinfo : EIATTR_KPARAM_INFO
	.align		4
.L_741:
        /*0008*/ 	.byte	0x04, 0x17
        /*000a*/ 	.short	(.L_743 - .L_742)
.L_742:
        /*000c*/ 	.word	0x00000000
        /*0010*/ 	.short	0x0000
        /*0012*/ 	.short	0x0000
        /*0014*/ 	.byte	0x00, 0xf0, 0x21, 0x3c


	//----- nvinfo : EIATTR_SPARSE_MMA_MASK
	.align		4
.L_743:
        /*0018*/ 	.byte	0x03, 0x50
        /*001a*/ 	.short	0x0000


	//----- nvinfo : EIATTR_MAXREG_COUNT
	.align		4
        /*001c*/ 	.byte	0x03, 0x1b
        /*001e*/ 	.short	0x00ff


	//----- nvinfo : EIATTR_NUM_BARRIERS
	.align		4
        /*0020*/ 	.byte	0x02, 0x4c
        /*0022*/ 	.byte	0x01
	.zero		1


	//----- nvinfo : EIATTR_MERCURY_ISA_VERSION
	.align		4
        /*0024*/ 	.byte	0x03, 0x5f
        /*0026*/ 	.short	0x0101


	//----- nvinfo : EIATTR_INT_WARP_WIDE_INSTR_OFFSETS
	.align		4
        /*0028*/ 	.byte	0x04, 0x31
        /*002a*/ 	.short	(.L_745 - .L_744)


	//   ....[0]....
.L_744:
        /*002c*/ 	.word	0x00005160


	//   ....[1]....
        /*0030*/ 	.word	0x00005170


	//----- nvinfo : EIATTR_COOP_GROUP_MASK_REGIDS
	.align		4
.L_745:
        /*0034*/ 	.byte	0x04, 0x29
        /*0036*/ 	.short	(.L_747 - .L_746)


	//   ....[0]....
.L_746:
        /*0038*/ 	.word	0xffffffff


	//   ....[1]....
        /*003c*/ 	.word	0xffffffff


	//   ....[2]....
        /*0040*/ 	.word	0xffffffff


	//   ....[3]....
        /*0044*/ 	.word	0xffffffff


	//   ....[4]....
        /*0048*/ 	.word	0xffffffff


	//   ....[5]....
        /*004c*/ 	.word	0xffffffff


	//   ....[6]....
        /*0050*/ 	.word	0xffffffff


	//   ....[7]....
        /*0054*/ 	.word	0x05000005


	//   ....[8]....
        /*0058*/ 	.word	0x05000005


	//----- nvinfo : EIATTR_COOP_GROUP_INSTR_OFFSETS
	.align		4
.L_747:
        /*005c*/ 	.byte	0x04, 0x28
        /*005e*/ 	.short	(.L_749 - .L_748)


	//   ....[0]....
.L_748:
        /*0060*/ 	.word	0x00004b10


	//   ....[1]....
        /*0064*/ 	.word	0x00004c10


	//   ....[2]....
        /*0068*/ 	.word	0x00004cf0


	//   ....[3]....
        /*006c*/ 	.word	0x00004d90


	//   ....[4]....
        /*0070*/ 	.word	0x00004ee0


	//   ....[5]....
        /*0074*/ 	.word	0x00005080


	//   ....[6]....
        /*0078*/ 	.word	0x000050a0


	//   ....[7]....
        /*007c*/ 	.word	0x00005350


	//   ....[8]....
        /*0080*/ 	.word	0x000053c0


	//----- nvinfo : EIATTR_VRC_CTA_INIT_COUNT
	.align		4
.L_749:
        /*0084*/ 	.byte	0x02, 0x4a
	.zero		1
	.zero		1


	//----- nvinfo : EIATTR_EXIT_INSTR_OFFSETS
	.align		4
        /*0088*/ 	.byte	0x04, 0x1c
        /*008a*/ 	.short	(.L_751 - .L_750)


	//   ....[0]....
.L_750:
        /*008c*/ 	.word	0x000051f0


	//   ....[1]....
        /*0090*/ 	.word	0x00005300


	//----- nvinfo : EIATTR_MAX_THREADS
	.align		4
.L_751:
        /*0094*/ 	.byte	0x04, 0x05
        /*0096*/ 	.short	(.L_753 - .L_752)
.L_752:
        /*0098*/ 	.word	0x00000080
        /*009c*/ 	.word	0x00000001
        /*00a0*/ 	.word	0x00000001


	//----- nvinfo : EIATTR_CRS_STACK_SIZE
	.align		4
.L_753:
        /*00a4*/ 	.byte	0x04, 0x1e
        /*00a6*/ 	.short	(.L_755 - .L_754)
.L_754:
        /*00a8*/ 	.word	0x00000000


	//----- nvinfo : EIATTR_CBANK_PARAM_SIZE
	.align		4
.L_755:
        /*00ac*/ 	.byte	0x03, 0x19
        /*00ae*/ 	.short	0x0f08


	//----- nvinfo : EIATTR_PARAM_CBANK
	.align		4
        /*00b0*/ 	.byte	0x04, 0x0a
        /*00b2*/ 	.short	(.L_757 - .L_756)
	.align		4
.L_756:
        /*00b4*/ 	.word	index@(.nv.constant0._ZN18transformer_engine56_GLOBAL__N__9a404817_23_multi_cast_transpose_cu_26a11c4627multi_cast_transpose_kernelILi2ELi8ELb1Eff13__nv_fp8_e4m3EEvNS0_22MultiCastTransposeArgsE)
        /*00b8*/ 	.short	0x0380
        /*00ba*/ 	.short	0x0f08


	//----- nvinfo : EIATTR_SW_WAR
	.align		4
.L_757:
        /*00bc*/ 	.byte	0x04, 0x36
        /*00be*/ 	.short	(.L_759 - .L_758)
.L_758:
        /*00c0*/ 	.word	0x00000008
.L_759:


//--------------------- .nv.info._ZN18transformer_engine56_GLOBAL__N__9a404817_23_multi_cast_transpose_cu_26a11c4627multi_cast_transpose_kernelILi2ELi8ELb1Eff13__nv_fp8_e5m2EEvNS0_22MultiCastTransposeArgsE --------------------------
	.section	.nv.info._ZN18transformer_engine56_GLOBAL__N__9a404817_23_multi_cast_transpose_cu_26a11c4627multi_cast_transpose_kernelILi2ELi8ELb1Eff13__nv_fp8_e5m2EEvNS0_22MultiCastTransposeArgsE,"",@"SHT_CUDA_INFO"
	.sectionflags	@""
	.align	4


	//----- nvinfo : EIATTR_CUDA_API_VERSION
	.align		4
        /*0000*/ 	.byte	0x04, 0x37
        /*0002*/ 	.short	(.L_761 - .L_760)
.L_760:
        /*0004*/ 	.word	0x00000082


	//----- nvinfo : EIATTR_KPARAM_INFO
	.align		4
.L_761:
        /*0008*/ 	.byte	0x04, 0x17
        /*000a*/ 	.short	(.L_763 - .L_762)
.L_762:
        /*000c*/ 	.word	0x00000000
        /*0010*/ 	.short	0x0000
        /*0012*/ 	.short	0x0000
        /*0014*/ 	.byte	0x00, 0xf0, 0x21, 0x3c


	//----- nvinfo : EIATTR_SPARSE_MMA_MASK
	.align		4
.L_763:
        /*0018*/ 	.byte	0x03, 0x50
        /*001a*/ 	.short	0x0000


	//----- nvinfo : EIATTR_MAXREG_COUNT
	.align		4
        /*001c*/ 	.byte	0x03, 0x1b
        /*001e*/ 	.short	0x00ff


	//----- nvinfo : EIATTR_NUM_BARRIERS
	.align		4
        /*0020*/ 	.byte	0x02, 0x4c
        /*0022*/ 	.byte	0x01
	.zero		1


	//----- nvinfo : EIATTR_MERCURY_ISA_VERSION
	.align		4
        /*0024*/ 	.byte	0x03, 0x5f
        /*0026*/ 	.short	0x0101


	//----- nvinfo : EIATTR_INT_WARP_WIDE_INSTR_OFFSETS
	.align		4
        /*0028*/ 	.byte	0x04, 0x31
        /*002a*/ 	.short	(.L_765 - .L_764)


	//   ....[0]....
.L_764:
        /*002c*/ 	.word	0x00005160


	//   ....[1]....
        /*0030*/ 	.word	0x00005170


	//----- nvinfo : EIATTR_COOP_GROUP_MASK_REGIDS
	.align		4
.L_765:
        /*0034*/ 	.byte	0x04, 0x29
        /*0036*/ 	.short	(.L_767 - .L_766)


	//   ....[0]....
.L_766:
        /*0038*/ 	.word	0xffffffff


	//   ....[1]....
        /*003c*/ 	.word	0xffffffff


	//   ....[2]....
        /*0040*/ 	.word	0xffffffff


	//   ....[3]....
        /*0044*/ 	.word	0xffffffff


	//   ....[4]....
        /*0048*/ 	.word	0xffffffff


	//   ....[5]....
        /*004c*/ 	.word	0xffffffff


	//   ....[6]....
        /*0050*/ 	.word	0xffffffff


	//   ....[7]....
        /*0054*/ 	.word	0x05000005


	//   ....[8]....
        /*0058*/ 	.word	0x05000005


	//----- nvinfo : EIATTR_COOP_GROUP_INSTR_OFFSETS
	.align		4
.L_767:
        /*005c*/ 	.byte	0x04, 0x28
        /*005e*/ 	.short	(.L_769 - .L_768)


	//   ....[0]....
.L_768:
        /*0060*/ 	.word	0x00004b10


	//   ....[1]....
        /*0064*/ 	.word	0x00004c10


	//   ....[2]....
        /*0068*/ 	.word	0x00004cf0


	//   ....[3]....
        /*006c*/ 	.word	0x00004d90


	//   ....[4]....
        /*0070*/ 	.word	0x00004ee0


	//   ....[5]....
        /*0074*/ 	.word	0x00005080


	//   ....[6]....
        /*0078*/ 	.word	0x000050a0


	//   ....[7]....
        /*007c*/ 	.word	0x00005350


	//   ....[8]....
        /*0080*/ 	.word	0x000053c0


	//----- nvinfo : EIATTR_VRC_CTA_INIT_COUNT
	.align		4
.L_769:
        /*0084*/ 	.byte	0x02, 0x4a
	.zero		1
	.zero		1


	//----- nvinfo : EIATTR_EXIT_INSTR_OFFSETS
	.align		4
        /*0088*/ 	.byte	0x04, 0x1c
        /*008a*/ 	.short	(.L_771 - .L_770)


	//   ....[0]....
.L_770:
        /*008c*/ 	.word	0x000051f0


	//   ....[1]....
        /*0090*/ 	.word	0x00005300


	//----- nvinfo : EIATTR_MAX_THREADS
	.align		4
.L_771:
        /*0094*/ 	.byte	0x04, 0x05
        /*0096*/ 	.short	(.L_773 - .L_772)
.L_772:
        /*0098*/ 	.word	0x00000080
        /*009c*/ 	.word	0x00000001
        /*00a0*/ 	.word	0x00000001


	//----- nvinfo : EIATTR_CRS_STACK_SIZE
	.align		4
.L_773:
        /*00a4*/ 	.byte	0x04, 0x1e
        /*00a6*/ 	.short	(.L_775 - .L_774)
.L_774:
        /*00a8*/ 	.word	0x00000000


	//----- nvinfo : EIATTR_CBANK_PARAM_SIZE
	.align		4
.L_775:
        /*00ac*/ 	.byte	0x03, 0x19
        /*00ae*/ 	.short	0x0f08


	//----- nvinfo : EIATTR_PARAM_CBANK
	.align		4
        /*00b0*/ 	.byte	0x04, 0x0a
        /*00b2*/ 	.short	(.L_777 - .L_776)
	.align		4
.L_776:
        /*00b4*/ 	.word	index@(.nv.constant0._ZN18transformer_engine56_GLOBAL__N__9a404817_23_multi_cast_transpose_cu_26a11c4627multi_cast_transpose_kernelILi2ELi8ELb1Eff13__nv_fp8_e5m2EEvNS0_22MultiCastTransposeArgsE)
        /*00b8*/ 	.short	0x0380
        /*00ba*/ 	.short	0x0f08


	//----- nvinfo : EIATTR_SW_WAR
	.align		4
.L_777:
        /*00bc*/ 	.byte	0x04, 0x36
        /*00be*/ 	.short	(.L_779 - .L_778)
.L_778:
        /*00c0*/ 	.word	0x00000008
.L_779:


//--------------------- .nv.info._ZN18transformer_engine56_GLOBAL__N__9a404817_23_multi_cast_transpose_cu_26a11c4627multi_cast_transpose_kernelILi2ELi4ELb1Eff13__nv_bfloat16EEvNS0_22MultiCastTransposeArgsE --------------------------
	.section	.nv.info._ZN18transformer_engine56_GLOBAL__N__9a404817_23_multi_cast_transpose_cu_26a11c4627multi_cast_transpose_kernelILi2ELi4ELb1Eff13__nv_bfloat16EEvNS0_22MultiCastTransposeArgsE,"",@"SHT_CUDA_INFO"
	.sectionflags	@""
	.align	4


	//----- nvinfo : EIATTR_CUDA_API_VERSION
	.align		4
        /*0000*/ 	.byte	0x04, 0x37
        /*0002*/ 	.short	(.L_781 - .L_780)
.L_780:
        /*0004*/ 	.word	0x00000082


	//----- nvinfo : EIATTR_KPARAM_INFO
	.align		4
.L_781:
        /*0008*/ 	.byte	0x04, 0x17
        /*000a*/ 	.short	(.L_783 - .L_782)
.L_782:
        /*000c*/ 	.word	0x00000000
        /*0010*/ 	.short	0x0000
        /*0012*/ 	.short	0x0000
        /*0014*/ 	.byte	0x00, 0xf0, 0x21, 0x3c


	//----- nvinfo : EIATTR_SPARSE_MMA_MASK
	.align		4
.L_783:
        /*0018*/ 	.byte	0x03, 0x50
        /*001a*/ 	.short	0x0000


	//----- nvinfo : EIATTR_MAXREG_COUNT
	.align		4
        /*001c*/ 	.byte	0x03, 0x1b
        /*001e*/ 	.short	0x00ff


	//----- nvinfo : EIATTR_NUM_BARRIERS
	.align		4
        /*0020*/ 	.byte	0x02, 0x4c
        /*0022*/ 	.byte	0x01
	.zero		1


	//----- nvinfo : EIATTR_MERCURY_ISA_VERSION
	.align		4
        /*0024*/ 	.byte	0x03, 0x5f
        /*0026*/ 	.short	0x0101


	//----- nvinfo : EIATTR_INT_WARP_WIDE_INSTR_OFFSETS
	.align		4
        /*0028*/ 	.byte	0x04, 0x31
        /*002a*/ 	.short	(.L_785 - .L_784)


	//   ....[0]....
.L_784:
        /*002c*/ 	.word	0x00002a30


	//   ....[1]....
        /*0030*/ 	.word	0x00002b40


	//   ....[2]....
        /*0034*/ 	.word	0x00002c70


	//   ....[3]....
        /*0038*/ 	.word	0x00002c80


	//----- nvinfo : EIATTR_COOP_GROUP_MASK_REGIDS
	.align		4
.L_785:
        /*003c*/ 	.byte	0x04, 0x29
        /*003e*/ 	.short	(.L_787 - .L_786)


	//   ....[0]....
.L_786:
        /*0040*/ 	.word	0xffffffff


	//   ....[1]....
        /*0044*/ 	.word	0xffffffff


	//   ....[2]....
        /*0048*/ 	.word	0xffffffff


	//   ....[3]....
        /*004c*/ 	.word	0xffffffff


	//   ....[4]....
        /*0050*/ 	.word	0xffffffff


	//   ....[5]....
        /*0054*/ 	.word	0xffffffff


	//   ....[6]....
        /*0058*/ 	.word	0xffffffff


	//   ....[7]....
        /*005c*/ 	.word	0x05000006


	//   ....[8]....
        /*0060*/ 	.word	0x05000006


	//----- nvinfo : EIATTR_COOP_GROUP_INSTR_OFFSETS
	.align		4
.L_787:
        /*0064*/ 	.byte	0x04, 0x28
        /*0066*/ 	.short	(.L_789 - .L_788)


	//   ....[0]....
.L_788:
        /*0068*/ 	.word	0x00002630


	//   ....[1]....
        /*006c*/ 	.word	0x00002720


	//   ....[2]....
        /*0070*/ 	.word	0x00002780


	//   ....[3]....
        /*0074*/ 	.word	0x00002830


	//   ....[4]....
        /*0078*/ 	.word	0x00002910


	//   ....[5]....
        /*007c*/ 	.word	0x00002b90


	//   ....[6]....
        /*0080*/ 	.word	0x00002bb0


	//   ....[7]....
        /*0084*/ 	.word	0x00002e60


	//   ....[8]....
        /*0088*/ 	.word	0x00002ed0


	//----- nvinfo : EIATTR_VRC_CTA_INIT_COUNT
	.align		4
.L_789:
        /*008c*/ 	.byte	0x02, 0x4a
	.zero		1
	.zero		1


	//----- nvinfo : EIATTR_EXIT_INSTR_OFFSETS
	.align		4
        /*0090*/ 	.byte	0x04, 0x1c
        /*0092*/ 	.short	(.L_791 - .L_790)


	//   ....[0]....
.L_790:
        /*0094*/ 	.word	0x00002d00


	//   ....[1]....
        /*0098*/ 	.word	0x00002e10


	//----- nvinfo : EIATTR_MAX_THREADS
	.align		4
.L_791:
        /*009c*/ 	.byte	0x04, 0x05
        /*009e*/ 	.short	(.L_793 - .L_792)
.L_792:
        /*00a0*/ 	.word	0x00000080
        /*00a4*/ 	.word	0x00000001
        /*00a8*/ 	.word	0x00000001


	//----- nvinfo : EIATTR_CRS_STACK_SIZE
	.align		4
.L_793:
        /*00ac*/ 	.byte	0x04, 0x1e
        /*00ae*/ 	.short	(.L_795 - .L_794)
.L_794:
        /*00b0*/ 	.word	0x00000000


	//----- nvinfo : EIATTR_CBANK_PARAM_SIZE
	.align		4
.L_795:
        /*00b4*/ 	.byte	0x03, 0x19
        /*00b6*/ 	.short	0x0f08


	//----- nvinfo : EIATTR_PARAM_CBANK
	.align		4
        /*00b8*/ 	.byte	0x04, 0x0a
        /*00ba*/ 	.short	(.L_797 - .L_796)
	.align		4
.L_796:
        /*00bc*/ 	.word	index@(.nv.constant0._ZN18transformer_engine56_GLOBAL__N__9a404817_23_multi_cast_transpose_cu_26a11c4627multi_cast_transpose_kernelILi2ELi4ELb1Eff13__nv_bfloat16EEvNS0_22MultiCastTransposeArgsE)
        /*00c0*/ 	.short	0x0380
        /*00c2*/ 	.short	0x0f08


	//----- nvinfo : EIATTR_SW_WAR
	.align		4
.L_797:
        /*00c4*/ 	.byte	0x04, 0x36
        /*00c6*/ 	.short	(.L_799 - .L_798)
.L_798:
        /*00c8*/ 	.word	0x00000008
.L_799:


//--------------------- .nv.info._ZN18transformer_engine56_GLOBAL__N__9a404817_23_multi_cast_transpose_cu_26a11c4627multi_cast_transpose_kernelILi2ELi4ELb1Eff6__halfEEvNS0_22MultiCastTransposeArgsE --------------------------
	.section	.nv.info._ZN18transformer_engine56_GLOBAL__N__9a404817_23_multi_cast_transpose_cu_26a11c4627multi_cast_transpose_kernelILi2ELi4ELb1Eff6__halfEEvNS0_22MultiCastTransposeArgsE,"",@"SHT_CUDA_INFO"
	.sectionflags	@""
	.align	4


	//----- nvinfo : EIATTR_CUDA_API_VERSION
	.align		4
        /*0000*/ 	.byte	0x04, 0x37
        /*0002*/ 	.short	(.L_801 - .L_800)
.L_800:
        /*0004*/ 	.word	0x00000082


	//----- nvinfo : EIATTR_KPARAM_INFO
	.align		4
.L_801:
        /*0008*/ 	.byte	0x04, 0x17
        /*000a*/ 	.short	(.L_803 - .L_802)
.L_802:
        /*000c*/ 	.word	0x00000000
        /*0010*/ 	.short	0x0000
        /*0012*/ 	.short	0x0000
        /*0014*/ 	.byte	0x00, 0xf0, 0x21, 0x3c


	//----- nvinfo : EIATTR_SPARSE_MMA_MASK
	.align		4
.L_803:
        /*0018*/ 	.byte	0x03, 0x50
        /*001a*/ 	.short	0x0000


	//----- nvinfo : EIATTR_MAXREG_COUNT
	.align		4
        /*001c*/ 	.byte	0x03, 0x1b
        /*001e*/ 	.short	0x00ff


	//----- nvinfo : EIATTR_NUM_BARRIERS
	.align		4
        /*0020*/ 	.byte	0x02, 0x4c
        /*0022*/ 	.byte	0x01
	.zero		1


	//----- nvinfo : EIATTR_MERCURY_ISA_VERSION
	.align		4
        /*0024*/ 	.byte	0x03, 0x5f
        /*0026*/ 	.short	0x0101


	//----- nvinfo : EIATTR_INT_WARP_WIDE_INSTR_OFFSETS
	.align		4
        /*0028*/ 	.byte	0x04, 0x31
        /*002a*/ 	.short	(.L_805 - .L_804)


	//   ....[0]....
.L_804:
        /*002c*/ 	.word	0x00002a30


	//   ....[1]....
        /*0030*/ 	.word	0x00002b40


	//   ....[2]....
        /*0034*/ 	.word	0x00002c70


	//   ....[3]....
        /*0038*/ 	.word	0x00002c80


	//----- nvinfo : EIATTR_COOP_GROUP_MASK_REGIDS
	.align		4
.L_805:
        /*003c*/ 	.byte	0x04, 0x29
        /*003e*/ 	.short	(.L_807 - .L_806)


	//   ....[0]....
.L_806:
        /*0040*/ 	.word	0xffffffff


	//   ....[1]....
        /*0044*/ 	.word	0xffffffff


	//   ....[2]....
        /*0048*/ 	.word	0xffffffff


	//   ....[3]....
        /*004c*/ 	.word	0xffffffff


	//   ....[4]....
        /*0050*/ 	.word	0xffffffff


	//   ....[5]....
        /*0054*/ 	.word	0xffffffff


	//   ....[6]....
        /*0058*/ 	.word	0xffffffff


	//   ....[7]....
        /*005c*/ 	.word	0x05000006


	//   ....[8]....
        /*0060*/ 	.word	0x05000006


	//----- nvinfo : EIATTR_COOP_GROUP_INSTR_OFFSETS
	.align		4
.L_807:
        /*0064*/ 	.byte	0x04, 0x28
        /*0066*/ 	.short	(.L_809 - .L_808)


	//   ....[0]....
.L_808:
        /*0068*/ 	.word	0x00002630


	//   ....[1]....
        /*006c*/ 	.word	0x00002720


	//   ....[2]....
        /*0070*/ 	.word	0x00002780


	//   ....[3]....
        /*0074*/ 	.word	0x00002830


	//   ....[4]....
        /*0078*/ 	.word	0x00002910


	//   ....[5]....
        /*007c*/ 	.word	0x00002b90


	//   ....[6]....
        /*0080*/ 	.word	0x00002bb0


	//   ....[7]....
        /*0084*/ 	.word	0x00002e60


	//   ....[8]....
        /*0088*/ 	.word	0x00002ed0


	//----- nvinfo : EIATTR_VRC_CTA_INIT_COUNT
	.align		4
.L_809:
        /*008c*/ 	.byte	0x02, 0x4a
	.zero		1
	.zero		1


	//----- nvinfo : EIATTR_EXIT_INSTR_OFFSETS
	.align		4
        /*0090*/ 	.byte	0x04, 0x1c
        /*0092*/ 	.short	(.L_811 - .L_810)


	//   ....[0]....
.L_810:
        /*0094*/ 	.word	0x00002d00


	//   ....[1]....
        /*0098*/ 	.word	0x00002e10


	//----- nvinfo : EIATTR_MAX_THREADS
	.align		4
.L_811:
        /*009c*/ 	.byte	0x04, 0x05
        /*009e*/ 	.short	(.L_813 - .L_812)
.L_812:
        /*00a0*/ 	.word	0x00000080
        /*00a4*/ 	.word	0x00000001
        /*00a8*/ 	.word	0x00000001


	//----- nvinfo : EIATTR_CRS_STACK_SIZE
	.align		4
.L_813:
        /*00ac*/ 	.byte	0x04, 0x1e
        /*00ae*/ 	.short	(.L_815 - .L_814)
.L_814:
        /*00b0*/ 	.word	0x00000000


	//----- nvinfo : EIATTR_CBANK_PARAM_SIZE
	.align		4
.L_815:
        /*00b4*/ 	.byte	0x03, 0x19
        /*00b6*/ 	.short	0x0f08


	//----- nvinfo : EIATTR_PARAM_CBANK
	.align		4
        /*00b8*/ 	.byte	0x04, 0x0a
        /*00ba*/ 	.short	(.L_817 - .L_816)
	.align		4
.L_816:
        /*00bc*/ 	.word	index@(.nv.constant0._ZN18transformer_engine56_GLOBAL__N__9a404817_23_multi_cast_transpose_cu_26a11c4627multi_cast_transpose_kernelILi2ELi4ELb1Eff6__halfEEvNS0_22MultiCastTransposeArgsE)
        /*00c0*/ 	.short	0x0380
        /*00c2*/ 	.short	0x0f08


	//----- nvinfo : EIATTR_SW_WAR
	.align		4
.L_817:
        /*00c4*/ 	.byte	0x04, 0x36
        /*00c6*/ 	.short	(.L_819 - .L_818)
.L_818:
        /*00c8*/ 	.word	0x00000008
.L_819:


//--------------------- .nv.info._ZN18transformer_engine56_GLOBAL__N__9a404817_23_multi_cast_transpose_cu_26a11c4627multi_cast_transpose_kernelILi2ELi2ELb1EfffEEvNS0_22MultiCastTransposeArgsE --------------------------
	.section	.nv.info._ZN18transformer_engine56_GLOBAL__N__9a404817_23_multi_cast_transpose_cu_26a11c4627multi_cast_transpose_kernelILi2ELi2ELb1EfffEEvNS0_22MultiCastTransposeArgsE,"",@"SHT_CUDA_INFO"
	.sectionflags	@""
	.align	4


	//----- nvinfo : EIATTR_CUDA_API_VERSION
	.align		4
        /*0000*/ 	.byte	0x04, 0x37
        /*0002*/ 	.short	(.L_821 - .L_820)
.L_820:
        /*0004*/ 	.word	0x00000082


	//----- nvinfo : EIATTR_KPARAM_INFO
	.align		4
.L_821:
        /*0008*/ 	.byte	0x04, 0x17
        /*000a*/ 	.short	(.L_823 - .L_822)
.L_822:
        /*000c*/ 	.word	0x00000000
        /*0010*/ 	.short	0x0000
        /*0012*/ 	.short	0x0000
        /*0014*/ 	.byte	0x00, 0xf0, 0x21, 0x3c


	//----- nvinfo : EIATTR_SPARSE_MMA_MASK
	.align		4
.L_823:
        /*0018*/ 	.byte	0x03, 0x50
        /*001a*/ 	.short	0x0000


	//----- nvinfo : EIATTR_MAXREG_COUNT
	.align		4
        /*001c*/ 	.byte	0x03, 0x1b
        /*001e*/ 	.short	0x00ff


	//----- nvinfo : EIATTR_NUM_BARRIERS
	.align		4
        /*0020*/ 	.byte	0x02, 0x4c
        /*0022*/ 	.byte	0x01
	.zero		1


	//----- nvinfo : EIATTR_MERCURY_ISA_VERSION
	.align		4
        /*0024*/ 	.byte	0x03, 0x5f
        /*0026*/ 	.short	0x0101


	//----- nvinfo : EIATTR_INT_WARP_WIDE_INSTR_OFFSETS
	.align		4
        /*0028*/ 	.byte	0x04, 0x31
        /*002a*/ 	.short	(.L_825 - .L_824)


	//   ....[0]....
.L_824:
        /*002c*/ 	.word	0x00001710


	//   ....[1]....
        /*0030*/ 	.word	0x00001720


	//----- nvinfo : EIATTR_COOP_GROUP_MASK_REGIDS
	.align		4
.L_825:
        /*0034*/ 	.byte	0x04, 0x29
        /*0036*/ 	.short	(.L_827 - .L_826)


	//   ....[0]....
.L_826:
        /*0038*/ 	.word	0xffffffff


	//   ....[1]....
        /*003c*/ 	.word	0xffffffff


	//   ....[2]....
        /*0040*/ 	.word	0xffffffff


	//   ....[3]....
        /*0044*/ 	.word	0xffffffff


	//   ....[4]....
        /*0048*/ 	.word	0xffffffff


	//   ....[5]....
        /*004c*/ 	.word	0xffffffff


	//   ....[6]....
        /*0050*/ 	.word	0xffffffff


	//   ....[7]....
        /*0054*/ 	.word	0x05000005


	//   ....[8]....
        /*0058*/ 	.word	0x05000005


	//----- nvinfo : EIATTR_COOP_GROUP_INSTR_OFFSETS
	.align		4
.L_827:
        /*005c*/ 	.byte	0x04, 0x28
        /*005e*/ 	.short	(.L_829 - .L_828)


	//   ....[0]....
.L_828:
        /*0060*/ 	.word	0x00000fd0


	//   ....[1]....
        /*0064*/ 	.word	0x00001020


	//   ....[2]....
        /*0068*/ 	.word	0x00001110


	//   ....[3]....
        /*006c*/ 	.word	0x000011c0


	//   ....[4]....
        /*0070*/ 	.word	0x00001460


	//   ....[5]....
        /*0074*/ 	.word	0x00001630


	//   ....[6]....
        /*0078*/ 	.word	0x00001650


	//   ....[7]....
        /*007c*/ 	.word	0x000018b0


	//   ....[8]....
        /*0080*/ 	.word	0x00001920


	//----- nvinfo : EIATTR_VRC_CTA_INIT_COUNT
	.align		4
.L_829:
        /*0084*/ 	.byte	0x02, 0x4a
	.zero		1
	.zero		1


	//----- nvinfo : EIATTR_EXIT_INSTR_OFFSETS
	.align		4
        /*0088*/ 	.byte	0x04, 0x1c
        /*008a*/ 	.short	(.L_831 - .L_830)


	//   ....[0]....
.L_830:
        /*008c*/ 	.word	0x00001780


	//   ....[1]....
        /*0090*/ 	.word	0x00001860


	//----- nvinfo : EIATTR_MAX_THREADS
	.align		4
.L_831:
        /*0094*/ 	.byte	0x04, 0x05
        /*0096*/ 	.short	(.L_833 - .L_832)
.L_832:
        /*0098*/ 	.word	0x00000080
        /*009c*/ 	.word	0x00000001
        /*00a0*/ 	.word	0x00000001


	//----- nvinfo : EIATTR_CRS_STACK_SIZE
	.align		4
.L_833:
        /*00a4*/ 	.byte	0x04, 0x1e
        /*00a6*/ 	.short	(.L_835 - .L_834)
.L_834:
        /*00a8*/ 	.word	0x00000000


	//----- nvinfo : EIATTR_CBANK_PARAM_SIZE
	.align		4
.L_835:
        /*00ac*/ 	.byte	0x03, 0x19
        /*00ae*/ 	.short	0x0f08


	//----- nvinfo : EIATTR_PARAM_CBANK
	.align		4
        /*00b0*/ 	.byte	0x04, 0x0a
        /*00b2*/ 	.short	(.L_837 - .L_836)
	.align		4
.L_836:
        /*00b4*/ 	.word	index@(.nv.constant0._ZN18transformer_engine56_GLOBAL__N__9a404817_23_multi_cast_transpose_cu_26a11c4627multi_cast_transpose_kernelILi2ELi2ELb1EfffEEvNS0_22MultiCastTransposeArgsE)
        /*00b8*/ 	.short	0x0380
        /*00ba*/ 	.short	0x0f08


	//----- nvinfo : EIATTR_SW_WAR
	.align		4
.L_837:
        /*00bc*/ 	.byte	0x04, 0x36
        /*00be*/ 	.short	(.L_839 - .L_838)
.L_838:
        /*00c0*/ 	.word	0x00000008
.L_839:


//--------------------- .nv.callgraph             --------------------------
	.section	.nv.callgraph,"",@"SHT_CUDA_CALLGRAPH"
	.align	4
	.sectionentsize	8
	.align		4
        /*0000*/ 	.word	0x00000000
	.align		4
        /*0004*/ 	.word	0xffffffff
	.align		4
        /*0008*/ 	.word	0x00000000
	.align		4
        /*000c*/ 	.word	0xfffffffe
	.align		4
        /*0010*/ 	.word	0x00000000
	.align		4
        /*0014*/ 	.word	0xfffffffd
	.align		4
        /*0018*/ 	.word	0x00000000
	.align		4
        /*001c*/ 	.word	0xfffffffc


//--------------------- .text._ZN18transformer_engine56_GLOBAL__N__9a404817_23_multi_cast_transpose_cu_26a11c4627multi_cast_transpose_kernelILi4ELi8ELb0Ef13__nv_bfloat1613__nv_fp8_e4m3EEvNS0_22MultiCastTransposeArgsE --------------------------
	.section	.text._ZN18transformer_engine56_GLOBAL__N__9a404817_23_multi_cast_transpose_cu_26a11c4627multi_cast_transpose_kernelILi4ELi8ELb0Ef13__nv_bfloat1613__nv_fp8_e4m3EEvNS0_22MultiCastTransposeArgsE,"ax",@progbits
	.align	128
.text._ZN18transformer_engine56_GLOBAL__N__9a404817_23_multi_cast_transpose_cu_26a11c4627multi_cast_transpose_kernelILi4ELi8ELb0Ef13__nv_bfloat1613__nv_fp8_e4m3EEvNS0_22MultiCastTransposeArgsE:
        .type           _ZN18transformer_engine56_GLOBAL__N__9a404817_23_multi_cast_transpose_cu_26a11c4627multi_cast_transpose_kernelILi4ELi8ELb0Ef13__nv_bfloat1613__nv_fp8_e4m3EEvNS0_22MultiCastTransposeArgsE,@function
        .size           _ZN18transformer_engine56_GLOBAL__N__9a404817_23_multi_cast_transpose_cu_26a11c4627multi_cast_transpose_kernelILi4ELi8ELb0Ef13__nv_bfloat1613__nv_fp8_e4m3EEvNS0_22MultiCastTransposeArgsE,(.L_x_3746 - _ZN18transformer_engine56_GLOBAL__N__9a404817_23_multi_cast_transpose_cu_26a11c4627multi_cast_transpose_kernelILi4ELi8ELb0Ef13__nv_bfloat1613__nv_fp8_e4m3EEvNS0_22MultiCastTransposeArgsE)
        .other          _ZN18transformer_engine56_GLOBAL__N__9a404817_23_multi_cast_transpose_cu_26a11c4627multi_cast_transpose_kernelILi4ELi8ELb0Ef13__nv_bfloat1613__nv_fp8_e4m3EEvNS0_22MultiCastTransposeArgsE,@"STO_CUDA_ENTRY STV_DEFAULT"
_ZN18transformer_engine56_GLOBAL__N__9a404817_23_multi_cast_transpose_cu_26a11c4627multi_cast_transpose_kernelILi4ELi8ELb0Ef13__nv_bfloat1613__nv_fp8_e4m3EEvNS0_22MultiCastTransposeArgsE:
[----:B------:R-:W-:Y:S01]  /*0000*/  LDC R1, c[0x0][0x37c] ;  /* 0x0000df00ff017b82 */ /* 0x000fe20000000800 */
[----:B------:R-:W0:Y:S07]  /*0010*/  S2R R92, SR_TID.X ;  /* 0x00000000005c7919 */ /* 0x000e2e0000002100 */
[----:B------:R-:W1:Y:S01]  /*0020*/  S2UR UR7, SR_CTAID.X ;  /* 0x00000000000779c3 */ /* 0x000e620000002500 */
[----:B------:R-:W-:Y:S01]  /*0030*/  UMOV UR4, URZ ;  /* 0x000000ff00047c82 */ /* 0x000fe20008000000 */
[----:B------:R-:W-:Y:S01]  /*0040*/  UMOV UR8, 0xe00 ;  /* 0x00000e0000087882 */ /* 0x000fe20000000000 */
[----:B0-----:R-:W-:-:S02]  /*0050*/  LOP3.LUT R4, R92, 0x1f, RZ, 0xc0, !PT ;  /* 0x0000001f5c047812 */ /* 0x001fc400078ec0ff */
[----:B-1----:R-:W-:-:S07]  /*0060*/  SHF.R.U32.HI R0, RZ, 0x5, R92 ;  /* 0x00000005ff007819 */ /* 0x002fce000001165c */
.L_x_0:
[----:B------:R-:W-:-:S12]  /*0070*/  ULEA UR5, UR4, UR8, 0x2 ;  /* 0x0000000804057291 */ /* 0x000fd8000f8e10ff */
[----:B------:R-:W0:Y:S01]  /*0080*/  LDCU UR6, c[0x0][UR5+0x384] ;  /* 0x00007080050677ac */ /* 0x000e220008000800 */
[----:B------:R-:W-:Y:S02]  /*0090*/  UIADD3 UR5, UPT, UPT, UR4, 0x1, URZ ;  /* 0x0000000104057890 */ /* 0x000fe4000fffe0ff */
[----:B0-----:R-:W-:-:S03]  /*00a0*/  UISETP.GT.AND UP0, UPT, UR6, UR7, UPT ;  /* 0x000000070600728c */ /* 0x001fc6000bf04270 */
[----:B------:R-:W-:Y:S02]  /*00b0*/  UMOV UR6, UR4 ;  /* 0x0000000400067c82 */ /* 0x000fe40008000000 */
[----:B------:R-:W-:-:S04]  /*00c0*/  UMOV UR4, UR5 ;  /* 0x0000000500047c82 */ /* 0x000fc80008000000 */
[----:B------:R-:W-:Y:S05]  /*00d0*/  BRA.U !UP0, `(.L_x_0) ;  /* 0xfffffffd08e47547 */ /* 0x000fea000b83ffff */
[----:B------:R-:W-:Y:S01]  /*00e0*/  USHF.L.U32 UR5, UR6, 0x3, URZ ;  /* 0x0000000306057899 */ /* 0x000fe200080006ff */
[----:B------:R-:W0:Y:S11]  /*00f0*/  LDCU.64 UR10, c[0x0][0x358] ;  /* 0x00006b00ff0a77ac */ /* 0x000e360008000a00 */
[----:B------:R-:W1:Y:S02]  /*0100*/  LDCU.64 UR8, c[0x0][UR5+0x980] ;  /* 0x00013000050877ac */ /* 0x000e640008000a00 */
[----:B-1----:R-:W-:Y:S01]  /*0110*/  ISETP.NE.U32.AND P0, PT, RZ, UR8, PT ;  /* 0x00000008ff007c0c */ /* 0x002fe2000bf05070 */
[----:B------:R-:W-:-:S02]  /*0120*/  IMAD.U32 R2, RZ, RZ, UR8 ;  /* 0x00000008ff027e24 */ /* 0x000fc4000f8e00ff */
[----:B------:R-:W-:Y:S01]  /*0130*/  IMAD.U32 R3, RZ, RZ, UR9 ;  /* 0x00000009ff037e24 */ /* 0x000fe2000f8e00ff */
[----:B------:R-:W-:-:S13]  /*0140*/  ISETP.NE.AND.EX P0, PT, RZ, UR9, PT, P0 ;  /* 0x00000009ff007c0c */ /* 0x000fda000bf05300 */
[----:B0-----:R0:W2:Y:S01]  /*0150*/  @P0 LDG.E R5, desc[UR10][R2.64] ;  /* 0x0000000a02050981 */ /* 0x0010a2000c1e1900 */
[----:B------:R-:W-:Y:S01]  /*0160*/  UIMAD UR4, UR6, -0x4, UR5 ;  /* 0xfffffffc060478a4 */ /* 0x000fe2000f8e0205 */
[----:B------:R-:W-:Y:S01]  /*0170*/  BSSY.RECONVERGENT B0, `(.L_x_1) ;  /* 0x000004b000007945 */ /* 0x000fe20003800200 */
[----:B------:R-:W-:Y:S01]  /*0180*/  UMOV UR8, 0x3f800000 ;  /* 0x3f80000000087882 */ /* 0x000fe20000000000 */
[----:B------:R-:W1:Y:S01]  /*0190*/  S2R R93, SR_CTAID.X ;  /* 0x00000000005d7919 */ /* 0x000e620000002500 */
[----:B------:R-:W3:Y:S01]  /*01a0*/  LDCU.64 UR12, c[0x0][UR5+0x380] ;  /* 0x00007000050c77ac */ /* 0x000ee20008000a00 */
[----:B------:R-:W-:Y:S02]  /*01b0*/  PRMT R12, RZ, 0x7610, R12 ;  /* 0x00007610ff0c7816 */ /* 0x000fe4000000000c */
[----:B------:R-:W-:Y:S02]  /*01c0*/  PRMT R13, RZ, 0x7610, R13 ;  /* 0x00007610ff0d7816 */ /* 0x000fe4000000000d */
[----:B------:R-:W-:-:S03]  /*01d0*/  PRMT R14, RZ, 0x7610, R14 ;  /* 0x00007610ff0e7816 */ /* 0x000fc6000000000e */
[----:B------:R-:W4:Y:S01]  /*01e0*/  LDCU UR9, c[0x0][UR4+0x1080] ;  /* 0x00021000040977ac */ /* 0x000f220008000800 */
[----:B------:R-:W1:Y:S01]  /*01f0*/  LDCU UR7, c[0x0][UR4+0x1180] ;  /* 0x00023000040777ac */ /* 0x000e620008000800 */
[----:B----4-:R-:W-:-:S04]  /*0200*/  IMAD.U32 R6, RZ, RZ, UR9 ;  /* 0x00000009ff067e24 */ /* 0x010fc8000f8e00ff */
[----:B------:R-:W-:Y:S02]  /*0210*/  VIADD R6, R6, 0x7f ;  /* 0x0000007f06067836 */ /* 0x000fe40000000000 */
[----:B-1----:R-:W-:Y:S01]  /*0220*/  VIADD R8, R93, -UR7 ;  /* 0x800000075d087c36 */ /* 0x002fe20008000000 */
[----:B------:R-:W1:Y:S02]  /*0230*/  LDCU UR7, c[0x0][UR4+0xf80] ;  /* 0x0001f000040777ac */ /* 0x000e640008000800 */
[----:B------:R-:W-:Y:S01]  /*0240*/  SHF.R.S32.HI R7, RZ, 0x1f, R6 ;  /* 0x0000001fff077819 */ /* 0x000fe20000011406 */
[----:B------:R-:W4:Y:S03]  /*0250*/  LDCU.64 UR4, c[0x0][UR5+0x580] ;  /* 0x0000b000050477ac */ /* 0x000f260008000a00 */
[----:B------:R-:W-:-:S04]  /*0260*/  LEA.HI R7, R7, R6, RZ, 0x7 ;  /* 0x0000000607077211 */ /* 0x000fc800078f38ff */
[----:B------:R-:W-:-:S04]  /*0270*/  SHF.R.S32.HI R11, RZ, 0x7, R7 ;  /* 0x00000007ff0b7819 */ /* 0x000fc80000011407 */
[----:B------:R-:W-:-:S04]  /*0280*/  IABS R7, R11 ;  /* 0x0000000b00077213 */ /* 0x000fc80000000000 */
[----:B------:R-:W5:Y:S08]  /*0290*/  I2F.RP R6, R7 ;  /* 0x0000000700067306 */ /* 0x000f700000209400 */
[----:B-----5:R-:W0:Y:S02]  /*02a0*/  MUFU.RCP R6, R6 ;  /* 0x0000000600067308 */ /* 0x020e240000001000 */
[----:B0-----:R-:W-:Y:S01]  /*02b0*/  VIADD R2, R6, 0xffffffe ;  /* 0x0ffffffe06027836 */ /* 0x001fe20000000000 */
[----:B------:R-:W-:-:S05]  /*02c0*/  IABS R6, R8 ;  /* 0x0000000800067213 */ /* 0x000fca0000000000 */
[----:B------:R0:W5:Y:S02]  /*02d0*/  F2I.FTZ.U32.TRUNC.NTZ R3, R2 ;  /* 0x0000000200037305 */ /* 0x000164000021f000 */
[----:B0-----:R-:W-:Y:S02]  /*02e0*/  IMAD.MOV.U32 R2, RZ, RZ, RZ ;  /* 0x000000ffff027224 */ /* 0x001fe400078e00ff */
[----:B-----5:R-:W-:-:S04]  /*02f0*/  IMAD.MOV R10, RZ, RZ, -R3 ;  /* 0x000000ffff0a7224 */ /* 0x020fc800078e0a03 */
[----:B------:R-:W-:Y:S01]  /*0300*/  IMAD R9, R10, R7, RZ ;  /* 0x000000070a097224 */ /* 0x000fe200078e02ff */
[----:B------:R-:W-:-:S03]  /*0310*/  IABS R10, R11 ;  /* 0x0000000b000a7213 */ /* 0x000fc60000000000 */
[----:B------:R-:W-:Y:S01]  /*0320*/  IMAD.HI.U32 R3, R3, R9, R2 ;  /* 0x0000000903037227 */ /* 0x000fe200078e0002 */
[----:B------:R-:W-:-:S03]  /*0330*/  PRMT R9, RZ, 0x7610, R9 ;  /* 0x00007610ff097816 */ /* 0x000fc60000000009 */
[--C-:B------:R-:W-:Y:S01]  /*0340*/  IMAD.MOV R2, RZ, RZ, -R10.reuse ;  /* 0x000000ffff027224 */ /* 0x100fe200078e0a0a */
[----:B------:R-:W-:Y:S01]  /*0350*/  PRMT R10, RZ, 0x7610, R10 ;  /* 0x00007610ff0a7816 */ /* 0x000fe2000000000a */
[----:B------:R-:W-:-:S04]  /*0360*/  IMAD.HI.U32 R3, R3, R6, RZ ;  /* 0x0000000603037227 */ /* 0x000fc800078e00ff */
[----:B------:R-:W-:-:S05]  /*0370*/  IMAD R2, R3, R2, R6 ;  /* 0x0000000203027224 */ /* 0x000fca00078e0206 */
[----:B------:R-:W-:-:S13]  /*0380*/  ISETP.GT.U32.AND P2, PT, R7, R2, PT ;  /* 0x000000020700720c */ /* 0x000fda0003f44070 */
[----:B------:R-:W-:Y:S02]  /*0390*/  @!P2 IMAD.IADD R2, R2, 0x1, -R7 ;  /* 0x000000010202a824 */ /* 0x000fe400078e0a07 */
[----:B------:R-:W-:Y:S01]  /*03a0*/  @!P2 VIADD R3, R3, 0x1 ;  /* 0x000000010303a836 */ /* 0x000fe20000000000 */
[----:B------:R-:W-:Y:S02]  /*03b0*/  ISETP.NE.AND P2, PT, R11, RZ, PT ;  /* 0x000000ff0b00720c */ /* 0x000fe40003f45270 */
[----:B------:R-:W-:Y:S01]  /*03c0*/  ISETP.GE.U32.AND P1, PT, R2, R7, PT ;  /* 0x000000070200720c */ /* 0x000fe20003f26070 */
[----:B------:R-:W-:Y:S01]  /*03d0*/  IMAD.SHL.U32 R7, R0, 0x8, RZ ;  /* 0x0000000800077824 */ /* 0x000fe200078e00ff */
[----:B------:R-:W-:-:S04]  /*03e0*/  LOP3.LUT R2, R8, R11, RZ, 0x3c, !PT ;  /* 0x0000000b08027212 */ /* 0x000fc800078e3cff */
[----:B------:R-:W-:Y:S02]  /*03f0*/  ISETP.GE.AND P3, PT, R2, RZ, PT ;  /* 0x000000ff0200720c */ /* 0x000fe40003f66270 */
[----:B------:R-:W-:-:S05]  /*0400*/  PRMT R2, RZ, 0x7610, R2 ;  /* 0x00007610ff027816 */ /* 0x000fca0000000002 */
[----:B------:R-:W-:-:S06]  /*0410*/  @P1 VIADD R3, R3, 0x1 ;  /* 0x0000000103031836 */ /* 0x000fcc0000000000 */
[----:B------:R-:W-:Y:S01]  /*0420*/  @!P3 IMAD.MOV R3, RZ, RZ, -R3 ;  /* 0x000000ffff03b224 */ /* 0x000fe200078e0a03 */
[----:B------:R-:W-:-:S05]  /*0430*/  @!P2 LOP3.LUT R3, RZ, R11, RZ, 0x33, !PT ;  /* 0x0000000bff03a212 */ /* 0x000fca00078e33ff */
[----:B------:R-:W-:Y:S02]  /*0440*/  IMAD.SHL.U32 R0, R3, 0x100, RZ ;  /* 0x0000010003007824 */ /* 0x000fe400078e00ff */
[----:B------:R-:W-:-:S03]  /*0450*/  IMAD.MOV R6, RZ, RZ, -R3 ;  /* 0x000000ffff067224 */ /* 0x000fc600078e0a03 */
[----:B------:R-:W-:Y:S01]  /*0460*/  LOP3.LUT R78, R0, R7, RZ, 0xfc, !PT ;  /* 0x00000007004e7212 */ /* 0x000fe200078efcff */
[--C-:B------:R-:W-:Y:S01]  /*0470*/  IMAD R6, R11, R6, R8.reuse ;  /* 0x000000060b067224 */ /* 0x100fe200078e0208 */
[----:B------:R-:W-:Y:S02]  /*0480*/  PRMT R8, RZ, 0x7610, R8 ;  /* 0x00007610ff087816 */ /* 0x000fe40000000008 */
[----:B-1----:R-:W-:Y:S01]  /*0490*/  ISETP.GE.AND P1, PT, R78, UR7, PT ;  /* 0x000000074e007c0c */ /* 0x002fe2000bf26270 */
[----:B------:R-:W-:Y:S01]  /*04a0*/  IMAD.SHL.U32 R3, R6, 0x80, RZ ;  /* 0x0000008006037824 */ /* 0x000fe200078e00ff */
[----:B------:R-:W-:-:S03]  /*04b0*/  PRMT R11, RZ, 0x7610, R11 ;  /* 0x00007610ff0b7816 */ /* 0x000fc6000000000b */
[----:B------:R-:W-:Y:S01]  /*04c0*/  IMAD R4, R4, 0x4, R3 ;  /* 0x0000000404047824 */ /* 0x000fe200078e0203 */
[----:B--2---:R-:W-:Y:S02]  /*04d0*/  @P0 R2UR UR8, R5 ;  /* 0x00000000050802ca */ /* 0x004fe400000e0000 */
[----:B------:R-:W-:-:S05]  /*04e0*/  PRMT R5, RZ, 0x7610, R5 ;  /* 0x00007610ff057816 */ /* 0x000fca0000000005 */
[----:B---34-:R-:W-:Y:S08]  /*04f0*/  @P1 BRA `(.L_x_2) ;  /* 0x0000000000481947 */ /* 0x018ff00003800000 */
[C---:B------:R-:W-:Y:S01]  /*0500*/  VIADD R5, R4.reuse, 0x1 ;  /* 0x0000000104057836 */ /* 0x040fe20000000000 */
[C---:B------:R-:W-:Y:S01]  /*0510*/  ISETP.GE.AND P0, PT, R4.reuse, UR9, PT ;  /* 0x0000000904007c0c */ /* 0x040fe2000bf06270 */
[C---:B------:R-:W-:Y:S01]  /*0520*/  VIADD R6, R4.reuse, 0x2 ;  /* 0x0000000204067836 */ /* 0x040fe20000000000 */
[----:B------:R-:W-:Y:S01]  /*0530*/  PRMT R10, RZ, 0x7610, R10 ;  /* 0x00007610ff0a7816 */ /* 0x000fe2000000000a */
[----:B------:R-:W-:Y:S01]  /*0540*/  VIADD R7, R4, 0x3 ;  /* 0x0000000304077836 */ /* 0x000fe20000000000 */
[----:B------:R-:W-:Y:S02]  /*0550*/  ISETP.GE.AND P2, PT, R5, UR9, PT ;  /* 0x0000000905007c0c */ /* 0x000fe4000bf46270 */
[----:B------:R-:W-:Y:S01]  /*0560*/  ISETP.GE.AND P3, PT, R6, UR9, PT ;  /* 0x0000000906007c0c */ /* 0x000fe2000bf66270 */
[----:B------:R-:W-:Y:S01]  /*0570*/  IMAD R6, R78, UR9, R4 ;  /* 0x000000094e067c24 */ /* 0x000fe2000f8e0204 */
[----:B------:R-:W-:Y:S01]  /*0580*/  ISETP.GE.AND P4, PT, R7, UR9, PT ;  /* 0x0000000907007c0c */ /* 0x000fe2000bf86270 */
[----:B------:R-:W-:Y:S01]  /*0590*/  IMAD.MOV.U32 R7, RZ, RZ, 0x2 ;  /* 0x00000002ff077424 */ /* 0x000fe200078e00ff */
[----:B------:R-:W-:-:S02]  /*05a0*/  PRMT R9, RZ, 0x7610, R9 ;  /* 0x00007610ff097816 */ /* 0x000fc40000000009 */
[----:B------:R-:W-:Y:S01]  /*05b0*/  PRMT R8, RZ, 0x7610, R8 ;  /* 0x00007610ff087816 */ /* 0x000fe20000000008 */
[----:B------:R-:W-:Y:S01]  /*05c0*/  IMAD.WIDE R6, R6, R7, UR12 ;  /* 0x0000000c06067e25 */ /* 0x000fe2000f8e0207 */
[----:B------:R-:W-:-:S04]  /*05d0*/  PRMT R5, RZ, 0x7610, R5 ;  /* 0x00007610ff057816 */ /* 0x000fc80000000005 */
[----:B------:R0:W5:Y:S04]  /*05e0*/  @!P0 LDG.E.U16 R10, desc[UR10][R6.64] ;  /* 0x0000000a060a8981 */ /* 0x000168000c1e1500 */
[----:B------:R0:W5:Y:S04]  /*05f0*/  @!P2 LDG.E.U16 R9, desc[UR10][R6.64+0x2] ;  /* 0x0000020a0609a981 */ /* 0x000168000c1e1500 */
[----:B------:R0:W5:Y:S04]  /*0600*/  @!P3 LDG.E.U16 R8, desc[UR10][R6.64+0x4] ;  /* 0x0000040a0608b981 */ /* 0x000168000c1e1500 */
[----:B------:R0:W5:Y:S02]  /*0610*/  @!P4 LDG.E.U16 R5, desc[UR10][R6.64+0x6] ;  /* 0x0000060a0605c981 */ /* 0x000164000c1e1500 */
.L_x_2:
[----:B------:R-:W-:Y:S05]  /*0620*/  BSYNC.RECONVERGENT B0 ;  /* 0x0000000000007941 */ /* 0x000fea0003800200 */
.L_x_1:
[----:B-----5:R-:W-:Y:S01]  /*0630*/  IMAD.U32 R10, R10, 0x10000, RZ ;  /* 0x000100000a0a7824 */ /* 0x020fe200078e00ff */
[----:B------:R-:W-:Y:S01]  /*0640*/  BSSY.RECONVERGENT B0, `(.L_x_3) ;  /* 0x0000020000007945 */ /* 0x000fe20003800200 */
[----:B------:R-:W-:Y:S02]  /*0650*/  IMAD.U32 R9, R9, 0x10000, RZ ;  /* 0x0001000009097824 */ /* 0x000fe400078e00ff */
[----:B------:R-:W-:Y:S02]  /*0660*/  IMAD.U32 R8, R8, 0x10000, RZ ;  /* 0x0001000008087824 */ /* 0x000fe400078e00ff */
[----:B0-----:R-:W-:Y:S01]  /*0670*/  IMAD.U32 R6, R5, 0x10000, RZ ;  /* 0x0001000005067824 */ /* 0x001fe200078e00ff */
[----:B------:R-:W-:Y:S01]  /*0680*/  FMNMX3 R5, |R10|, RZ, |R9|, !PT ;  /* 0x000000ff0a057276 */ /* 0x000fe20007800609 */
[----:B------:R-:W-:Y:S02]  /*0690*/  VIADD R21, R78, 0x1 ;  /* 0x000000014e157836 */ /* 0x000fe40000000000 */
[----:B------:R-:W-:Y:S01]  /*06a0*/  FMUL R10, R10, UR8 ;  /* 0x000000080a0a7c20 */ /* 0x000fe20008400000 */
[----:B------:R-:W-:Y:S01]  /*06b0*/  FMUL R9, R9, UR8 ;  /* 0x0000000809097c20 */ /* 0x000fe20008400000 */
[C---:B------:R-:W-:Y:S01]  /*06c0*/  FMNMX3 R16, |R8|.reuse, R5, |R6|, !PT ;  /* 0x0000000508107276 */ /* 0x040fe20007800606 */
[----:B------:R-:W-:Y:S01]  /*06d0*/  FMUL R8, R8, UR8 ;  /* 0x0000000808087c20 */ /* 0x000fe20008400000 */
[----:B------:R-:W-:Y:S01]  /*06e0*/  FMUL R6, R6, UR8 ;  /* 0x0000000806067c20 */ /* 0x000fe20008400000 */
[----:B------:R-:W-:Y:S01]  /*06f0*/  ISETP.GE.AND P0, PT, R21, UR7, PT ;  /* 0x0000000715007c0c */ /* 0x000fe2000bf06270 */
[----:B------:R-:W-:Y:S01]  /*0700*/  VIADD R25, R78, 0x2 ;  /* 0x000000024e197836 */ /* 0x000fe20000000000 */
[----:B------:R-:W-:-:S02]  /*0710*/  F2FP.SATFINITE.E4M3.F32.PACK_AB_MERGE_C R5, RZ, R10, RZ ;  /* 0x0000000aff05723e */ /* 0x000fc400048070ff */
[----:B------:R-:W-:Y:S02]  /*0720*/  F2FP.SATFINITE.E4M3.F32.PACK_AB_MERGE_C R15, RZ, R9, RZ ;  /* 0x00000009ff0f723e */ /* 0x000fe400048070ff */
[----:B------:R-:W-:Y:S02]  /*0730*/  F2FP.SATFINITE.E4M3.F32.PACK_AB_MERGE_C R17, RZ, R8, RZ ;  /* 0x00000008ff11723e */ /* 0x000fe400048070ff */
[----:B------:R-:W-:Y:S01]  /*0740*/  F2FP.SATFINITE.E4M3.F32.PACK_AB_MERGE_C R19, RZ, R6, RZ ;  /* 0x00000006ff13723e */ /* 0x000fe200048070ff */
[----:B------:R-:W-:Y:S06]  /*0750*/  @P1 BRA `(.L_x_4) ;  /* 0x0000000000381947 */ /* 0x000fec0003800000 */
[C---:B------:R-:W-:Y:S01]  /*0760*/  VIADD R6, R4.reuse, 0x1 ;  /* 0x0000000104067836 */ /* 0x040fe20000000000 */
[C---:B------:R-:W-:Y:S01]  /*0770*/  ISETP.GE.AND P2, PT, R4.reuse, UR9, PT ;  /* 0x0000000904007c0c */ /* 0x040fe2000bf46270 */
[C---:B------:R-:W-:Y:S02]  /*0780*/  VIADD R8, R4.reuse, 0x2 ;  /* 0x0000000204087836 */ /* 0x040fe40000000000 */
[----:B------:R-:W-:Y:S01]  /*0790*/  VIADD R9, R4, 0x3 ;  /* 0x0000000304097836 */ /* 0x000fe20000000000 */
[----:B------:R-:W-:Y:S01]  /*07a0*/  ISETP.GE.AND P3, PT, R6, UR9, PT ;  /* 0x0000000906007c0c */ /* 0x000fe2000bf66270 */
[----:B------:R-:W-:Y:S01]  /*07b0*/  IMAD R7, R78, UR9, R4 ;  /* 0x000000094e077c24 */ /* 0x000fe2000f8e0204 */
[----:B------:R-:W-:Y:S02]  /*07c0*/  ISETP.GE.AND P4, PT, R8, UR9, PT ;  /* 0x0000000908007c0c */ /* 0x000fe4000bf86270 */
[----:B------:R-:W-:Y:S02]  /*07d0*/  ISETP.GE.AND P5, PT, R9, UR9, PT ;  /* 0x0000000909007c0c */ /* 0x000fe4000bfa6270 */
[----:B------:R-:W-:-:S04]  /*07e0*/  IADD3 R6, P1, PT, R7, UR4, RZ ;  /* 0x0000000407067c10 */ /* 0x000fc8000ff3e0ff */
[----:B------:R-:W-:-:S05]  /*07f0*/  LEA.HI.X.SX32 R7, R7, UR5, 0x1, P1 ;  /* 0x0000000507077c11 */ /* 0x000fca00088f0eff */
[----:B------:R0:W-:Y:S04]  /*0800*/  @!P2 STG.E.U8 desc[UR10][R6.64], R5 ;  /* 0x000000050600a986 */ /* 0x0001e8000c10110a */
[----:B------:R0:W-:Y:S04]  /*0810*/  @!P3 STG.E.U8 desc[UR10][R6.64+0x1], R15 ;  /* 0x0000010f0600b986 */ /* 0x0001e8000c10110a */
[----:B------:R0:W-:Y:S04]  /*0820*/  @!P4 STG.E.U8 desc[UR10][R6.64+0x2], R17 ;  /* 0x000002110600c986 */ /* 0x0001e8000c10110a */
[----:B------:R0:W-:Y:S02]  /*0830*/  @!P5 STG.E.U8 desc[UR10][R6.64+0x3], R19 ;  /* 0x000003130600d986 */ /* 0x0001e4000c10110a */
.L_x_4:
[----:B------:R-:W-:Y:S05]  /*0840*/  BSYNC.RECONVERGENT B0 ;  /* 0x0000000000007941 */ /* 0x000fea0003800200 */
.L_x_3:
[----:B------:R-:W-:Y:S04]  /*0850*/  BSSY.RECONVERGENT B0, `(.L_x_5) ;  /* 0x0000014000007945 */ /* 0x000fe80003800200 */
[----:B------:R-:W-:Y:S05]  /*0860*/  @P0 BRA `(.L_x_6) ;  /* 0x0000000000480947 */ /* 0x000fea0003800000 */
[C---:B0-----:R-:W-:Y:S01]  /*0870*/  VIADD R6, R4.reuse, 0x1 ;  /* 0x0000000104067836 */ /* 0x041fe20000000000 */
[C---:B------:R-:W-:Y:S01]  /*0880*/  ISETP.GE.AND P1, PT, R4.reuse, UR9, PT ;  /* 0x0000000904007c0c */ /* 0x040fe2000bf26270 */
[C---:B------:R-:W-:Y:S01]  /*0890*/  VIADD R7, R4.reuse, 0x2 ;  /* 0x0000000204077836 */ /* 0x040fe20000000000 */
[----:B------:R-:W-:Y:S01]  /*08a0*/  PRMT R14, RZ, 0x7610, R14 ;  /* 0x00007610ff0e7816 */ /* 0x000fe2000000000e */
[----:B------:R-:W-:Y:S01]  /*08b0*/  VIADD R8, R4, 0x3 ;  /* 0x0000000304087836 */ /* 0x000fe20000000000 */
[----:B------:R-:W-:Y:S01]  /*08c0*/  ISETP.GE.AND P2, PT, R6, UR9, PT ;  /* 0x0000000906007c0c */ /* 0x000fe2000bf46270 */
[----:B------:R-:W-:Y:S01]  /*08d0*/  IMAD R6, R21, UR9, R4 ;  /* 0x0000000915067c24 */ /* 0x000fe2000f8e0204 */
[----:B------:R-:W-:Y:S01]  /*08e0*/  ISETP.GE.AND P3, PT, R7, UR9, PT ;  /* 0x0000000907007c0c */ /* 0x000fe2000bf66270 */
[----:B------:R-:W-:Y:S01]  /*08f0*/  IMAD.MOV.U32 R7, RZ, RZ, 0x2 ;  /* 0x00000002ff077424 */ /* 0x000fe200078e00ff */
[----:B------:R-:W-:Y:S02]  /*0900*/  ISETP.GE.AND P4, PT, R8, UR9, PT ;  /* 0x0000000908007c0c */ /* 0x000fe4000bf86270 */
[----:B------:R-:W-:Y:S01]  /*0910*/  PRMT R13, RZ, 0x7610, R13 ;  /* 0x00007610ff0d7816 */ /* 0x000fe2000000000d */
[----:B------:R-:W-:Y:S01]  /*0920*/  IMAD.WIDE R6, R6, R7, UR12 ;  /* 0x0000000c06067e25 */ /* 0x000fe2000f8e0207 */
[----:B------:R-:W-:-:S02]  /*0930*/  PRMT R12, RZ, 0x7610, R12 ;  /* 0x00007610ff0c7816 */ /* 0x000fc4000000000c */
[----:B------:R-:W-:Y:S02]  /*0940*/  PRMT R11, RZ, 0x7610, R11 ;  /* 0x00007610ff0b7816 */ /* 0x000fe4000000000b */
[----:B------:R1:W5:Y:S04]  /*0950*/  @!P1 LDG.E.U16 R14, desc[UR10][R6.64] ;  /* 0x0000000a060e9981 */ /* 0x000368000c1e1500 */
[----:B------:R1:W5:Y:S04]  /*0960*/  @!P2 LDG.E.U16 R13, desc[UR10][R6.64+0x2] ;  /* 0x0000020a060da981 */ /* 0x000368000c1e1500 */
[----:B------:R1:W5:Y:S04]  /*0970*/  @!P3 LDG.E.U16 R12, desc[UR10][R6.64+0x4] ;  /* 0x0000040a060cb981 */ /* 0x000368000c1e1500 */
[----:B------:R1:W5:Y:S02]  /*0980*/  @!P4 LDG.E.U16 R11, desc[UR10][R6.64+0x6] ;  /* 0x0000060a060bc981 */ /* 0x000364000c1e1500 */
.L_x_6:
[----:B------:R-:W-:Y:S05]  /*0990*/  BSYNC.RECONVERGENT B0 ;  /* 0x0000000000007941 */ /* 0x000fea0003800200 */
.L_x_5:
[----:B-----5:R-:W-:Y:S01]  /*09a0*/  IMAD.U32 R14, R14, 0x10000, RZ ;  /* 0x000100000e0e7824 */ /* 0x020fe200078e00ff */
[----:B0-----:R-:W-:Y:S01]  /*09b0*/  LOP3.LUT R5, R5, 0xff, RZ, 0xc0, !PT ;  /* 0x000000ff05057812 */ /* 0x001fe200078ec0ff */
[----:B------:R-:W-:Y:S01]  /*09c0*/  IMAD.U32 R13, R13, 0x10000, RZ ;  /* 0x000100000d0d7824 */ /* 0x000fe200078e00ff */
[----:B------:R-:W-:Y:S01]  /*09d0*/  BSSY.RECONVERGENT B0, `(.L_x_7) ;  /* 0x000001e000007945 */ /* 0x000fe20003800200 */
[----:B-1----:R-:W-:Y:S01]  /*09e0*/  IMAD.U32 R7, R12, 0x10000, RZ ;  /* 0x000100000c077824 */ /* 0x002fe200078e00ff */
[----:B------:R-:W-:Y:S01]  /*09f0*/  ISETP.GE.AND P1, PT, R25, UR7, PT ;  /* 0x0000000719007c0c */ /* 0x000fe2000bf26270 */
[----:B------:R-:W-:Y:S01]  /*0a00*/  IMAD.U32 R20, R11, 0x10000, RZ ;  /* 0x000100000b147824 */ /* 0x000fe200078e00ff */
[C---:B------:R-:W-:Y:S01]  /*0a10*/  FMNMX3 R6, |R14|.reuse, R16, |R13|, !PT ;  /* 0x000000100e067276 */ /* 0x040fe2000780060d */
[----:B------:R-:W-:Y:S01]  /*0a20*/  FMUL R14, R14, UR8 ;  /* 0x000000080e0e7c20 */ /* 0x000fe20008400000 */
[----:B------:R-:W-:Y:S01]  /*0a30*/  FMUL R13, R13, UR8 ;  /* 0x000000080d0d7c20 */ /* 0x000fe20008400000 */
[----:B------:R-:W-:Y:S01]  /*0a40*/  FMUL R8, R7, UR8 ;  /* 0x0000000807087c20 */ /* 0x000fe20008400000 */
[----:B------:R-:W-:Y:S01]  /*0a50*/  FMUL R9, R20, UR8 ;  /* 0x0000000814097c20 */ /* 0x000fe20008400000 */
[----:B------:R-:W-:-:S02]  /*0a60*/  FMNMX R18, R6, |R7|, !PT ;  /* 0x4000000706127209 */ /* 0x000fc40007800000 */
[----:B------:R-:W-:Y:S02]  /*0a70*/  F2FP.SATFINITE.E4M3.F32.PACK_AB_MERGE_C R14, RZ, R14, RZ ;  /* 0x0000000eff0e723e */ /* 0x000fe400048070ff */
[----:B------:R-:W-:Y:S02]  /*0a80*/  F2FP.SATFINITE.E4M3.F32.PACK_AB_MERGE_C R23, RZ, R13, RZ ;  /* 0x0000000dff17723e */ /* 0x000fe400048070ff */
[----:B------:R-:W-:Y:S01]  /*0a90*/  F2FP.SATFINITE.E4M3.F32.PACK_AB_MERGE_C R16, RZ, R8, RZ ;  /* 0x00000008ff10723e */ /* 0x000fe200048070ff */
[----:B------:R-:W-:Y:S01]  /*0aa0*/  IMAD R5, R14, 0x100, R5 ;  /* 0x000001000e057824 */ /* 0x000fe200078e0205 */
        /* <DEDUP_REMOVED lines=16> */
.L_x_8:
[----:B------:R-:W-:Y:S05]  /*0bb0*/  BSYNC.RECONVERGENT B0 ;  /* 0x0000000000007941 */ /* 0x000fea0003800200 */
.L_x_7:
[----:B------:R-:W-:Y:S01]  /*0bc0*/  BSSY.RECONVERGENT B0, `(.L_x_9) ;  /* 0x000001b000007945 */ /* 0x000fe20003800200 */
[----:B------:R-:W-:Y:S02]  /*0bd0*/  PRMT R12, RZ, 0x7610, R12 ;  /* 0x00007610ff0c7816 */ /* 0x000fe4000000000c */
[----:B------:R-:W-:Y:S02]  /*0be0*/  PRMT R13, RZ, 0x7610, R13 ;  /* 0x00007610ff0d7816 */ /* 0x000fe4000000000d */
[----:B0-----:R-:W-:Y:S02]  /*0bf0*/  PRMT R14, RZ, 0x7610, R14 ;  /* 0x00007610ff0e7816 */ /* 0x001fe4000000000e */
[----:B------:R-:W-:Y:S02]  /*0c00*/  LOP3.LUT R8, R15, 0xff, RZ, 0xc0, !PT ;  /* 0x000000ff0f087812 */ /* 0x000fe400078ec0ff */
[----:B------:R-:W-:Y:S02]  /*0c10*/  LOP3.LUT R9, R17, 0xff, RZ, 0xc0, !PT ;  /* 0x000000ff11097812 */ /* 0x000fe400078ec0ff */
[----:B------:R-:W-:-:S02]  /*0c20*/  LOP3.LUT R11, R19, 0xff, RZ, 0xc0, !PT ;  /* 0x000000ff130b7812 */ /* 0x000fc400078ec0ff */
[----:B------:R-:W-:Y:S01]  /*0c30*/  PRMT R10, RZ, 0x7610, R10 ;  /* 0x00007610ff0a7816 */ /* 0x000fe2000000000a */
[----:B------:R-:W-:Y:S06]  /*0c40*/  @P1 BRA `(.L_x_10) ;  /* 0x0000000000481947 */ /* 0x000fec0003800000 */
[C---:B------:R-:W-:Y:S01]  /*0c50*/  VIADD R6, R4.reuse, 0x1 ;  /* 0x0000000104067836 */ /* 0x040fe20000000000 */
        /* <DEDUP_REMOVED lines=17> */
.L_x_10:
[----:B------:R-:W-:Y:S05]  /*0d70*/  BSYNC.RECONVERGENT B0 ;  /* 0x0000000000007941 */ /* 0x000fea0003800200 */
.L_x_9:
[----:B-----5:R-:W-:Y:S01]  /*0d80*/  IMAD.U32 R15, R10, 0x10000, RZ ;  /* 0x000100000a0f7824 */ /* 0x020fe200078e00ff */
[----:B------:R-:W-:Y:S01]  /*0d90*/  BSSY.RECONVERGENT B0, `(.L_x_11) ;  /* 0x0000022000007945 */ /* 0x000fe20003800200 */
[----:B------:R-:W-:Y:S02]  /*0da0*/  IMAD.U32 R17, R14, 0x10000, RZ ;  /* 0x000100000e117824 */ /* 0x000fe400078e00ff */
[----:B------:R-:W-:Y:S01]  /*0db0*/  IMAD.U32 R13, R13, 0x10000, RZ ;  /* 0x000100000d0d7824 */ /* 0x000fe200078e00ff */
[----:B------:R-:W-:Y:S01]  /*0dc0*/  FMNMX3 R18, |R20|, R18, |R15|, !PT ;  /* 0x0000001214127276 */ /* 0x000fe2000780060f */
[----:B------:R-:W-:Y:S02]  /*0dd0*/  IMAD.U32 R20, R12, 0x10000, RZ ;  /* 0x000100000c147824 */ /* 0x000fe400078e00ff */
[----:B------:R-:W-:Y:S01]  /*0de0*/  FMUL R15, R15, UR8 ;  /* 0x000000080f0f7c20 */ /* 0x000fe20008400000 */
[----:B0-----:R-:W-:Y:S02]  /*0df0*/  IMAD R7, R23, 0x100, R8 ;  /* 0x0000010017077824 */ /* 0x001fe400078e0208 */
[----:B------:R-:W-:Y:S01]  /*0e00*/  FMUL R8, R17, UR8 ;  /* 0x0000000811087c20 */ /* 0x000fe20008400000 */
[----:B------:R-:W-:-:S02]  /*0e10*/  IMAD R10, R16, 0x100, R9 ;  /* 0x00000100100a7824 */ /* 0x000fc400078e0209 */
[----:B------:R-:W-:Y:S01]  /*0e20*/  FMUL R9, R13, UR8 ;  /* 0x000000080d097c20 */ /* 0x000fe20008400000 */
[----:B------:R-:W-:Y:S02]  /*0e30*/  IMAD R6, R22, 0x100, R11 ;  /* 0x0000010016067824 */ /* 0x000fe400078e020b */
[----:B------:R-:W-:Y:S01]  /*0e40*/  FMUL R11, R20, UR8 ;  /* 0x00000008140b7c20 */ /* 0x000fe20008400000 */
[----:B------:R-:W-:Y:S01]  /*0e50*/  VIADD R27, R78, 0x3 ;  /* 0x000000034e1b7836 */ /* 0x000fe20000000000 */
[----:B------:R-:W-:Y:S02]  /*0e60*/  FMNMX3 R14, |R17|, R18, |R13|, !PT ;  /* 0x00000012110e7276 */ /* 0x000fe4000780060d */
[----:B------:R-:W-:Y:S02]  /*0e70*/  F2FP.SATFINITE.E4M3.F32.PACK_AB_MERGE_C R17, RZ, R15, RZ ;  /* 0x0000000fff11723e */ /* 0x000fe400048070ff */
[----:B------:R-:W-:Y:S02]  /*0e80*/  ISETP.GE.AND P0, PT, R27, UR7, PT ;  /* 0x000000071b007c0c */ /* 0x000fe4000bf06270 */
[----:B------:R-:W-:-:S02]  /*0e90*/  F2FP.SATFINITE.E4M3.F32.PACK_AB_MERGE_C R19, RZ, R8, RZ ;  /* 0x00000008ff13723e */ /* 0x000fc400048070ff */
        /* <DEDUP_REMOVED lines=17> */
.L_x_12:
[----:B------:R-:W-:Y:S05]  /*0fb0*/  BSYNC.RECONVERGENT B0 ;  /* 0x0000000000007941 */ /* 0x000fea0003800200 */
.L_x_11:
[----:B------:R-:W-:Y:S01]  /*0fc0*/  BSSY.RECONVERGENT B0, `(.L_x_13) ;  /* 0x000001a000007945 */ /* 0x000fe20003800200 */
[----:B------:R-:W-:Y:S01]  /*0fd0*/  LOP3.LUT R15, R7, 0xffff, RZ, 0xc0, !PT ;  /* 0x0000ffff070f7812 */ /* 0x000fe200078ec0ff */
[----:B------:R-:W-:Y:S01]  /*0fe0*/  IMAD.U32 R16, R19, 0x10000, RZ ;  /* 0x0001000013107824 */ /* 0x000fe200078e00ff */
[----:B------:R-:W-:Y:S02]  /*0ff0*/  PRMT R11, RZ, 0x7610, R11 ;  /* 0x00007610ff0b7816 */ /* 0x000fe4000000000b */
[----:B------:R-:W-:Y:S02]  /*1000*/  PRMT R12, RZ, 0x7610, R12 ;  /* 0x00007610ff0c7816 */ /* 0x000fe4000000000c */
[----:B------:R-:W-:Y:S02]  /*1010*/  PRMT R13, RZ, 0x7610, R13 ;  /* 0x00007610ff0d7816 */ /* 0x000fe4000000000d */
[----:B------:R-:W-:Y:S01]  /*1020*/  PRMT R7, RZ, 0x7610, R7 ;  /* 0x00007610ff077816 */ /* 0x000fe20000000007 */
[----:B------:R-:W-:Y:S06]  /*1030*/  @P0 BRA `(.L_x_14) ;  /* 0x0000000000480947 */ /* 0x000fec0003800000 */
[C---:B------:R-:W-:Y:S01]  /*1040*/  VIADD R7, R4.reuse, 0x1 ;  /* 0x0000000104077836 */ /* 0x040fe20000000000 */
[C---:B------:R-:W-:Y:S01]  /*1050*/  ISETP.GE.AND P1, PT, R4.reuse, UR9, PT ;  /* 0x0000000904007c0c */ /* 0x040fe2000bf26270 */
[C---:B0-----:R-:W-:Y:S01]  /*1060*/  VIADD R8, R4.reuse, 0x2 ;  /* 0x0000000204087836 */ /* 0x041fe20000000000 */
        /* <DEDUP_REMOVED lines=15> */
.L_x_14:
[----:B------:R-:W-:Y:S05]  /*1160*/  BSYNC.RECONVERGENT B0 ;  /* 0x0000000000007941 */ /* 0x000fea0003800200 */
.L_x_13:
[----:B-----5:R-:W-:Y:S01]  /*1170*/  IMAD.U32 R7, R7, 0x10000, RZ ;  /* 0x0001000007077824 */ /* 0x020fe200078e00ff */
[----:B01----:R-:W-:Y:S01]  /*1180*/  LOP3.LUT R9, R10, 0xffff, RZ, 0xc0, !PT ;  /* 0x0000ffff0a097812 */ /* 0x003fe200078ec0ff */
[----:B------:R-:W-:Y:S01]  /*1190*/  IMAD.U32 R13, R13, 0x10000, RZ ;  /* 0x000100000d0d7824 */ /* 0x000fe200078e00ff */
[----:B------:R-:W-:Y:S01]  /*11a0*/  BSSY.RECONVERGENT B0, `(.L_x_15) ;  /* 0x0000020000007945 */ /* 0x000fe20003800200 */
[----:B------:R-:W-:Y:S01]  /*11b0*/  IMAD.U32 R12, R12, 0x10000, RZ ;  /* 0x000100000c0c7824 */ /* 0x000fe200078e00ff */
[----:B------:R-:W-:Y:S01]  /*11c0*/  FMNMX3 R14, |R20|, R14, |R7|, !PT ;  /* 0x0000000e140e7276 */ /* 0x000fe20007800607 */
[----:B------:R-:W-:Y:S02]  /*11d0*/  IMAD.U32 R24, R11, 0x10000, RZ ;  /* 0x000100000b187824 */ /* 0x000fe400078e00ff */
[----:B------:R-:W-:Y:S01]  /*11e0*/  FMUL R7, R7, UR8 ;  /* 0x0000000807077c20 */ /* 0x000fe20008400000 */
[----:B------:R-:W-:Y:S01]  /*11f0*/  IMAD.U32 R18, R21, 0x10000, RZ ;  /* 0x0001000015127824 */ /* 0x000fe200078e00ff */
[C---:B------:R-:W-:Y:S01]  /*1200*/  FMNMX3 R22, |R13|.reuse, R14, |R12|, !PT ;  /* 0x0000000e0d167276 */ /* 0x040fe2000780060c */
[----:B------:R-:W-:Y:S01]  /*1210*/  FMUL R13, R13, UR8 ;  /* 0x000000080d0d7c20 */ /* 0x000fe20008400000 */
[----:B------:R-:W-:Y:S01]  /*1220*/  FMUL R12, R12, UR8 ;  /* 0x000000080c0c7c20 */ /* 0x000fe20008400000 */
[----:B------:R-:W-:Y:S01]  /*1230*/  FMUL R8, R24, UR8 ;  /* 0x0000000818087c20 */ /* 0x000fe20008400000 */
[----:B------:R-:W-:Y:S01]  /*1240*/  LOP3.LUT R16, R15, 0xff0000, R16, 0xf8, !PT ;  /* 0x00ff00000f107812 */ /* 0x000fe200078ef810 */
[----:B------:R-:W-:Y:S01]  /*1250*/  VIADD R31, R78, 0x4 ;  /* 0x000000044e1f7836 */ /* 0x000fe20000000000 */
[----:B------:R-:W-:-:S02]  /*1260*/  LOP3.LUT R18, R9, 0xff0000, R18, 0xf8, !PT ;  /* 0x00ff000009127812 */ /* 0x000fc400078ef812 */
[----:B------:R-:W-:Y:S02]  /*1270*/  F2FP.SATFINITE.E4M3.F32.PACK_AB_MERGE_C R19, RZ, R7, RZ ;  /* 0x00000007ff13723e */ /* 0x000fe400048070ff */
        /* <DEDUP_REMOVED lines=18> */
.L_x_16:
[----:B------:R-:W-:Y:S05]  /*13a0*/  BSYNC.RECONVERGENT B0 ;  /* 0x0000000000007941 */ /* 0x000fea0003800200 */
.L_x_15:
[----:B------:R-:W-:Y:S01]  /*13b0*/  ISETP.GE.AND P0, PT, R31, UR7, PT ;  /* 0x000000071f007c0c */ /* 0x000fe2000bf06270 */
[----:B0-----:R-:W-:Y:S01]  /*13c0*/  IMAD.U32 R8, R23, 0x10000, RZ ;  /* 0x0001000017087824 */ /* 0x001fe200078e00ff */
[----:B------:R-:W-:Y:S01]  /*13d0*/  LOP3.LUT R7, R17, 0xffff, RZ, 0xc0, !PT ;  /* 0x0000ffff11077812 */ /* 0x000fe200078ec0ff */
[----:B------:R-:W-:Y:S01]  /*13e0*/  BSSY.RECONVERGENT B0, `(.L_x_17) ;  /* 0x000001c000007945 */ /* 0x000fe20003800200 */
[----:B------:R-:W-:Y:S02]  /*13f0*/  LOP3.LUT R14, R5, 0xffff, RZ, 0xc0, !PT ;  /* 0x0000ffff050e7812 */ /* 0x000fe400078ec0ff */
[----:B------:R-:W-:Y:S01]  /*1400*/  PRMT R10, RZ, 0x7610, R10 ;  /* 0x00007610ff0a7816 */ /* 0x000fe2000000000a */
[----:B------:R-:W-:Y:S01]  /*1410*/  IMAD.U32 R15, R7, 0x10000, RZ ;  /* 0x00010000070f7824 */ /* 0x000fe200078e00ff */
[----:B------:R-:W-:Y:S02]  /*1420*/  PRMT R11, RZ, 0x7610, R11 ;  /* 0x00007610ff0b7816 */ /* 0x000fe4000000000b */
[----:B------:R-:W-:-:S02]  /*1430*/  PRMT R12, RZ, 0x7610, R12 ;  /* 0x00007610ff0c7816 */ /* 0x000fc4000000000c */
[----:B------:R-:W-:Y:S02]  /*1440*/  LOP3.LUT R13, R8, 0xff0000, RZ, 0xc0, !PT ;  /* 0x00ff0000080d7812 */ /* 0x000fe400078ec0ff */
[----:B------:R-:W-:Y:S02]  /*1450*/  LOP3.LUT R5, R19, 0xffff, RZ, 0xc0, !PT ;  /* 0x0000ffff13057812 */ /* 0x000fe400078ec0ff */
[----:B------:R-:W-:Y:S01]  /*1460*/  PRMT R7, RZ, 0x7610, R7 ;  /* 0x00007610ff077816 */ /* 0x000fe20000000007 */
[----:B------:R-:W-:Y:S06]  /*1470*/  @P0 BRA `(.L_x_18) ;  /* 0x0000000000480947 */ /* 0x000fec0003800000 */
        /* <DEDUP_REMOVED lines=18> */
.L_x_18:
[----:B------:R-:W-:Y:S05]  /*15a0*/  BSYNC.RECONVERGENT B0 ;  /* 0x0000000000007941 */ /* 0x000fea0003800200 */
.L_x_17:
[----:B-----5:R-:W-:Y:S01]  /*15b0*/  IMAD.U32 R7, R7, 0x10000, RZ ;  /* 0x0001000007077824 */ /* 0x020fe200078e00ff */
[----:B------:R-:W-:Y:S01]  /*15c0*/  LOP3.LUT R15, R14, 0xff0000, R15, 0xf8, !PT ;  /* 0x00ff00000e0f7812 */ /* 0x000fe200078ef80f */
[----:B------:R-:W-:Y:S01]  /*15d0*/  IMAD.SHL.U32 R14, R5, 0x1000000, RZ ;  /* 0x01000000050e7824 */ /* 0x000fe200078e00ff */
[----:B------:R-:W-:Y:S01]  /*15e0*/  BSSY.RECONVERGENT B0, `(.L_x_19) ;  /* 0x0000020000007945 */ /* 0x000fe20003800200 */
[----:B------:R-:W-:Y:S01]  /*15f0*/  IMAD.U32 R12, R12, 0x10000, RZ ;  /* 0x000100000c0c7824 */ /* 0x000fe200078e00ff */
[----:B------:R-:W-:Y:S01]  /*1600*/  FMNMX3 R5, |R24|, R22, |R7|, !PT ;  /* 0x0000001618057276 */ /* 0x000fe20007800607 */
[----:B------:R-:W-:Y:S02]  /*1610*/  IMAD.U32 R11, R11, 0x10000, RZ ;  /* 0x000100000b0b7824 */ /* 0x000fe400078e00ff */
[----:B------:R-:W-:Y:S01]  /*1620*/  FMUL R7, R7, UR8 ;  /* 0x0000000807077c20 */ /* 0x000fe20008400000 */
[----:B------:R-:W-:Y:S01]  /*1630*/  IMAD.U32 R24, R10, 0x10000, RZ ;  /* 0x000100000a187824 */ /* 0x000fe200078e00ff */
[----:B------:R-:W-:Y:S01]  /*1640*/  LOP3.LUT R20, R13, 0xffff, R6, 0xf8, !PT ;  /* 0x0000ffff0d147812 */ /* 0x000fe200078ef806 */
[----:B------:R-:W-:Y:S01]  /*1650*/  VIADD R35, R78, 0x5 ;  /* 0x000000054e237836 */ /* 0x000fe20000000000 */
[C---:B------:R-:W-:Y:S01]  /*1660*/  FMNMX3 R22, |R12|.reuse, R5, |R11|, !PT ;  /* 0x000000050c167276 */ /* 0x040fe2000780060b */
[----:B------:R-:W-:Y:S01]  /*1670*/  FMUL R12, R12, UR8 ;  /* 0x000000080c0c7c20 */ /* 0x000fe20008400000 */
[----:B------:R-:W-:Y:S01]  /*1680*/  FMUL R11, R11, UR8 ;  /* 0x000000080b0b7c20 */ /* 0x000fe20008400000 */
[----:B------:R-:W-:Y:S01]  /*1690*/  FMUL R5, R24, UR8 ;  /* 0x0000000818057c20 */ /* 0x000fe20008400000 */
[----:B------:R-:W-:-:S02]  /*16a0*/  F2FP.SATFINITE.E4M3.F32.PACK_AB_MERGE_C R23, RZ, R7, RZ ;  /* 0x00000007ff17723e */ /* 0x000fc400048070ff */
[----:B------:R-:W-:Y:S02]  /*16b0*/  LOP3.LUT R14, R15, 0xff000000, R14, 0xf8, !PT ;  /* 0xff0000000f0e7812 */ /* 0x000fe400078ef80e */
[----:B------:R-:W-:Y:S02]  /*16c0*/  F2FP.SATFINITE.E4M3.F32.PACK_AB_MERGE_C R27, RZ, R12, RZ ;  /* 0x0000000cff1b723e */ /* 0x000fe400048070ff */
[----:B------:R-:W-:Y:S02]  /*16d0*/  F2FP.SATFINITE.E4M3.F32.PACK_AB_MERGE_C R33, RZ, R11, RZ ;  /* 0x0000000bff21723e */ /* 0x000fe400048070ff */
[----:B------:R-:W-:Y:S01]  /*16e0*/  F2FP.SATFINITE.E4M3.F32.PACK_AB_MERGE_C R7, RZ, R5, RZ ;  /* 0x00000005ff07723e */ /* 0x000fe200048070ff */
[----:B------:R-:W-:Y:S06]  /*16f0*/  @P0 BRA `(.L_x_20) ;  /* 0x0000000000380947 */ /* 0x000fec0003800000 */
[C---:B------:R-:W-:Y:S01]  /*1700*/  VIADD R5, R4.reuse, 0x1 ;  /* 0x0000000104057836 */ /* 0x040fe20000000000 */
[C---:B------:R-:W-:Y:S01]  /*1710*/  ISETP.GE.AND P1, PT, R4.reuse, UR9, PT ;  /* 0x0000000904007c0c */ /* 0x040fe2000bf26270 */
[C---:B------:R-:W-:Y:S02]  /*1720*/  VIADD R6, R4.reuse, 0x2 ;  /* 0x0000000204067836 */ /* 0x040fe40000000000 */
[----:B0-----:R-:W-:Y:S01]  /*1730*/  VIADD R8, R4, 0x3 ;  /* 0x0000000304087836 */ /* 0x001fe20000000000 */
        /* <DEDUP_REMOVED lines=10> */
.L_x_20:
[----:B------:R-:W-:Y:S05]  /*17e0*/  BSYNC.RECONVERGENT B0 ;  /* 0x0000000000007941 */ /* 0x000fea0003800200 */
.L_x_19:
[----:B------:R-:W-:Y:S01]  /*17f0*/  ISETP.GE.AND P0, PT, R35, UR7, PT ;  /* 0x0000000723007c0c */ /* 0x000fe2000bf06270 */
[----:B------:R-:W-:Y:S01]  /*1800*/  BSSY.RECONVERGENT B0, `(.L_x_21) ;  /* 0x000001d000007945 */ /* 0x000fe20003800200 */
[----:B------:R-:W-:Y:S02]  /*1810*/  LOP3.LUT R5, R21, 0xffff, RZ, 0xc0, !PT ;  /* 0x0000ffff15057812 */ /* 0x000fe400078ec0ff */
[----:B------:R-:W-:Y:S02]  /*1820*/  LOP3.LUT R6, R25, 0xffff, RZ, 0xc0, !PT ;  /* 0x0000ffff19067812 */ /* 0x000fe400078ec0ff */
[----:B------:R-:W-:Y:S01]  /*1830*/  PRMT R10, RZ, 0x7610, R10 ;  /* 0x00007610ff0a7816 */ /* 0x000fe2000000000a */
[----:B------:R-:W-:Y:S01]  /*1840*/  IMAD.SHL.U32 R17, R5, 0x1000000, RZ ;  /* 0x0100000005117824 */ /* 0x000fe200078e00ff */
[----:B------:R-:W-:Y:S01]  /*1850*/  PRMT R11, RZ, 0x7610, R11 ;  /* 0x00007610ff0b7816 */ /* 0x000fe2000000000b */
[----:B------:R-:W-:Y:S01]  /*1860*/  IMAD.SHL.U32 R19, R6, 0x1000000, RZ ;  /* 0x0100000006137824 */ /* 0x000fe200078e00ff */
[----:B------:R-:W-:-:S02]  /*1870*/  PRMT R12, RZ, 0x7610, R12 ;  /* 0x00007610ff0c7816 */ /* 0x000fc4000000000c */
[----:B------:R-:W-:Y:S02]  /*1880*/  LOP3.LUT R13, R29, 0xffff, RZ, 0xc0, !PT ;  /* 0x0000ffff1d0d7812 */ /* 0x000fe400078ec0ff */
[----:B------:R-:W-:Y:S01]  /*1890*/  PRMT R5, RZ, 0x7610, R5 ;  /* 0x00007610ff057816 */ /* 0x000fe20000000005 */
[----:B------:R-:W-:Y:S06]  /*18a0*/  @P0 BRA `(.L_x_22) ;  /* 0x0000000000480947 */ /* 0x000fec0003800000 */
[C---:B------:R-:W-:Y:S01]  /*18b0*/  VIADD R5, R4.reuse, 0x1 ;  /* 0x0000000104057836 */ /* 0x040fe20000000000 */
[C---:B------:R-:W-:Y:S01]  /*18c0*/  ISETP.GE.AND P1, PT, R4.reuse, UR9, PT ;  /* 0x0000000904007c0c */ /* 0x040fe2000bf26270 */
[C---:B------:R-:W-:Y:S01]  /*18d0*/  VIADD R6, R4.reuse, 0x2 ;  /* 0x0000000204067836 */ /* 0x040fe20000000000 */
[----:B------:R-:W-:Y:S01]  /*18e0*/  PRMT R12, RZ, 0x7610, R12 ;  /* 0x00007610ff0c7816 */ /* 0x000fe2000000000c */
[----:B01----:R-:W-:Y:S01]  /*18f0*/  VIADD R8, R4, 0x3 ;  /* 0x0000000304087836 */ /* 0x003fe20000000000 */
[----:B------:R-:W-:Y:S01]  /*1900*/  ISETP.GE.AND P2, PT, R5, UR9, PT ;  /* 0x0000000905007c0c */ /* 0x000fe2000bf46270 */
[----:B------:R-:W-:Y:S01]  /*1910*/  IMAD.MOV.U32 R9, RZ, RZ, 0x2 ;  /* 0x00000002ff097424 */ /* 0x000fe200078e00ff */
[----:B------:R-:W-:Y:S02]  /*1920*/  ISETP.GE.AND P3, PT, R6, UR9, PT ;  /* 0x0000000906007c0c */ /* 0x000fe4000bf66270 */
[----:B------:R-:W-:Y:S01]  /*1930*/  ISETP.GE.AND P4, PT, R8, UR9, PT ;  /* 0x0000000908007c0c */ /* 0x000fe2000bf86270 */
[----:B------:R-:W-:Y:S01]  /*1940*/  IMAD R8, R35, UR9, R4 ;  /* 0x0000000923087c24 */ /* 0x000fe2000f8e0204 */
        /* <DEDUP_REMOVED lines=8> */
.L_x_22:
[----:B------:R-:W-:Y:S05]  /*19d0*/  BSYNC.RECONVERGENT B0 ;  /* 0x0000000000007941 */ /* 0x000fea0003800200 */
.L_x_21:
[----:B-----5:R-:W-:Y:S01]  /*19e0*/  IMAD.U32 R5, R5, 0x10000, RZ ;  /* 0x0001000005057824 */ /* 0x020fe200078e00ff */
[----:B------:R-:W-:Y:S01]  /*19f0*/  BSSY.RECONVERGENT B0, `(.L_x_23) ;  /* 0x0000022000007945 */ /* 0x000fe20003800200 */
[----:B------:R-:W-:Y:S01]  /*1a00*/  IMAD.SHL.U32 R13, R13, 0x1000000, RZ ;  /* 0x010000000d0d7824 */ /* 0x000fe200078e00ff */
[----:B------:R-:W-:Y:S01]  /*1a10*/  LOP3.LUT R16, R16, 0xff000000, R17, 0xf8, !PT ;  /* 0xff00000010107812 */ /* 0x000fe200078ef811 */
[----:B012---:R-:W-:Y:S01]  /*1a20*/  IMAD.U32 R9, R12, 0x10000, RZ ;  /* 0x000100000c097824 */ /* 0x007fe200078e00ff */
[----:B------:R-:W-:Y:S01]  /*1a30*/  FMNMX3 R6, |R24|, R22, |R5|, !PT ;  /* 0x0000001618067276 */ /* 0x000fe20007800605 */
[----:B------:R-:W-:Y:S01]  /*1a40*/  IMAD.U32 R11, R11, 0x10000, RZ ;  /* 0x000100000b0b7824 */ /* 0x000fe200078e00ff */
[----:B------:R-:W-:Y:S01]  /*1a50*/  LOP3.LUT R20, R20, 0xff000000, R13, 0xf8, !PT ;  /* 0xff00000014147812 */ /* 0x000fe200078ef80d */
[----:B------:R-:W-:Y:S02]  /*1a60*/  IMAD.U32 R13, R10, 0x10000, RZ ;  /* 0x000100000a0d7824 */ /* 0x000fe400078e00ff */
[----:B------:R-:W-:Y:S01]  /*1a70*/  FMUL R5, R5, UR8 ;  /* 0x0000000805057c20 */ /* 0x000fe20008400000 */
[----:B------:R-:W-:-:S02]  /*1a80*/  LOP3.LUT R18, R18, 0xff000000, R19, 0xf8, !PT ;  /* 0xff00000012127812 */ /* 0x000fc400078ef813 */
[C---:B------:R-:W-:Y:S01]  /*1a90*/  FMNMX3 R6, |R9|.reuse, R6, |R11|, !PT ;  /* 0x0000000609067276 */ /* 0x040fe2000780060b */
[----:B------:R-:W-:Y:S01]  /*1aa0*/  FMUL R9, R9, UR8 ;  /* 0x0000000809097c20 */ /* 0x000fe20008400000 */
[----:B------:R-:W-:Y:S01]  /*1ab0*/  FMUL R11, R11, UR8 ;  /* 0x000000080b0b7c20 */ /* 0x000fe20008400000 */
[----:B------:R-:W-:Y:S01]  /*1ac0*/  FMUL R8, R13, UR8 ;  /* 0x000000080d087c20 */ /* 0x000fe20008400000 */
[----:B------:R-:W-:Y:S02]  /*1ad0*/  FMNMX R24, R6, |R13|, !PT ;  /* 0x4000000d06187209 */ /* 0x000fe40007800000 */
[----:B------:R-:W-:Y:S02]  /*1ae0*/  F2FP.SATFINITE.E4M3.F32.PACK_AB_MERGE_C R5, RZ, R5, RZ ;  /* 0x00000005ff05723e */ /* 0x000fe400048070ff */
[----:B------:R-:W-:Y:S02]  /*1af0*/  F2FP.SATFINITE.E4M3.F32.PACK_AB_MERGE_C R13, RZ, R9, RZ ;  /* 0x00000009ff0d723e */ /* 0x000fe400048070ff */
[----:B------:R-:W-:-:S02]  /*1b00*/  F2FP.SATFINITE.E4M3.F32.PACK_AB_MERGE_C R11, RZ, R11, RZ ;  /* 0x0000000bff0b723e */ /* 0x000fc400048070ff */
        /* <DEDUP_REMOVED lines=16> */
.L_x_24:
[----:B------:R-:W-:Y:S05]  /*1c10*/  BSYNC.RECONVERGENT B0 ;  /* 0x0000000000007941 */ /* 0x000fea0003800200 */
.L_x_23:
[C---:B------:R-:W-:Y:S01]  /*1c20*/  VIADD R29, R78.reuse, 0x6 ;  /* 0x000000064e1d7836 */ /* 0x040fe20000000000 */
[----:B------:R-:W-:Y:S01]  /*1c30*/  LOP3.LUT R23, R23, 0xffff, RZ, 0xc0, !PT ;  /* 0x0000ffff17177812 */ /* 0x000fe200078ec0ff */
[----:B------:R-:W-:Y:S01]  /*1c40*/  BSSY.RECONVERGENT B0, `(.L_x_25) ;  /* 0x0000025000007945 */ /* 0x000fe20003800200 */
[----:B------:R-:W-:Y:S01]  /*1c50*/  LOP3.LUT R27, R27, 0xffff, RZ, 0xc0, !PT ;  /* 0x0000ffff1b1b7812 */ /* 0x000fe200078ec0ff */
[----:B------:R-:W-:Y:S01]  /*1c60*/  VIADD R31, R78, 0x7 ;  /* 0x000000074e1f7836 */ /* 0x000fe20000000000 */
[----:B------:R-:W-:Y:S02]  /*1c70*/  ISETP.GE.AND P1, PT, R29, UR7, PT ;  /* 0x000000071d007c0c */ /* 0x000fe4000bf26270 */
[----:B------:R-:W-:Y:S02]  /*1c80*/  LOP3.LUT R33, R33, 0xffff, RZ, 0xc0, !PT ;  /* 0x0000ffff21217812 */ /* 0x000fe400078ec0ff */
[----:B------:R-:W-:Y:S02]  /*1c90*/  PRMT R10, R5, 0x7104, RZ ;  /* 0x00007104050a7816 */ /* 0x000fe400000000ff */
[----:B------:R-:W-:-:S02]  /*1ca0*/  LOP3.LUT R23, R23, 0xff, RZ, 0xc0, !PT ;  /* 0x000000ff17177812 */ /* 0x000fc400078ec0ff */
[----:B------:R-:W-:Y:S02]  /*1cb0*/  LOP3.LUT R27, R27, 0xff, RZ, 0xc0, !PT ;  /* 0x000000ff1b1b7812 */ /* 0x000fe400078ec0ff */
[----:B0-----:R-:W-:Y:S02]  /*1cc0*/  LOP3.LUT R8, R33, 0xff, RZ, 0xc0, !PT ;  /* 0x000000ff21087812 */ /* 0x001fe400078ec0ff */
[----:B------:R-:W-:Y:S02]  /*1cd0*/  PRMT R6, R13, 0x7104, RZ ;  /* 0x000071040d067816 */ /* 0x000fe400000000ff */
[----:B------:R-:W-:Y:S02]  /*1ce0*/  PRMT R5, R11, 0x7104, RZ ;  /* 0x000071040b057816 */ /* 0x000fe400000000ff */
[----:B------:R-:W-:Y:S02]  /*1cf0*/  LOP3.LUT R10, R23, 0xff00, R10, 0xf8, !PT ;  /* 0x0000ff00170a7812 */ /* 0x000fe400078ef80a */
[----:B------:R-:W-:-:S02]  /*1d00*/  LOP3.LUT R6, R27, 0xff00, R6, 0xf8, !PT ;  /* 0x0000ff001b067812 */ /* 0x000fc400078ef806 */
[----:B------:R-:W-:Y:S02]  /*1d10*/  LOP3.LUT R5, R8, 0xff00, R5, 0xf8, !PT ;  /* 0x0000ff0008057812 */ /* 0x000fe400078ef805 */
[----:B------:R-:W-:Y:S02]  /*1d20*/  PRMT R11, RZ, 0x7610, R11 ;  /* 0x00007610ff0b7816 */ /* 0x000fe4000000000b */
[----:B------:R-:W-:Y:S02]  /*1d30*/  PRMT R12, RZ, 0x7610, R12 ;  /* 0x00007610ff0c7816 */ /* 0x000fe4000000000c */
[----:B------:R-:W-:Y:S02]  /*1d40*/  PRMT R13, RZ, 0x7610, R13 ;  /* 0x00007610ff0d7816 */ /* 0x000fe4000000000d */
        /* <DEDUP_REMOVED lines=20> */
.L_x_26:
[----:B------:R-:W-:Y:S05]  /*1e90*/  BSYNC.RECONVERGENT B0 ;  /* 0x0000000000007941 */ /* 0x000fea0003800200 */
.L_x_25:
[----:B-----5:R-:W-:Y:S01]  /*1ea0*/  IMAD.U32 R22, R22, 0x10000, RZ ;  /* 0x0001000016167824 */ /* 0x020fe200078e00ff */
[----:B------:R-:W-:Y:S01]  /*1eb0*/  BSSY.RECONVERGENT B0, `(.L_x_27) ;  /* 0x000001e000007945 */ /* 0x000fe20003800200 */
[----:B------:R-:W-:Y:S01]  /*1ec0*/  IMAD.U32 R13, R13, 0x10000, RZ ;  /* 0x000100000d0d7824 */ /* 0x000fe200078e00ff */
[----:B------:R-:W-:Y:S01]  /*1ed0*/  ISETP.GE.AND P0, PT, R31, UR7, PT ;  /* 0x000000071f007c0c */ /* 0x000fe2000bf06270 */
[----:B0-----:R-:W-:Y:S02]  /*1ee0*/  IMAD.U32 R9, R12, 0x10000, RZ ;  /* 0x000100000c097824 */ /* 0x001fe400078e00ff */
[----:B------:R-:W-:Y:S01]  /*1ef0*/  IMAD.U32 R23, R11, 0x10000, RZ ;  /* 0x000100000b177824 */ /* 0x000fe200078e00ff */
[C---:B------:R-:W-:Y:S01]  /*1f00*/  FMNMX3 R8, |R22|.reuse, R24, |R13|, !PT ;  /* 0x0000001816087276 */ /* 0x040fe2000780060d */
[----:B------:R-:W-:Y:S01]  /*1f10*/  FMUL R11, R13, UR8 ;  /* 0x000000080d0b7c20 */ /* 0x000fe20008400000 */
[----:B------:R-:W-:Y:S01]  /*1f20*/  FMUL R22, R22, UR8 ;  /* 0x0000000816167c20 */ /* 0x000fe20008400000 */
[----:B------:R-:W-:Y:S01]  /*1f30*/  FMUL R12, R9, UR8 ;  /* 0x00000008090c7c20 */ /* 0x000fe20008400000 */
[----:B------:R-:W-:Y:S01]  /*1f40*/  FMUL R13, R23, UR8 ;  /* 0x00000008170d7c20 */ /* 0x000fe20008400000 */
[----:B------:R-:W-:-:S02]  /*1f50*/  FMNMX3 R28, |R9|, R8, |R23|, !PT ;  /* 0x00000008091c7276 */ /* 0x000fc40007800617 */
        /* <DEDUP_REMOVED lines=19> */
.L_x_28:
[----:B------:R-:W-:Y:S05]  /*2090*/  BSYNC.RECONVERGENT B0 ;  /* 0x0000000000007941 */ /* 0x000fea0003800200 */
.L_x_27:
[----:B------:R-:W-:Y:S01]  /*20a0*/  BSSY.RECONVERGENT B0, `(.L_x_29) ;  /* 0x0000019000007945 */ /* 0x000fe20003800200 */
[----:B------:R-:W-:Y:S02]  /*20b0*/  LOP3.LUT R26, R7, 0xff, RZ, 0xc0, !PT ;  /* 0x000000ff071a7812 */ /* 0x000fe400078ec0ff */
        /* <DEDUP_REMOVED lines=11> */
[----:B0-----:R-:W-:Y:S01]  /*2170*/  IMAD.MOV.U32 R23, RZ, RZ, 0x2 ;  /* 0x00000002ff177424 */ /* 0x001fe200078e00ff */
[----:B------:R-:W-:Y:S01]  /*2180*/  ISETP.GE.AND P3, PT, R9, UR9, PT ;  /* 0x0000000909007c0c */ /* 0x000fe2000bf66270 */
[----:B------:R-:W-:Y:S01]  /*2190*/  IMAD R22, R31, UR9, R4 ;  /* 0x000000091f167c24 */ /* 0x000fe2000f8e0204 */
        /* <DEDUP_REMOVED lines=9> */
.L_x_30:
[----:B------:R-:W-:Y:S05]  /*2230*/  BSYNC.RECONVERGENT B0 ;  /* 0x0000000000007941 */ /* 0x000fea0003800200 */
.L_x_29:
[----:B01---5:R-:W-:Y:S01]  /*2240*/  IMAD.U32 R22, R7, 0x10000, RZ ;  /* 0x0001000007167824 */ /* 0x023fe200078e00ff */
[----:B------:R-:W-:Y:S01]  /*2250*/  PRMT R7, R25, 0x7104, RZ ;  /* 0x0000710419077816 */ /* 0x000fe200000000ff */
[----:B------:R-:W-:Y:S01]  /*2260*/  IMAD.U32 R23, R24, 0x10000, RZ ;  /* 0x0001000018177824 */ /* 0x000fe200078e00ff */
[----:B------:R-:W-:Y:S01]  /*2270*/  BSSY.RECONVERGENT B0, `(.L_x_31) ;  /* 0x000001e000007945 */ /* 0x000fe20003800200 */
[----:B------:R-:W-:Y:S01]  /*2280*/  IMAD.U32 R24, R13, 0x10000, RZ ;  /* 0x000100000d187824 */ /* 0x000fe200078e00ff */
[----:B------:R-:W-:Y:S01]  /*2290*/  LOP3.LUT R7, R26, 0xff00, R7, 0xf8, !PT ;  /* 0x0000ff001a077812 */ /* 0x000fe200078ef807 */
[----:B------:R-:W-:Y:S01]  /*22a0*/  IMAD.U32 R13, R9, 0x10000, RZ ;  /* 0x00010000090d7824 */ /* 0x000fe200078e00ff */
[C---:B------:R-:W-:Y:S01]  /*22b0*/  FMNMX3 R9, |R22|.reuse, R28, |R23|, !PT ;  /* 0x0000001c16097276 */ /* 0x040fe20007800617 */
[----:B------:R-:W-:Y:S01]  /*22c0*/  FMUL R22, R22, UR8 ;  /* 0x0000000816167c20 */ /* 0x000fe20008400000 */
[----:B------:R-:W-:Y:S01]  /*22d0*/  FMUL R23, R23, UR8 ;  /* 0x0000000817177c20 */ /* 0x000fe20008400000 */
[----:B------:R-:W-:Y:S01]  /*22e0*/  VIADD R35, R78, 0x20 ;  /* 0x000000204e237836 */ /* 0x000fe20000000000 */
[C---:B------:R-:W-:Y:S01]  /*22f0*/  FMNMX3 R30, |R24|.reuse, R9, |R13|, !PT ;  /* 0x00000009181e7276 */ /* 0x040fe2000780060d */
[----:B------:R-:W-:Y:S01]  /*2300*/  FMUL R24, R24, UR8 ;  /* 0x0000000818187c20 */ /* 0x000fe20008400000 */
[----:B------:R-:W-:Y:S01]  /*2310*/  FMUL R9, R13, UR8 ;  /* 0x000000080d097c20 */ /* 0x000fe20008400000 */
        /* <DEDUP_REMOVED lines=19> */
.L_x_32:
[----:B------:R-:W-:Y:S05]  /*2450*/  BSYNC.RECONVERGENT B0 ;  /* 0x0000000000007941 */ /* 0x000fea0003800200 */
.L_x_31:
[----:B------:R-:W-:Y:S01]  /*2460*/  ISETP.GE.AND P0, PT, R35, UR7, PT ;  /* 0x0000000723007c0c */ /* 0x000fe2000bf06270 */
[----:B0-----:R-:W-:Y:S01]  /*2470*/  IMAD.U32 R22, R27, 0x10000, RZ ;  /* 0x000100001b167824 */ /* 0x001fe200078e00ff */
[----:B------:R-:W-:Y:S01]  /*2480*/  LOP3.LUT R23, R25, 0xffff, RZ, 0xc0, !PT ;  /* 0x0000ffff19177812 */ /* 0x000fe200078ec0ff */
[----:B------:R-:W-:Y:S01]  /*2490*/  BSSY.RECONVERGENT B0, `(.L_x_33) ;  /* 0x000001a000007945 */ /* 0x000fe20003800200 */
[----:B------:R-:W-:Y:S02]  /*24a0*/  PRMT R13, RZ, 0x7610, R13 ;  /* 0x00007610ff0d7816 */ /* 0x000fe4000000000d */
[----:B------:R-:W-:Y:S01]  /*24b0*/  PRMT R24, RZ, 0x7610, R24 ;  /* 0x00007610ff187816 */ /* 0x000fe20000000018 */
[----:B------:R-:W-:Y:S01]  /*24c0*/  IMAD.SHL.U32 R27, R23, 0x1000000, RZ ;  /* 0x01000000171b7824 */ /* 0x000fe200078e00ff */
[----:B------:R-:W-:Y:S02]  /*24d0*/  PRMT R25, RZ, 0x7610, R25 ;  /* 0x00007610ff197816 */ /* 0x000fe40000000019 */
        /* <DEDUP_REMOVED lines=21> */
.L_x_34:
[----:B------:R-:W-:Y:S05]  /*2630*/  BSYNC.RECONVERGENT B0 ;  /* 0x0000000000007941 */ /* 0x000fea0003800200 */
.L_x_33:
[----:B-----5:R-:W-:Y:S01]  /*2640*/  IMAD.U32 R26, R26, 0x10000, RZ ;  /* 0x000100001a1a7824 */ /* 0x020fe200078e00ff */
[----:B------:R-:W-:Y:S01]  /*2650*/  LOP3.LUT R15, R27, R10, R28, 0xfe, !PT ;  /* 0x0000000a1b0f7212 */ /* 0x000fe200078efe1c */
[----:B------:R-:W-:Y:S01]  /*2660*/  IMAD.U32 R25, R25, 0x10000, RZ ;  /* 0x0001000019197824 */ /* 0x000fe200078e00ff */
[----:B------:R-:W-:Y:S01]  /*2670*/  BSSY.RECONVERGENT B0, `(.L_x_35) ;  /* 0x000001c000007945 */ /* 0x000fe20003800200 */
        /* <DEDUP_REMOVED lines=27> */
.L_x_36:
[----:B------:R-:W-:Y:S05]  /*2830*/  BSYNC.RECONVERGENT B0 ;  /* 0x0000000000007941 */ /* 0x000fea0003800200 */
.L_x_35:
[----:B------:R-:W-:Y:S01]  /*2840*/  VIADD R35, R78, 0x21 ;  /* 0x000000214e237836 */ /* 0x000fe20000000000 */
[----:B0-----:R-:W-:Y:S01]  /*2850*/  LOP3.LUT R22, R29, 0xffff, RZ, 0xc0, !PT ;  /* 0x0000ffff1d167812 */ /* 0x001fe200078ec0ff */
[----:B------:R-:W-:Y:S01]  /*2860*/  IMAD.U32 R11, R11, 0x10000, RZ ;  /* 0x000100000b0b7824 */ /* 0x000fe200078e00ff */
[----:B------:R-:W-:Y:S01]  /*2870*/  LOP3.LUT R23, R33, 0xffff, RZ, 0xc0, !PT ;  /* 0x0000ffff21177812 */ /* 0x000fe200078ec0ff */
[----:B------:R-:W-:Y:S01]  /*2880*/  IMAD.U32 R12, R12, 0x10000, RZ ;  /* 0x000100000c0c7824 */ /* 0x000fe200078e00ff */
[----:B------:R-:W-:Y:S01]  /*2890*/  ISETP.GE.AND P0, PT, R35, UR7, PT ;  /* 0x0000000723007c0c */ /* 0x000fe2000bf06270 */
[----:B------:R-:W-:Y:S01]  /*28a0*/  BSSY.RECONVERGENT B0, `(.L_x_37) ;  /* 0x000001c000007945 */ /* 0x000fe20003800200 */
[----:B------:R-:W-:Y:S01]  /*28b0*/  LOP3.LUT R28, R11, 0xff0000, RZ, 0xc0, !PT ;  /* 0x00ff00000b1c7812 */ /* 0x000fe200078ec0ff */
[----:B------:R-:W-:Y:S01]  /*28c0*/  IMAD.SHL.U32 R27, R22, 0x1000000, RZ ;  /* 0x01000000161b7824 */ /* 0x000fe200078e00ff */
[----:B------:R-:W-:Y:S01]  /*28d0*/  LOP3.LUT R29, R12, 0xff0000, RZ, 0xc0, !PT ;  /* 0x00ff00000c1d7812 */ /* 0x000fe200078ec0ff */
[----:B------:R-:W-:Y:S01]  /*28e0*/  IMAD.SHL.U32 R12, R23, 0x1000000, RZ ;  /* 0x01000000170c7824 */ /* 0x000fe200078e00ff */
[----:B------:R-:W-:-:S02]  /*28f0*/  PRMT R24, RZ, 0x7610, R24 ;  /* 0x00007610ff187816 */ /* 0x000fc40000000018 */
        /* <DEDUP_REMOVED lines=22> */
.L_x_38:
[----:B------:R-:W-:Y:S05]  /*2a60*/  BSYNC.RECONVERGENT B0 ;  /* 0x0000000000007941 */ /* 0x000fea0003800200 */
.L_x_37:
[----:B-----5:R-:W-:Y:S01]  /*2a70*/  IMAD.U32 R11, R11, 0x10000, RZ ;  /* 0x000100000b0b7824 */ /* 0x020fe200078e00ff */
[----:B------:R-:W-:Y:S01]  /*2a80*/  LOP3.LUT R17, R27, R6, R28, 0xfe, !PT ;  /* 0x000000061b117212 */ /* 0x000fe200078efe1c */
[----:B------:R-:W-:Y:S01]  /*2a90*/  IMAD.U32 R26, R26, 0x10000, RZ ;  /* 0x000100001a1a7824 */ /* 0x000fe200078e00ff */
[----:B------:R-:W-:Y:S01]  /*2aa0*/  LOP3.LUT R19, R12, R5, R29, 0xfe, !PT ;  /* 0x000000050c137212 */ /* 0x000fe200078efe1d */
[----:B------:R-:W-:Y:S01]  /*2ab0*/  IMAD.U32 R6, R25, 0x10000, RZ ;  /* 0x0001000019067824 */ /* 0x000fe200078e00ff */
[----:B------:R-:W-:Y:S01]  /*2ac0*/  BSSY.RECONVERGENT B0, `(.L_x_39) ;  /* 0x000001c000007945 */ /* 0x000fe20003800200 */
[----:B------:R-:W-:Y:S01]  /*2ad0*/  VIADD R39, R78, 0x22 ;  /* 0x000000224e277836 */ /* 0x000fe20000000000 */
[C---:B------:R-:W-:Y:S01]  /*2ae0*/  FMNMX3 R5, |R11|.reuse, R30, |R26|, !PT ;  /* 0x0000001e0b057276 */ /* 0x040fe2000780061a */
[----:B------:R-:W-:Y:S02]  /*2af0*/  IMAD.U32 R30, R24, 0x10000, RZ ;  /* 0x00010000181e7824 */ /* 0x000fe400078e00ff */
[----:B------:R-:W-:Y:S01]  /*2b00*/  FMUL R26, R26, UR8 ;  /* 0x000000081a1a7c20 */ /* 0x000fe20008400000 */
[----:B------:R-:W-:Y:S01]  /*2b10*/  FMUL R11, R11, UR8 ;  /* 0x000000080b0b7c20 */ /* 0x000fe20008400000 */
[----:B------:R-:W-:Y:S01]  /*2b20*/  FMNMX R28, R5, |R6|, !PT ;  /* 0x40000006051c7209 */ /* 0x000fe20007800000 */
        /* <DEDUP_REMOVED lines=15> */
[----:B0-----:R-:W-:-:S04]  /*2c20*/  IADD3 R22, P0, PT, R35, UR4, RZ ;  /* 0x0000000423167c10 */ /* 0x001fc8000ff1e0ff */
[----:B------:R-:W-:-:S05]  /*2c30*/  LEA.HI.X.SX32 R23, R35, UR5, 0x1, P0 ;  /* 0x0000000523177c11 */ /* 0x000fca00080f0eff */
[----:B------:R1:W-:Y:S04]  /*2c40*/  @!P1 STG.E.U8 desc[UR10][R22.64], R27 ;  /* 0x0000001b16009986 */ /* 0x0003e8000c10110a */
[----:B------:R1:W-:Y:S04]  /*2c50*/  @!P2 STG.E.U8 desc[UR10][R22.64+0x1], R29 ;  /* 0x0000011d1600a986 */ /* 0x0003e8000c10110a */
[----:B------:R1:W-:Y:S04]  /*2c60*/  @!P3 STG.E.U8 desc[UR10][R22.64+0x2], R33 ;  /* 0x000002211600b986 */ /* 0x0003e8000c10110a */
[----:B------:R1:W-:Y:S02]  /*2c70*/  @!P4 STG.E.U8 desc[UR10][R22.64+0x3], R26 ;  /* 0x0000031a1600c986 */ /* 0x0003e4000c10110a */
.L_x_40:
[----:B------:R-:W-:Y:S05]  /*2c80*/  BSYNC.RECONVERGENT B0 ;  /* 0x0000000000007941 */ /* 0x000fea0003800200 */
.L_x_39:
[----:B------:R-:W-:Y:S01]  /*2c90*/  ISETP.GE.AND P0, PT, R39, UR7, PT ;  /* 0x0000000727007c0c */ /* 0x000fe2000bf06270 */
[----:B------:R-:W-:Y:S01]  /*2ca0*/  IMAD.U32 R8, R8, 0x10000, RZ ;  /* 0x0001000008087824 */ /* 0x000fe200078e00ff */
[----:B------:R-:W-:Y:S01]  /*2cb0*/  LOP3.LUT R9, R9, 0xffff, RZ, 0xc0, !PT ;  /* 0x0000ffff09097812 */ /* 0x000fe200078ec0ff */
[----:B------:R-:W-:Y:S01]  /*2cc0*/  BSSY.RECONVERGENT B0, `(.L_x_41) ;  /* 0x000001c000007945 */ /* 0x000fe20003800200 */
[----:B------:R-:W-:Y:S02]  /*2cd0*/  PRMT R11, RZ, 0x7610, R11 ;  /* 0x00007610ff0b7816 */ /* 0x000fe4000000000b */
[----:B------:R-:W-:Y:S01]  /*2ce0*/  PRMT R12, RZ, 0x7610, R12 ;  /* 0x00007610ff0c7816 */ /* 0x000fe2000000000c */
[----:B------:R-:W-:Y:S01]  /*2cf0*/  IMAD.SHL.U32 R24, R9, 0x1000000, RZ ;  /* 0x0100000009187824 */ /* 0x000fe200078e00ff */
[----:B01----:R-:W-:Y:S02]  /*2d00*/  PRMT R22, RZ, 0x7610, R22 ;  /* 0x00007610ff167816 */ /* 0x003fe40000000016 */
[----:B------:R-:W-:-:S02]  /*2d10*/  LOP3.LUT R25, R8, 0xff0000, RZ, 0xc0, !PT ;  /* 0x00ff000008197812 */ /* 0x000fc400078ec0ff */
        /* <DEDUP_REMOVED lines=22> */
.L_x_42:
[----:B------:R-:W-:Y:S05]  /*2e80*/  BSYNC.RECONVERGENT B0 ;  /* 0x0000000000007941 */ /* 0x000fea0003800200 */
.L_x_41:
[----:B-----5:R-:W-:Y:S01]  /*2e90*/  IMAD.U32 R22, R22, 0x10000, RZ ;  /* 0x0001000016167824 */ /* 0x020fe200078e00ff */
[----:B------:R-:W-:Y:S01]  /*2ea0*/  LOP3.LUT R21, R24, R7, R25, 0xfe, !PT ;  /* 0x0000000718157212 */ /* 0x000fe200078efe19 */
[----:B------:R-:W-:Y:S01]  /*2eb0*/  IMAD.U32 R23, R23, 0x10000, RZ ;  /* 0x0001000017177824 */ /* 0x000fe200078e00ff */
[----:B------:R-:W-:Y:S01]  /*2ec0*/  LOP3.LUT R10, R10, 0xff, RZ, 0xc0, !PT ;  /* 0x000000ff0a0a7812 */ /* 0x000fe200078ec0ff */
[----:B------:R-:W-:Y:S02]  /*2ed0*/  IMAD.U32 R12, R12, 0x10000, RZ ;  /* 0x000100000c0c7824 */ /* 0x000fe400078e00ff */
[----:B------:R-:W-:Y:S01]  /*2ee0*/  FMUL R7, R22, UR8 ;  /* 0x0000000816077c20 */ /* 0x000fe20008400000 */
[----:B------:R-:W-:Y:S01]  /*2ef0*/  IMAD.U32 R24, R11, 0x10000, RZ ;  /* 0x000100000b187824 */ /* 0x000fe200078e00ff */
[----:B------:R-:W-:Y:S01]  /*2f00*/  FMNMX3 R25, |R30|, R28, |R23|, !PT ;  /* 0x0000001c1e197276 */ /* 0x000fe20007800617 */
[----:B0-----:R-:W-:Y:S01]  /*2f10*/  IMAD R8, R27, 0x100, R5 ;  /* 0x000001001b087824 */ /* 0x001fe200078e0205 */
[----:B------:R-:W-:Y:S01]  /*2f20*/  LOP3.LUT R5, R13, 0xff, RZ, 0xc0, !PT ;  /* 0x000000ff0d057812 */ /* 0x000fe200078ec0ff */
[----:B------:R-:W-:Y:S01]  /*2f30*/  FMUL R9, R12, UR8 ;  /* 0x000000080c097c20 */ /* 0x000fe20008400000 */
[----:B------:R-:W-:-:S02]  /*2f40*/  IMAD R6, R29, 0x100, R6 ;  /* 0x000001001d067824 */ /* 0x000fc400078e0206 */
[----:B------:R-:W-:Y:S01]  /*2f50*/  FMUL R23, R23, UR8 ;  /* 0x0000000817177c20 */ /* 0x000fe20008400000 */
[----:B------:R-:W-:Y:S01]  /*2f60*/  FMUL R11, R24, UR8 ;  /* 0x00000008180b7c20 */ /* 0x000fe20008400000 */
[----:B------:R-:W-:Y:S01]  /*2f70*/  F2FP.SATFINITE.E4M3.F32.PACK_AB_MERGE_C R13, RZ, R7, RZ ;  /* 0x00000007ff0d723e */ /* 0x000fe200048070ff */
[----:B------:R-:W-:Y:S01]  /*2f80*/  BSSY.RECONVERGENT B0, `(.L_x_43) ;  /* 0x0000019000007945 */ /* 0x000fe20003800200 */
[----:B------:R-:W-:Y:S01]  /*2f90*/  IMAD R10, R33, 0x100, R10 ;  /* 0x00000100210a7824 */ /* 0x000fe200078e020a */
[----:B------:R-:W-:Y:S01]  /*2fa0*/  FMNMX3 R25, |R22|, R25, |R12|, !PT ;  /* 0x0000001916197276 */ /* 0x000fe2000780060c */
[----:B------:R-:W-:Y:S01]  /*2fb0*/  IMAD R5, R26, 0x100, R5 ;  /* 0x000001001a057824 */ /* 0x000fe200078e0205 */
[----:B------:R-:W-:Y:S01]  /*2fc0*/  F2FP.SATFINITE.E4M3.F32.PACK_AB_MERGE_C R29, RZ, R9, RZ ;  /* 0x00000009ff1d723e */ /* 0x000fe200048070ff */
[----:B------:R-:W-:Y:S01]  /*2fd0*/  VIADD R33, R78, 0x23 ;  /* 0x000000234e217836 */ /* 0x000fe20000000000 */
[----:B------:R-:W-:Y:S01]  /*2fe0*/  LOP3.LUT R12, R6, 0xffff, RZ, 0xc0, !PT ;  /* 0x0000ffff060c7812 */ /* 0x000fe200078ec0ff */
[----:B------:R-:W-:Y:S01]  /*2ff0*/  IMAD.U32 R9, R13, 0x10000, RZ ;  /* 0x000100000d097824 */ /* 0x000fe200078e00ff */
        /* <DEDUP_REMOVED lines=17> */
.L_x_44:
[----:B------:R-:W-:Y:S05]  /*3110*/  BSYNC.RECONVERGENT B0 ;  /* 0x0000000000007941 */ /* 0x000fea0003800200 */
.L_x_43:
[----:B------:R-:W-:Y:S01]  /*3120*/  ISETP.GE.AND P0, PT, R33, UR7, PT ;  /* 0x0000000721007c0c */ /* 0x000fe2000bf06270 */
[----:B------:R-:W-:Y:S01]  /*3130*/  BSSY.RECONVERGENT B0, `(.L_x_45) ;  /* 0x000001c000007945 */ /* 0x000fe20003800200 */
[----:B------:R-:W-:Y:S01]  /*3140*/  LOP3.LUT R35, R12, 0xff0000, R9, 0xf8, !PT ;  /* 0x00ff00000c237812 */ /* 0x000fe200078ef809 */
[----:B------:R-:W-:Y:S01]  /*3150*/  IMAD.U32 R26, R29, 0x10000, RZ ;  /* 0x000100001d1a7824 */ /* 0x000fe200078e00ff */
[----:B------:R-:W-:Y:S02]  /*3160*/  LOP3.LUT R23, R10, 0xffff, RZ, 0xc0, !PT ;  /* 0x0000ffff0a177812 */ /* 0x000fe400078ec0ff */
[----:B------:R-:W-:Y:S02]  /*3170*/  PRMT R11, RZ, 0x7610, R11 ;  /* 0x00007610ff0b7816 */ /* 0x000fe4000000000b */
[----:B------:R-:W-:Y:S02]  /*3180*/  PRMT R12, RZ, 0x7610, R12 ;  /* 0x00007610ff0c7816 */ /* 0x000fe4000000000c */
[----:B0-----:R-:W-:-:S02]  /*3190*/  PRMT R13, RZ, 0x7610, R13 ;  /* 0x00007610ff0d7816 */ /* 0x001fc4000000000d */
        /* <DEDUP_REMOVED lines=21> */
.L_x_46:
[----:B------:R-:W-:Y:S05]  /*32f0*/  BSYNC.RECONVERGENT B0 ;  /* 0x0000000000007941 */ /* 0x000fea0003800200 */
.L_x_45:
[----:B-----5:R-:W-:Y:S01]  /*3300*/  IMAD.U32 R10, R10, 0x10000, RZ ;  /* 0x000100000a0a7824 */ /* 0x020fe200078e00ff */
[----:B------:R-:W-:Y:S01]  /*3310*/  LOP3.LUT R8, R8, 0xffff, RZ, 0xc0, !PT ;  /* 0x0000ffff08087812 */ /* 0x000fe200078ec0ff */
[----:B0-----:R-:W-:Y:S01]  /*3320*/  IMAD.U32 R6, R13, 0x10000, RZ ;  /* 0x000100000d067824 */ /* 0x001fe200078e00ff */
        /* <DEDUP_REMOVED lines=32> */
.L_x_48:
[----:B------:R-:W-:Y:S05]  /*3530*/  BSYNC.RECONVERGENT B0 ;  /* 0x0000000000007941 */ /* 0x000fea0003800200 */
.L_x_47:
        /* <DEDUP_REMOVED lines=30> */
.L_x_50:
[----:B------:R-:W-:Y:S05]  /*3720*/  BSYNC.RECONVERGENT B0 ;  /* 0x0000000000007941 */ /* 0x000fea0003800200 */
.L_x_49:
[----:B-----5:R-:W-:Y:S01]  /*3730*/  IMAD.U32 R12, R12, 0x10000, RZ ;  /* 0x000100000c0c7824 */ /* 0x020fe200078e00ff */
[----:B------:R-:W-:Y:S01]  /*3740*/  LOP3.LUT R29, R22, 0xffff, R5, 0xf8, !PT ;  /* 0x0000ffff161d7812 */ /* 0x000fe200078ef805 */
[----:B0-----:R-:W-:Y:S01]  /*3750*/  IMAD.U32 R6, R11, 0x10000, RZ ;  /* 0x000100000b067824 */ /* 0x001fe200078e00ff */
[----:B------:R-:W-:Y:S01]  /*3760*/  BSSY.RECONVERGENT B0, `(.L_x_51) ;  /* 0x0000020000007945 */ /* 0x000fe20003800200 */
[----:B------:R-:W-:Y:S01]  /*3770*/  IMAD.U32 R10, R10, 0x10000, RZ ;  /* 0x000100000a0a7824 */ /* 0x000fe200078e00ff */
[----:B------:R-:W-:Y:S01]  /*3780*/  FMNMX3 R5, |R28|, R27, |R12|, !PT ;  /* 0x0000001b1c057276 */ /* 0x000fe2000780060c */
[----:B------:R-:W-:Y:S02]  /*3790*/  IMAD.U32 R31, R9, 0x10000, RZ ;  /* 0x00010000091f7824 */ /* 0x000fe400078e00ff */
[----:B------:R-:W-:Y:S01]  /*37a0*/  FMUL R7, R6, UR8 ;  /* 0x0000000806077c20 */ /* 0x000fe20008400000 */
[----:B------:R-:W-:Y:S01]  /*37b0*/  IMAD.SHL.U32 R8, R8, 0x1000000, RZ ;  /* 0x0100000008087824 */ /* 0x000fe200078e00ff */
[----:B------:R-:W-:Y:S01]  /*37c0*/  FMNMX3 R30, |R6|, R5, |R10|, !PT ;  /* 0x00000005061e7276 */ /* 0x000fe2000780060a */
[----:B------:R-:W-:Y:S01]  /*37d0*/  FMUL R12, R12, UR8 ;  /* 0x000000080c0c7c20 */ /* 0x000fe20008400000 */
[----:B------:R-:W-:Y:S01]  /*37e0*/  FMUL R6, R10, UR8 ;  /* 0x000000080a067c20 */ /* 0x000fe20008400000 */
[----:B------:R-:W-:Y:S01]  /*37f0*/  FMUL R5, R31, UR8 ;  /* 0x000000081f057c20 */ /* 0x000fe20008400000 */
[----:B------:R-:W-:-:S02]  /*3800*/  LOP3.LUT R22, R24, 0xff000000, R23, 0xf8, !PT ;  /* 0xff00000018167812 */ /* 0x000fc400078ef817 */
[----:B------:R-:W-:Y:S01]  /*3810*/  LOP3.LUT R24, R35, 0xff000000, R8, 0xf8, !PT ;  /* 0xff00000023187812 */ /* 0x000fe200078ef808 */
[----:B------:R-:W-:Y:S01]  /*3820*/  VIADD R35, R78, 0x25 ;  /* 0x000000254e237836 */ /* 0x000fe20000000000 */
        /* <DEDUP_REMOVED lines=19> */
.L_x_52:
[----:B------:R-:W-:Y:S05]  /*3960*/  BSYNC.RECONVERGENT B0 ;  /* 0x0000000000007941 */ /* 0x000fea0003800200 */
.L_x_51:
[----:B------:R-:W-:Y:S01]  /*3970*/  ISETP.GE.AND P1, PT, R35, UR7, PT ;  /* 0x0000000723007c0c */ /* 0x000fe2000bf26270 */
[----:B------:R-:W-:Y:S01]  /*3980*/  BSSY.RECONVERGENT B0, `(.L_x_53) ;  /* 0x000001c000007945 */ /* 0x000fe20003800200 */
[----:B0-----:R-:W-:Y:S02]  /*3990*/  LOP3.LUT R8, R25, 0xffff, RZ, 0xc0, !PT ;  /* 0x0000ffff19087812 */ /* 0x001fe400078ec0ff */
[----:B------:R-:W-:Y:S02]  /*39a0*/  LOP3.LUT R9, R37, 0xffff, RZ, 0xc0, !PT ;  /* 0x0000ffff25097812 */ /* 0x000fe400078ec0ff */
[----:B------:R-:W-:Y:S01]  /*39b0*/  PRMT R10, RZ, 0x7610, R10 ;  /* 0x00007610ff0a7816 */ /* 0x000fe2000000000a */
[----:B------:R-:W-:Y:S01]  /*39c0*/  IMAD.SHL.U32 R27, R8, 0x1000000, RZ ;  /* 0x01000000081b7824 */ /* 0x000fe200078e00ff */
[----:B------:R-:W-:Y:S01]  /*39d0*/  PRMT R11, RZ, 0x7610, R11 ;  /* 0x00007610ff0b7816 */ /* 0x000fe2000000000b */
[----:B------:R-:W-:Y:S01]  /*39e0*/  IMAD.SHL.U32 R28, R9, 0x1000000, RZ ;  /* 0x01000000091c7824 */ /* 0x000fe200078e00ff */
[----:B------:R-:W-:-:S02]  /*39f0*/  PRMT R12, RZ, 0x7610, R12 ;  /* 0x00007610ff0c7816 */ /* 0x000fc4000000000c */
        /* <DEDUP_REMOVED lines=20> */
.L_x_54:
[----:B------:R-:W-:Y:S05]  /*3b40*/  BSYNC.RECONVERGENT B0 ;  /* 0x0000000000007941 */ /* 0x000fea0003800200 */
.L_x_53:
[----:B-----5:R-:W-:Y:S01]  /*3b50*/  IMAD.U32 R13, R13, 0x10000, RZ ;  /* 0x000100000d0d7824 */ /* 0x020fe200078e00ff */
[----:B------:R-:W-:Y:S01]  /*3b60*/  BSSY.RECONVERGENT B0, `(.L_x_55) ;  /* 0x0000022000007945 */ /* 0x000fe20003800200 */
[----:B0-----:R-:W-:Y:S01]  /*3b70*/  IMAD.U32 R9, R12, 0x10000, RZ ;  /* 0x000100000c097824 */ /* 0x001fe200078e00ff */
[----:B------:R-:W-:Y:S01]  /*3b80*/  LOP3.LUT R26, R26, 0xff000000, R27, 0xf8, !PT ;  /* 0xff0000001a1a7812 */ /* 0x000fe200078ef81b */
[----:B------:R-:W-:Y:S01]  /*3b90*/  IMAD.U32 R11, R11, 0x10000, RZ ;  /* 0x000100000b0b7824 */ /* 0x000fe200078e00ff */
[----:B------:R-:W-:Y:S01]  /*3ba0*/  FMNMX3 R8, |R31|, R30, |R13|, !PT ;  /* 0x0000001e1f087276 */ /* 0x000fe2000780060d */
[----:B------:R-:W-:Y:S02]  /*3bb0*/  IMAD.U32 R31, R10, 0x10000, RZ ;  /* 0x000100000a1f7824 */ /* 0x000fe400078e00ff */
[----:B------:R-:W-:Y:S01]  /*3bc0*/  FMUL R13, R13, UR8 ;  /* 0x000000080d0d7c20 */ /* 0x000fe20008400000 */
[----:B------:R-:W-:Y:S01]  /*3bd0*/  VIADD R43, R78, 0x26 ;  /* 0x000000264e2b7836 */ /* 0x000fe20000000000 */
[C---:B------:R-:W-:Y:S01]  /*3be0*/  FMNMX3 R8, |R9|.reuse, R8, |R11|, !PT ;  /* 0x0000000809087276 */ /* 0x040fe2000780060b */
[----:B------:R-:W-:Y:S01]  /*3bf0*/  FMUL R9, R9, UR8 ;  /* 0x0000000809097c20 */ /* 0x000fe20008400000 */
[----:B------:R-:W-:Y:S01]  /*3c00*/  FMUL R11, R11, UR8 ;  /* 0x000000080b0b7c20 */ /* 0x000fe20008400000 */
[----:B------:R-:W-:Y:S01]  /*3c10*/  FMUL R10, R31, UR8 ;  /* 0x000000081f0a7c20 */ /* 0x000fe20008400000 */
[----:B------:R-:W-:-:S02]  /*3c20*/  FMNMX R32, R8, |R31|, !PT ;  /* 0x4000001f08207209 */ /* 0x000fc40007800000 */
[----:B------:R-:W-:Y:S02]  /*3c30*/  LOP3.LUT R28, R29, 0xff000000, R28, 0xf8, !PT ;  /* 0xff0000001d1c7812 */ /* 0x000fe400078ef81c */
[----:B------:R-:W-:Y:S02]  /*3c40*/  ISETP.GE.AND P0, PT, R43, UR7, PT ;  /* 0x000000072b007c0c */ /* 0x000fe4000bf06270 */
        /* <DEDUP_REMOVED lines=19> */
.L_x_56:
[----:B------:R-:W-:Y:S05]  /*3d80*/  BSYNC.RECONVERGENT B0 ;  /* 0x0000000000007941 */ /* 0x000fea0003800200 */
.L_x_55:
[----:B------:R-:W-:Y:S01]  /*3d90*/  LOP3.LUT R33, R33, 0xffff, RZ, 0xc0, !PT ;  /* 0x0000ffff21217812 */ /* 0x000fe200078ec0ff */
[----:B------:R-:W-:Y:S01]  /*3da0*/  BSSY.RECONVERGENT B0, `(.L_x_57) ;  /* 0x0000019000007945 */ /* 0x000fe20003800200 */
[----:B------:R-:W-:Y:S02]  /*3db0*/  PRMT R10, RZ, 0x7610, R10 ;  /* 0x00007610ff0a7816 */ /* 0x000fe4000000000a */
[----:B------:R-:W-:Y:S02]  /*3dc0*/  PRMT R11, RZ, 0x7610, R11 ;  /* 0x00007610ff0b7816 */ /* 0x000fe4000000000b */
[----:B------:R-:W-:Y:S02]  /*3dd0*/  PRMT R12, RZ, 0x7610, R12 ;  /* 0x00007610ff0c7816 */ /* 0x000fe4000000000c */
[----:B------:R-:W-:Y:S02]  /*3de0*/  LOP3.LUT R33, R33, 0xff, RZ, 0xc0, !PT ;  /* 0x000000ff21217812 */ /* 0x000fe400078ec0ff */
[----:B------:R-:W-:Y:S01]  /*3df0*/  PRMT R13, RZ, 0x7610, R13 ;  /* 0x00007610ff0d7816 */ /* 0x000fe2000000000d */
[----:B------:R-:W-:Y:S06]  /*3e00*/  @P0 BRA `(.L_x_58) ;  /* 0x0000000000480947 */ /* 0x000fec0003800000 */
        /* <DEDUP_REMOVED lines=18> */
.L_x_58:
[----:B------:R-:W-:Y:S05]  /*3f30*/  BSYNC.RECONVERGENT B0 ;  /* 0x0000000000007941 */ /* 0x000fea0003800200 */
.L_x_57:
[----:B-----5:R-:W-:Y:S01]  /*3f40*/  IMAD.U32 R13, R13, 0x10000, RZ ;  /* 0x000100000d0d7824 */ /* 0x020fe200078e00ff */
[----:B01----:R-:W-:Y:S01]  /*3f50*/  PRMT R8, R31, 0x7104, RZ ;  /* 0x000071041f087816 */ /* 0x003fe200000000ff */
        /* <DEDUP_REMOVED lines=31> */
.L_x_60:
[----:B------:R-:W-:Y:S05]  /*4150*/  BSYNC.RECONVERGENT B0 ;  /* 0x0000000000007941 */ /* 0x000fea0003800200 */
.L_x_59:
[----:B------:R-:W-:Y:S01]  /*4160*/  ISETP.GE.AND P0, PT, R45, UR7, PT ;  /* 0x000000072d007c0c */ /* 0x000fe2000bf06270 */
[----:B------:R-:W-:Y:S01]  /*4170*/  BSSY.RECONVERGENT B0, `(.L_x_61) ;  /* 0x0000020000007945 */ /* 0x000fe20003800200 */
[----:B------:R-:W-:Y:S02]  /*4180*/  LOP3.LUT R7, R7, 0xffff, RZ, 0xc0, !PT ;  /* 0x0000ffff07077812 */ /* 0x000fe400078ec0ff */
[----:B------:R-:W-:Y:S02]  /*4190*/  LOP3.LUT R6, R6, 0xffff, RZ, 0xc0, !PT ;  /* 0x0000ffff06067812 */ /* 0x000fe400078ec0ff */
[----:B------:R-:W-:Y:S02]  /*41a0*/  LOP3.LUT R32, R5, 0xff, RZ, 0xc0, !PT ;  /* 0x000000ff05207812 */ /* 0x000fe400078ec0ff */
[----:B------:R-:W-:Y:S02]  /*41b0*/  PRMT R9, RZ, 0x7610, R9 ;  /* 0x00007610ff097816 */ /* 0x000fe40000000009 */
[----:B0-----:R-:W-:-:S02]  /*41c0*/  PRMT R10, RZ, 0x7610, R10 ;  /* 0x00007610ff0a7816 */ /* 0x001fc4000000000a */
[----:B------:R-:W-:Y:S02]  /*41d0*/  PRMT R11, RZ, 0x7610, R11 ;  /* 0x00007610ff0b7816 */ /* 0x000fe4000000000b */
[----:B------:R-:W-:Y:S02]  /*41e0*/  LOP3.LUT R12, R7, 0xff, RZ, 0xc0, !PT ;  /* 0x000000ff070c7812 */ /* 0x000fe400078ec0ff */
[----:B------:R-:W-:Y:S02]  /*41f0*/  LOP3.LUT R30, R6, 0xff, RZ, 0xc0, !PT ;  /* 0x000000ff061e7812 */ /* 0x000fe400078ec0ff */
[----:B------:R-:W-:Y:S02]  /*4200*/  PRMT R37, R37, 0x7104, RZ ;  /* 0x0000710425257816 */ /* 0x000fe400000000ff */
[----:B------:R-:W-:Y:S02]  /*4210*/  PRMT R39, R39, 0x7104, RZ ;  /* 0x0000710427277816 */ /* 0x000fe400000000ff */
[----:B------:R-:W-:-:S02]  /*4220*/  PRMT R41, R41, 0x7104, RZ ;  /* 0x0000710429297816 */ /* 0x000fc400000000ff */
        /* <DEDUP_REMOVED lines=20> */
.L_x_62:
[----:B------:R-:W-:Y:S05]  /*4370*/  BSYNC.RECONVERGENT B0 ;  /* 0x0000000000007941 */ /* 0x000fea0003800200 */
.L_x_61:
[----:B-----5:R-:W-:Y:S01]  /*4380*/  IMAD.U32 R5, R5, 0x10000, RZ ;  /* 0x0001000005057824 */ /* 0x020fe200078e00ff */
[----:B------:R-:W-:Y:S01]  /*4390*/  BSSY.RECONVERGENT B0, `(.L_x_63) ;  /* 0x0000024000007945 */ /* 0x000fe20003800200 */
[----:B0-----:R-:W-:Y:S01]  /*43a0*/  IMAD.U32 R6, R11, 0x10000, RZ ;  /* 0x000100000b067824 */ /* 0x001fe200078e00ff */
[----:B------:R-:W-:Y:S01]  /*43b0*/  LOP3.LUT R12, R12, 0xff00, R37, 0xf8, !PT ;  /* 0x0000ff000c0c7812 */ /* 0x000fe200078ef825 */
[----:B------:R-:W-:Y:S01]  /*43c0*/  IMAD.U32 R10, R10, 0x10000, RZ ;  /* 0x000100000a0a7824 */ /* 0x000fe200078e00ff */
[----:B------:R-:W-:Y:S01]  /*43d0*/  LOP3.LUT R30, R30, 0xff00, R39, 0xf8, !PT ;  /* 0x0000ff001e1e7812 */ /* 0x000fe200078ef827 */
[----:B------:R-:W-:Y:S01]  /*43e0*/  IMAD.U32 R9, R9, 0x10000, RZ ;  /* 0x0001000009097824 */ /* 0x000fe200078e00ff */
[C---:B------:R-:W-:Y:S01]  /*43f0*/  FMNMX3 R7, |R5|.reuse, R34, |R6|, !PT ;  /* 0x0000002205077276 */ /* 0x040fe20007800606 */
[----:B------:R-:W-:Y:S01]  /*4400*/  FMUL R5, R5, UR8 ;  /* 0x0000000805057c20 */ /* 0x000fe20008400000 */
[----:B------:R-:W-:Y:S02]  /*4410*/  IMAD.U32 R11, R13, 0x10000, RZ ;  /* 0x000100000d0b7824 */ /* 0x000fe400078e00ff */
[----:B------:R-:W-:Y:S01]  /*4420*/  FMUL R6, R6, UR8 ;  /* 0x0000000806067c20 */ /* 0x000fe20008400000 */
[C---:B------:R-:W-:Y:S01]  /*4430*/  FMNMX3 R34, |R10|.reuse, R7, |R9|, !PT ;  /* 0x000000070a227276 */ /* 0x040fe20007800609 */
[----:B------:R-:W-:Y:S01]  /*4440*/  FMUL R10, R10, UR8 ;  /* 0x000000080a0a7c20 */ /* 0x000fe20008400000 */
[----:B------:R-:W-:Y:S01]  /*4450*/  F2FP.SATFINITE.E4M3.F32.PACK_AB_MERGE_C R13, RZ, R5, RZ ;  /* 0x00000005ff0d723e */ /* 0x000fe200048070ff */
[----:B------:R-:W-:Y:S01]  /*4460*/  FMUL R9, R9, UR8 ;  /* 0x0000000809097c20 */ /* 0x000fe20008400000 */
[----:B------:R-:W-:-:S02]  /*4470*/  LOP3.LUT R32, R32, 0xff00, R41, 0xf8, !PT ;  /* 0x0000ff0020207812 */ /* 0x000fc400078ef829 */
[----:B------:R-:W-:Y:S02]  /*4480*/  LOP3.LUT R5, R13, 0xffff, RZ, 0xc0, !PT ;  /* 0x0000ffff0d057812 */ /* 0x000fe400078ec0ff */
[----:B------:R-:W-:Y:S02]  /*4490*/  LOP3.LUT R11, R11, 0xff0000, RZ, 0xc0, !PT ;  /* 0x00ff00000b0b7812 */ /* 0x000fe400078ec0ff */
[----:B------:R-:W-:Y:S01]  /*44a0*/  F2FP.SATFINITE.E4M3.F32.PACK_AB_MERGE_C R37, RZ, R6, RZ ;  /* 0x00000006ff25723e */ /* 0x000fe200048070ff */
[----:B------:R-:W-:Y:S01]  /*44b0*/  IMAD.SHL.U32 R5, R5, 0x1000000, RZ ;  /* 0x0100000005057824 */ /* 0x000fe200078e00ff */
        /* <DEDUP_REMOVED lines=17> */
.L_x_64:
[----:B------:R-:W-:Y:S05]  /*45d0*/  BSYNC.RECONVERGENT B0 ;  /* 0x0000000000007941 */ /* 0x000fea0003800200 */
.L_x_63:
[----:B0-----:R-:W-:Y:S01]  /*45e0*/  VIADD R13, R78, 0x40 ;  /* 0x000000404e0d7836 */ /* 0x001fe20000000000 */
[----:B------:R-:W-:Y:S01]  /*45f0*/  LOP3.LUT R23, R5, R8, R11, 0xfe, !PT ;  /* 0x0000000805177212 */ /* 0x000fe200078efe0b */
[----:B------:R-:W-:Y:S01]  /*4600*/  IMAD.U32 R5, R31, 0x10000, RZ ;  /* 0x000100001f057824 */ /* 0x000fe200078e00ff */
[----:B------:R-:W-:Y:S01]  /*4610*/  LOP3.LUT R8, R41, 0xffff, RZ, 0xc0, !PT ;  /* 0x0000ffff29087812 */ /* 0x000fe200078ec0ff */
[----:B------:R-:W-:Y:S01]  /*4620*/  IMAD.U32 R6, R33, 0x10000, RZ ;  /* 0x0001000021067824 */ /* 0x000fe200078e00ff */
[----:B------:R-:W-:Y:S01]  /*4630*/  ISETP.GE.AND P1, PT, R13, UR7, PT ;  /* 0x000000070d007c0c */ /* 0x000fe2000bf26270 */
[----:B------:R-:W-:Y:S01]  /*4640*/  IMAD.U32 R7, R35, 0x10000, RZ ;  /* 0x0001000023077824 */ /* 0x000fe200078e00ff */
[----:B------:R-:W-:Y:S01]  /*4650*/  LOP3.LUT R10, R5, 0xff0000, RZ, 0xc0, !PT ;  /* 0x00ff0000050a7812 */ /* 0x000fe200078ec0ff */
[----:B------:R-:W-:Y:S01]  /*4660*/  IMAD.SHL.U32 R8, R8, 0x1000000, RZ ;  /* 0x0100000008087824 */ /* 0x000fe200078e00ff */
[----:B------:R-:W-:Y:S01]  /*4670*/  LOP3.LUT R9, R6, 0xff0000, RZ, 0xc0, !PT ;  /* 0x00ff000006097812 */ /* 0x000fe200078ec0ff */
[----:B------:R-:W-:Y:S01]  /*4680*/  BSSY.RECONVERGENT B0, `(.L_x_65) ;  /* 0x0000021000007945 */ /* 0x000fe20003800200 */
[----:B------:R-:W-:-:S02]  /*4690*/  LOP3.LUT R5, R37, 0xffff, RZ, 0xc0, !PT ;  /* 0x0000ffff25057812 */ /* 0x000fc400078ec0ff */
[----:B------:R-:W-:Y:S01]  /*46a0*/  LOP3.LUT R6, R39, 0xffff, RZ, 0xc0, !PT ;  /* 0x0000ffff27067812 */ /* 0x000fe200078ec0ff */
[----:B------:R-:W-:Y:S01]  /*46b0*/  VIADD R39, R78, 0x41 ;  /* 0x000000414e277836 */ /* 0x000fe20000000000 */
[----:B------:R-:W-:Y:S01]  /*46c0*/  LOP3.LUT R7, R7, 0xff0000, RZ, 0xc0, !PT ;  /* 0x00ff000007077812 */ /* 0x000fe200078ec0ff */
[----:B------:R-:W-:Y:S02]  /*46d0*/  IMAD.SHL.U32 R5, R5, 0x1000000, RZ ;  /* 0x0100000005057824 */ /* 0x000fe400078e00ff */
[----:B------:R-:W-:Y:S01]  /*46e0*/  IMAD.SHL.U32 R6, R6, 0x1000000, RZ ;  /* 0x0100000006067824 */ /* 0x000fe200078e00ff */
[----:B------:R-:W-:Y:S02]  /*46f0*/  LOP3.LUT R29, R8, R32, R7, 0xfe, !PT ;  /* 0x00000020081d7212 */ /* 0x000fe400078efe07 */
[----:B------:R-:W-:Y:S02]  /*4700*/  LOP3.LUT R25, R5, R12, R10, 0xfe, !PT ;  /* 0x0000000c05197212 */ /* 0x000fe400078efe0a */
[----:B------:R-:W-:-:S02]  /*4710*/  LOP3.LUT R27, R6, R30, R9, 0xfe, !PT ;  /* 0x0000001e061b7212 */ /* 0x000fc400078efe09 */
        /* <DEDUP_REMOVED lines=23> */
.L_x_66:
[----:B------:R-:W-:Y:S05]  /*4890*/  BSYNC.RECONVERGENT B0 ;  /* 0x0000000000007941 */ /* 0x000fea0003800200 */
.L_x_65:
[----:B-----5:R-:W-:Y:S01]  /*48a0*/  IMAD.U32 R10, R10, 0x10000, RZ ;  /* 0x000100000a0a7824 */ /* 0x020fe200078e00ff */
[----:B------:R-:W-:Y:S01]  /*48b0*/  BSSY.RECONVERGENT B0, `(.L_x_67) ;  /* 0x000001e000007945 */ /* 0x000fe20003800200 */
[----:B------:R-:W-:Y:S01]  /*48c0*/  IMAD.U32 R9, R9, 0x10000, RZ ;  /* 0x0001000009097824 */ /* 0x000fe200078e00ff */
[----:B------:R-:W-:Y:S01]  /*48d0*/  ISETP.GE.AND P0, PT, R39, UR7, PT ;  /* 0x0000000727007c0c */ /* 0x000fe2000bf06270 */
[----:B------:R-:W-:Y:S02]  /*48e0*/  IMAD.U32 R8, R8, 0x10000, RZ ;  /* 0x0001000008087824 */ /* 0x000fe400078e00ff */
[----:B0-----:R-:W-:Y:S01]  /*48f0*/  IMAD.U32 R7, R5, 0x10000, RZ ;  /* 0x0001000005077824 */ /* 0x001fe200078e00ff */
[C---:B------:R-:W-:Y:S01]  /*4900*/  FMNMX3 R5, |R10|.reuse, R34, |R9|, !PT ;  /* 0x000000220a057276 */ /* 0x040fe20007800609 */
[----:B------:R-:W-:Y:S01]  /*4910*/  FMUL R10, R10, UR8 ;  /* 0x000000080a0a7c20 */ /* 0x000fe20008400000 */
[----:B------:R-:W-:Y:S01]  /*4920*/  FMUL R9, R9, UR8 ;  /* 0x0000000809097c20 */ /* 0x000fe20008400000 */
[C---:B------:R-:W-:Y:S01]  /*4930*/  FMUL R6, R8.reuse, UR8 ;  /* 0x0000000808067c20 */ /* 0x040fe20008400000 */
        /* <DEDUP_REMOVED lines=21> */
.L_x_68:
[----:B------:R-:W-:Y:S05]  /*4a90*/  BSYNC.RECONVERGENT B0 ;  /* 0x0000000000007941 */ /* 0x000fea0003800200 */
.L_x_67:
[----:B------:R-:W-:Y:S01]  /*4aa0*/  BSSY.RECONVERGENT B0, `(.L_x_69) ;  /* 0x0000019000007945 */ /* 0x000fe20003800200 */
[----:B------:R-:W-:Y:S01]  /*4ab0*/  PRMT R5, RZ, 0x7610, R5 ;  /* 0x00007610ff057816 */ /* 0x000fe20000000005 */
[----:B0-----:R-:W-:Y:S01]  /*4ac0*/  VIADD R7, R78, 0x42 ;  /* 0x000000424e077836 */ /* 0x001fe20000000000 */
        /* <DEDUP_REMOVED lines=22> */
.L_x_70:
[----:B------:R-:W-:Y:S05]  /*4c30*/  BSYNC.RECONVERGENT B0 ;  /* 0x0000000000007941 */ /* 0x000fea0003800200 */
.L_x_69:
        /* <DEDUP_REMOVED lines=8> */
[----:B------:R-:W-:Y:S01]  /*4cc0*/  LOP3.LUT R5, R31, 0xff, RZ, 0xc0, !PT ;  /* 0x000000ff1f057812 */ /* 0x000fe200078ec0ff */
[----:B------:R-:W-:Y:S01]  /*4cd0*/  FMUL R10, R10, UR8 ;  /* 0x000000080a0a7c20 */ /* 0x000fe20008400000 */
[----:B------:R-:W-:Y:S01]  /*4ce0*/  FMUL R8, R9, UR8 ;  /* 0x0000000809087c20 */ /* 0x000fe20008400000 */
[----:B------:R-:W-:Y:S01]  /*4cf0*/  FMUL R12, R34, UR8 ;  /* 0x00000008220c7c20 */ /* 0x000fe20008400000 */
[----:B------:R-:W-:-:S02]  /*4d00*/  F2FP.SATFINITE.E4M3.F32.PACK_AB_MERGE_C R11, RZ, R11, RZ ;  /* 0x0000000bff0b723e */ /* 0x000fc400048070ff */
[----:B------:R-:W-:Y:S02]  /*4d10*/  FMNMX R43, R6, |R9|, !PT ;  /* 0x40000009062b7209 */ /* 0x000fe40007800000 */
[----:B------:R-:W-:Y:S01]  /*4d20*/  F2FP.SATFINITE.E4M3.F32.PACK_AB_MERGE_C R41, RZ, R10, RZ ;  /* 0x0000000aff29723e */ /* 0x000fe200048070ff */
[----:B------:R-:W-:Y:S01]  /*4d30*/  IMAD R5, R11, 0x100, R5 ;  /* 0x000001000b057824 */ /* 0x000fe200078e0205 */
        /* <DEDUP_REMOVED lines=17> */
.L_x_72:
[----:B------:R-:W-:Y:S05]  /*4e50*/  BSYNC.RECONVERGENT B0 ;  /* 0x0000000000007941 */ /* 0x000fea0003800200 */
.L_x_71:
[----:B------:R-:W-:Y:S01]  /*4e60*/  BSSY.RECONVERGENT B0, `(.L_x_73) ;  /* 0x000001b000007945 */ /* 0x000fe20003800200 */
[----:B------:R-:W-:Y:S02]  /*4e70*/  PRMT R13, RZ, 0x7610, R13 ;  /* 0x00007610ff0d7816 */ /* 0x000fe4000000000d */
[----:B------:R-:W-:Y:S02]  /*4e80*/  PRMT R30, RZ, 0x7610, R30 ;  /* 0x00007610ff1e7816 */ /* 0x000fe4000000001e */
[----:B------:R-:W-:Y:S02]  /*4e90*/  PRMT R31, RZ, 0x7610, R31 ;  /* 0x00007610ff1f7816 */ /* 0x000fe4000000001f */
[----:B------:R-:W-:Y:S02]  /*4ea0*/  LOP3.LUT R6, R33, 0xff, RZ, 0xc0, !PT ;  /* 0x000000ff21067812 */ /* 0x000fe400078ec0ff */
[----:B0-----:R-:W-:Y:S02]  /*4eb0*/  LOP3.LUT R11, R35, 0xff, RZ, 0xc0, !PT ;  /* 0x000000ff230b7812 */ /* 0x001fe400078ec0ff */
        /* <DEDUP_REMOVED lines=21> */
.L_x_74:
[----:B------:R-:W-:Y:S05]  /*5010*/  BSYNC.RECONVERGENT B0 ;  /* 0x0000000000007941 */ /* 0x000fea0003800200 */
.L_x_73:
[----:B0----5:R-:W-:Y:S01]  /*5020*/  IMAD.U32 R8, R10, 0x10000, RZ ;  /* 0x000100000a087824 */ /* 0x021fe200078e00ff */
[----:B------:R-:W-:Y:S01]  /*5030*/  BSSY.RECONVERGENT B0, `(.L_x_75) ;  /* 0x0000022000007945 */ /* 0x000fe20003800200 */
[----:B------:R-:W-:Y:S02]  /*5040*/  IMAD R11, R32, 0x100, R11 ;  /* 0x00000100200b7824 */ /* 0x000fe400078e020b */
[----:B------:R-:W-:Y:S01]  /*5050*/  IMAD.U32 R32, R31, 0x10000, RZ ;  /* 0x000100001f207824 */ /* 0x000fe200078e00ff */
[----:B------:R-:W-:Y:S01]  /*5060*/  FMNMX3 R43, |R34|, R43, |R8|, !PT ;  /* 0x0000002b222b7276 */ /* 0x000fe20007800608 */
[----:B------:R-:W-:Y:S02]  /*5070*/  IMAD.U32 R30, R30, 0x10000, RZ ;  /* 0x000100001e1e7824 */ /* 0x000fe400078e00ff */
[----:B------:R-:W-:Y:S01]  /*5080*/  FMUL R8, R8, UR8 ;  /* 0x0000000808087c20 */ /* 0x000fe20008400000 */
[----:B------:R-:W-:Y:S02]  /*5090*/  IMAD.U32 R36, R13, 0x10000, RZ ;  /* 0x000100000d247824 */ /* 0x000fe400078e00ff */
[C---:B------:R-:W-:Y:S01]  /*50a0*/  FMUL R9, R32.reuse, UR8 ;  /* 0x0000000820097c20 */ /* 0x040fe20008400000 */
[----:B------:R-:W-:Y:S01]  /*50b0*/  IMAD R10, R41, 0x100, R6 ;  /* 0x00000100290a7824 */ /* 0x000fe200078e0206 */
[----:B------:R-:W-:Y:S01]  /*50c0*/  FMNMX3 R31, |R32|, R43, |R30|, !PT ;  /* 0x0000002b201f7276 */ /* 0x000fe2000780061e */
[----:B------:R-:W-:-:S02]  /*50d0*/  IMAD R6, R45, 0x100, R12 ;  /* 0x000001002d067824 */ /* 0x000fc400078e020c */
[----:B------:R-:W-:Y:S01]  /*50e0*/  FMUL R12, R30, UR8 ;  /* 0x000000081e0c7c20 */ /* 0x000fe20008400000 */
[----:B------:R-:W-:Y:S02]  /*50f0*/  VIADD R45, R78, 0x43 ;  /* 0x000000434e2d7836 */ /* 0x000fe40000000000 */
[----:B------:R-:W-:Y:S01]  /*5100*/  FMUL R13, R36, UR8 ;  /* 0x00000008240d7c20 */ /* 0x000fe20008400000 */
[----:B------:R-:W-:Y:S02]  /*5110*/  F2FP.SATFINITE.E4M3.F32.PACK_AB_MERGE_C R35, RZ, R8, RZ ;  /* 0x00000008ff23723e */ /* 0x000fe400048070ff */
[----:B------:R-:W-:Y:S02]  /*5120*/  F2FP.SATFINITE.E4M3.F32.PACK_AB_MERGE_C R37, RZ, R9, RZ ;  /* 0x00000009ff25723e */ /* 0x000fe400048070ff */
[----:B------:R-:W-:Y:S02]  /*5130*/  ISETP.GE.AND P0, PT, R45, UR7, PT ;  /* 0x000000072d007c0c */ /* 0x000fe4000bf06270 */
[----:B------:R-:W-:-:S02]  /*5140*/  F2FP.SATFINITE.E4M3.F32.PACK_AB_MERGE_C R39, RZ, R12, RZ ;  /* 0x0000000cff27723e */ /* 0x000fc400048070ff */
[----:B------:R-:W-:Y:S01]  /*5150*/  F2FP.SATFINITE.E4M3.F32.PACK_AB_MERGE_C R41, RZ, R13, RZ ;  /* 0x0000000dff29723e */ /* 0x000fe200048070ff */
[----:B------:R-:W-:Y:S08]  /*5160*/  @P1 BRA `(.L_x_76) ;  /* 0x0000000000381947 */ /* 0x000ff00003800000 */
        /* <DEDUP_REMOVED lines=14> */
.L_x_76:
[----:B------:R-:W-:Y:S05]  /*5250*/  BSYNC.RECONVERGENT B0 ;  /* 0x0000000000007941 */ /* 0x000fea0003800200 */
.L_x_75:
        /* <DEDUP_REMOVED lines=26> */
.L_x_78:
[----:B------:R-:W-:Y:S05]  /*5400*/  BSYNC.RECONVERGENT B0 ;  /* 0x0000000000007941 */ /* 0x000fea0003800200 */
.L_x_77:
[----:B-----5:R-:W-:Y:S01]  /*5410*/  IMAD.U32 R10, R10, 0x10000, RZ ;  /* 0x000100000a0a7824 */ /* 0x020fe200078e00ff */
[----:B------:R-:W-:Y:S01]  /*5420*/  LOP3.LUT R11, R11, 0xffff, RZ, 0xc0, !PT ;  /* 0x0000ffff0b0b7812 */ /* 0x000fe200078ec0ff */
[----:B01----:R-:W-:Y:S01]  /*5430*/  IMAD.U32 R8, R13, 0x10000, RZ ;  /* 0x000100000d087824 */ /* 0x003fe200078e00ff */
        /* <DEDUP_REMOVED lines=32> */
.L_x_80:
[----:B------:R-:W-:Y:S05]  /*5640*/  BSYNC.RECONVERGENT B0 ;  /* 0x0000000000007941 */ /* 0x000fea0003800200 */
.L_x_79:
        /* <DEDUP_REMOVED lines=31> */
.L_x_82:
[----:B------:R-:W-:Y:S05]  /*5840*/  BSYNC.RECONVERGENT B0 ;  /* 0x0000000000007941 */ /* 0x000fea0003800200 */
.L_x_81:
        /* <DEDUP_REMOVED lines=14> */
[----:B0-----:R-:W-:Y:S01]  /*5930*/  FMUL R8, R38, UR8 ;  /* 0x0000000826087c20 */ /* 0x001fe20008400000 */
        /* <DEDUP_REMOVED lines=20> */
.L_x_84:
[----:B------:R-:W-:Y:S05]  /*5a80*/  BSYNC.RECONVERGENT B0 ;  /* 0x0000000000007941 */ /* 0x000fea0003800200 */
.L_x_83:
[----:B------:R-:W-:Y:S01]  /*5a90*/  ISETP.GE.AND P0, PT, R49, UR7, PT ;  /* 0x0000000731007c0c */ /* 0x000fe2000bf06270 */
[----:B------:R-:W-:Y:S01]  /*5aa0*/  BSSY.RECONVERGENT B0, `(.L_x_85) ;  /* 0x000001d000007945 */ /* 0x000fe20003800200 */
[----:B------:R-:W-:Y:S02]  /*5ab0*/  LOP3.LUT R5, R33, 0xffff, RZ, 0xc0, !PT ;  /* 0x0000ffff21057812 */ /* 0x000fe400078ec0ff */
[----:B0-----:R-:W-:Y:S02]  /*5ac0*/  LOP3.LUT R6, R39, 0xffff, RZ, 0xc0, !PT ;  /* 0x0000ffff27067812 */ /* 0x001fe400078ec0ff */
        /* <DEDUP_REMOVED lines=26> */
.L_x_86:
[----:B------:R-:W-:Y:S05]  /*5c70*/  BSYNC.RECONVERGENT B0 ;  /* 0x0000000000007941 */ /* 0x000fea0003800200 */
.L_x_85:
[----:B-----5:R-:W-:Y:S01]  /*5c80*/  IMAD.U32 R5, R5, 0x10000, RZ ;  /* 0x0001000005057824 */ /* 0x020fe200078e00ff */
[----:B------:R-:W-:Y:S01]  /*5c90*/  BSSY.RECONVERGENT B0, `(.L_x_87) ;  /* 0x0000022000007945 */ /* 0x000fe20003800200 */
[----:B------:R-:W-:Y:S01]  /*5ca0*/  IMAD.U32 R11, R11, 0x10000, RZ ;  /* 0x000100000b0b7824 */ /* 0x000fe200078e00ff */
[----:B------:R-:W-:Y:S01]  /*5cb0*/  LOP3.LUT R32, R32, 0xff000000, R33, 0xf8, !PT ;  /* 0xff00000020207812 */ /* 0x000fe200078ef821 */
[----:B------:R-:W-:Y:S01]  /*5cc0*/  IMAD.U32 R10, R10, 0x10000, RZ ;  /* 0x000100000a0a7824 */ /* 0x000fe200078e00ff */
[----:B0-----:R-:W-:Y:S01]  /*5cd0*/  FMNMX3 R6, |R38|, R36, |R5|, !PT ;  /* 0x0000002426067276 */ /* 0x001fe20007800605 */
[----:B------:R-:W-:Y:S02]  /*5ce0*/  IMAD.U32 R9, R9, 0x10000, RZ ;  /* 0x0001000009097824 */ /* 0x000fe400078e00ff */
[----:B------:R-:W-:Y:S01]  /*5cf0*/  FMUL R5, R5, UR8 ;  /* 0x0000000805057c20 */ /* 0x000fe20008400000 */
[----:B------:R-:W-:Y:S01]  /*5d00*/  IMAD.SHL.U32 R12, R12, 0x1000000, RZ ;  /* 0x010000000c0c7824 */ /* 0x000fe200078e00ff */
[C---:B------:R-:W-:Y:S01]  /*5d10*/  FMNMX3 R6, |R11|.reuse, R6, |R10|, !PT ;  /* 0x000000060b067276 */ /* 0x040fe2000780060a */
[----:B------:R-:W-:Y:S01]  /*5d20*/  FMUL R11, R11, UR8 ;  /* 0x000000080b0b7c20 */ /* 0x000fe20008400000 */
[----:B------:R-:W-:Y:S01]  /*5d30*/  FMUL R10, R10, UR8 ;  /* 0x000000080a0a7c20 */ /* 0x000fe20008400000 */
[----:B------:R-:W-:Y:S01]  /*5d40*/  FMUL R7, R9, UR8 ;  /* 0x0000000809077c20 */ /* 0x000fe20008400000 */
[----:B------:R-:W-:-:S02]  /*5d50*/  FMNMX R42, R6, |R9|, !PT ;  /* 0x40000009062a7209 */ /* 0x000fc40007800000 */
[----:B------:R-:W-:Y:S02]  /*5d60*/  F2FP.SATFINITE.E4M3.F32.PACK_AB_MERGE_C R9, RZ, R11, RZ ;  /* 0x0000000bff09723e */ /* 0x000fe400048070ff */
[----:B------:R-:W-:Y:S02]  /*5d70*/  LOP3.LUT R34, R34, 0xff000000, R35, 0xf8, !PT ;  /* 0xff00000022227812 */ /* 0x000fe400078ef823 */
        /* <DEDUP_REMOVED lines=19> */
.L_x_88:
[----:B------:R-:W-:Y:S05]  /*5eb0*/  BSYNC.RECONVERGENT B0 ;  /* 0x0000000000007941 */ /* 0x000fea0003800200 */
.L_x_87:
[----:B------:R-:W-:Y:S01]  /*5ec0*/  VIADD R43, R78, 0x46 ;  /* 0x000000464e2b7836 */ /* 0x000fe20000000000 */
[----:B------:R-:W-:Y:S01]  /*5ed0*/  LOP3.LUT R13, R13, 0xffff, RZ, 0xc0, !PT ;  /* 0x0000ffff0d0d7812 */ /* 0x000fe200078ec0ff */
[----:B------:R-:W-:Y:S01]  /*5ee0*/  BSSY.RECONVERGENT B0, `(.L_x_89) ;  /* 0x0000025000007945 */ /* 0x000fe20003800200 */
[----:B------:R-:W-:Y:S02]  /*5ef0*/  LOP3.LUT R45, R45, 0xffff, RZ, 0xc0, !PT ;  /* 0x0000ffff2d2d7812 */ /* 0x000fe400078ec0ff */
[----:B------:R-:W-:Y:S02]  /*5f00*/  ISETP.GE.AND P1, PT, R43, UR7, PT ;  /* 0x000000072b007c0c */ /* 0x000fe4000bf26270 */
[----:B------:R-:W-:Y:S02]  /*5f10*/  LOP3.LUT R41, R41, 0xffff, RZ, 0xc0, !PT ;  /* 0x0000ffff29297812 */ /* 0x000fe400078ec0ff */
[----:B------:R-:W-:Y:S02]  /*5f20*/  PRMT R12, R5, 0x7104, RZ ;  /* 0x00007104050c7816 */ /* 0x000fe400000000ff */
[----:B------:R-:W-:-:S02]  /*5f30*/  LOP3.LUT R13, R13, 0xff, RZ, 0xc0, !PT ;  /* 0x000000ff0d0d7812 */ /* 0x000fc400078ec0ff */
[----:B------:R-:W-:Y:S02]  /*5f40*/  LOP3.LUT R10, R45, 0xff, RZ, 0xc0, !PT ;  /* 0x000000ff2d0a7812 */ /* 0x000fe400078ec0ff */
[----:B0-----:R-:W-:Y:S02]  /*5f50*/  PRMT R5, R39, 0x7104, RZ ;  /* 0x0000710427057816 */ /* 0x001fe400000000ff */
[----:B------:R-:W-:Y:S02]  /*5f60*/  LOP3.LUT R41, R41, 0xff, RZ, 0xc0, !PT ;  /* 0x000000ff29297812 */ /* 0x000fe400078ec0ff */
[----:B------:R-:W-:Y:S02]  /*5f70*/  PRMT R6, R9, 0x7104, RZ ;  /* 0x0000710409067816 */ /* 0x000fe400000000ff */
[----:B------:R-:W-:Y:S01]  /*5f80*/  LOP3.LUT R12, R13, 0xff00, R12, 0xf8, !PT ;  /* 0x0000ff000d0c7812 */ /* 0x000fe200078ef80c */
[----:B------:R-:W-:Y:S01]  /*5f90*/  VIADD R13, R78, 0x47 ;  /* 0x000000474e0d7836 */ /* 0x000fe20000000000 */
        /* <DEDUP_REMOVED lines=25> */
.L_x_90:
[----:B------:R-:W-:Y:S05]  /*6130*/  BSYNC.RECONVERGENT B0 ;  /* 0x0000000000007941 */ /* 0x000fea0003800200 */
.L_x_89:
[----:B-----5:R-:W-:Y:S01]  /*6140*/  IMAD.U32 R40, R40, 0x10000, RZ ;  /* 0x0001000028287824 */ /* 0x020fe200078e00ff */
[----:B------:R-:W-:Y:S01]  /*6150*/  BSSY.RECONVERGENT B0, `(.L_x_91) ;  /* 0x000001e000007945 */ /* 0x000fe20003800200 */
[----:B0-----:R-:W-:Y:S01]  /*6160*/  IMAD.U32 R39, R10, 0x10000, RZ ;  /* 0x000100000a277824 */ /* 0x001fe200078e00ff */
[----:B------:R-:W-:Y:S01]  /*6170*/  ISETP.GE.AND P0, PT, R13, UR7, PT ;  /* 0x000000070d007c0c */ /* 0x000fe2000bf06270 */
[----:B------:R-:W-:Y:S02]  /*6180*/  IMAD.U32 R38, R9, 0x10000, RZ ;  /* 0x0001000009267824 */ /* 0x000fe400078e00ff */
[----:B------:R-:W-:Y:S01]  /*6190*/  IMAD.U32 R41, R7, 0x10000, RZ ;  /* 0x0001000007297824 */ /* 0x000fe200078e00ff */
        /* <DEDUP_REMOVED lines=25> */
.L_x_92:
[----:B------:R-:W-:Y:S05]  /*6330*/  BSYNC.RECONVERGENT B0 ;  /* 0x0000000000007941 */ /* 0x000fea0003800200 */
.L_x_91:
        /* <DEDUP_REMOVED lines=25> */
.L_x_94:
[----:B------:R-:W-:Y:S05]  /*64d0*/  BSYNC.RECONVERGENT B0 ;  /* 0x0000000000007941 */ /* 0x000fea0003800200 */
.L_x_93:
        /* <DEDUP_REMOVED lines=10> */
[C---:B------:R-:W-:Y:S01]  /*6580*/  FMUL R41, R42.reuse, UR8 ;  /* 0x000000082a297c20 */ /* 0x040fe20008400000 */
[----:B------:R-:W-:Y:S01]  /*6590*/  FMNMX3 R48, |R42|, R11, |R43|, !PT ;  /* 0x0000000b2a307276 */ /* 0x000fe2000780062b */
[----:B------:R-:W-:Y:S01]  /*65a0*/  FMUL R11, R43, UR8 ;  /* 0x000000082b0b7c20 */ /* 0x000fe20008400000 */
        /* <DEDUP_REMOVED lines=20> */
.L_x_96:
[----:B------:R-:W-:Y:S05]  /*66f0*/  BSYNC.RECONVERGENT B0 ;  /* 0x0000000000007941 */ /* 0x000fea0003800200 */
.L_x_95:
        /* <DEDUP_REMOVED lines=29> */
.L_x_98:
[----:B------:R-:W-:Y:S05]  /*68d0*/  BSYNC.RECONVERGENT B0 ;  /* 0x0000000000007941 */ /* 0x000fea0003800200 */
.L_x_97:
[----:B-----5:R-:W-:Y:S01]  /*68e0*/  IMAD.U32 R44, R44, 0x10000, RZ ;  /* 0x000100002c2c7824 */ /* 0x020fe200078e00ff */
[----:B------:R-:W-:Y:S01]  /*68f0*/  LOP3.LUT R31, R45, R12, R46, 0xfe, !PT ;  /* 0x0000000c2d1f7212 */ /* 0x000fe200078efe2e */
[----:B------:R-:W-:Y:S01]  /*6900*/  IMAD.U32 R43, R43, 0x10000, RZ ;  /* 0x000100002b2b7824 */ /* 0x000fe200078e00ff */
[----:B------:R-:W-:Y:S01]  /*6910*/  BSSY.RECONVERGENT B0, `(.L_x_99) ;  /* 0x000001c000007945 */ /* 0x000fe20003800200 */
[----:B------:R-:W-:Y:S02]  /*6920*/  IMAD.U32 R45, R42, 0x10000, RZ ;  /* 0x000100002a2d7824 */ /* 0x000fe400078e00ff */
[C---:B0-----:R-:W-:Y:S01]  /*6930*/  FMUL R38, R44.reuse, UR8 ;  /* 0x000000082c267c20 */ /* 0x041fe20008400000 */
[----:B------:R-:W-:Y:S01]  /*6940*/  IMAD.U32 R42, R13, 0x10000, RZ ;  /* 0x000100000d2a7824 */ /* 0x000fe200078e00ff */
[----:B------:R-:W-:Y:S01]  /*6950*/  FMNMX3 R12, |R44|, R48, |R43|, !PT ;  /* 0x000000302c0c7276 */ /* 0x000fe2000780062b */
        /* <DEDUP_REMOVED lines=23> */
.L_x_100:
[----:B------:R-:W-:Y:S05]  /*6ad0*/  BSYNC.RECONVERGENT B0 ;  /* 0x0000000000007941 */ /* 0x000fea0003800200 */
.L_x_99:
[----:B------:R-:W-:Y:S01]  /*6ae0*/  VIADD R49, R78, 0x61 ;  /* 0x000000614e317836 */ /* 0x000fe20000000000 */
[----:B------:R-:W-:Y:S01]  /*6af0*/  LOP3.LUT R40, R40, 0xffff, RZ, 0xc0, !PT ;  /* 0x0000ffff28287812 */ /* 0x000fe200078ec0ff */
        /* <DEDUP_REMOVED lines=9> */
[----:B0-----:R-:W-:-:S02]  /*6b90*/  PRMT R42, RZ, 0x7610, R42 ;  /* 0x00007610ff2a7816 */ /* 0x001fc4000000002a */
        /* <DEDUP_REMOVED lines=22> */
.L_x_102:
[----:B------:R-:W-:Y:S05]  /*6d00*/  BSYNC.RECONVERGENT B0 ;  /* 0x0000000000007941 */ /* 0x000fea0003800200 */
.L_x_101:
[----:B-----5:R-:W-:Y:S01]  /*6d10*/  IMAD.U32 R9, R9, 0x10000, RZ ;  /* 0x0001000009097824 */ /* 0x020fe200078e00ff */
[----:B------:R-:W-:Y:S01]  /*6d20*/  LOP3.LUT R33, R45, R6, R46, 0xfe, !PT ;  /* 0x000000062d217212 */ /* 0x000fe200078efe2e */
[----:B------:R-:W-:Y:S01]  /*6d30*/  IMAD.U32 R44, R44, 0x10000, RZ ;  /* 0x000100002c2c7824 */ /* 0x000fe200078e00ff */
[----:B------:R-:W-:Y:S01]  /*6d40*/  LOP3.LUT R35, R10, R5, R47, 0xfe, !PT ;  /* 0x000000050a237212 */ /* 0x000fe200078efe2f */
[----:B------:R-:W-:Y:S02]  /*6d50*/  IMAD.U32 R43, R43, 0x10000, RZ ;  /* 0x000100002b2b7824 */ /* 0x000fe400078e00ff */
[C---:B------:R-:W-:Y:S01]  /*6d60*/  FMUL R5, R9.reuse, UR8 ;  /* 0x0000000809057c20 */ /* 0x040fe20008400000 */
[----:B------:R-:W-:Y:S01]  /*6d70*/  IMAD.U32 R46, R42, 0x10000, RZ ;  /* 0x000100002a2e7824 */ /* 0x000fe200078e00ff */
[----:B------:R-:W-:Y:S01]  /*6d80*/  FMNMX3 R6, |R9|, R48, |R44|, !PT ;  /* 0x0000003009067276 */ /* 0x000fe2000780062c */
[----:B------:R-:W-:Y:S01]  /*6d90*/  FMUL R44, R44, UR8 ;  /* 0x000000082c2c7c20 */ /* 0x000fe20008400000 */
[----:B------:R-:W-:Y:S01]  /*6da0*/  BSSY.RECONVERGENT B0, `(.L_x_103) ;  /* 0x0000018000007945 */ /* 0x000fe20003800200 */
[----:B------:R-:W-:Y:S01]  /*6db0*/  VIADD R9, R78, 0x62 ;  /* 0x000000624e097836 */ /* 0x000fe20000000000 */
        /* <DEDUP_REMOVED lines=22> */
.L_x_104:
[----:B------:R-:W-:Y:S05]  /*6f20*/  BSYNC.RECONVERGENT B0 ;  /* 0x0000000000007941 */ /* 0x000fea0003800200 */
.L_x_103:
[----:B------:R-:W-:Y:S01]  /*6f30*/  ISETP.GE.AND P0, PT, R9, UR7, PT ;  /* 0x0000000709007c0c */ /* 0x000fe2000bf06270 */
[----:B------:R-:W-:Y:S01]  /*6f40*/  IMAD.U32 R7, R7, 0x10000, RZ ;  /* 0x0001000007077824 */ /* 0x000fe200078e00ff */
[----:B------:R-:W-:Y:S01]  /*6f50*/  LOP3.LUT R5, R11, 0xffff, RZ, 0xc0, !PT ;  /* 0x0000ffff0b057812 */ /* 0x000fe200078ec0ff */
[----:B------:R-:W-:Y:S01]  /*6f60*/  BSSY.RECONVERGENT B0, `(.L_x_105) ;  /* 0x000001c000007945 */ /* 0x000fe20003800200 */
[----:B------:R-:W-:Y:S02]  /*6f70*/  PRMT R10, RZ, 0x7610, R10 ;  /* 0x00007610ff0a7816 */ /* 0x000fe4000000000a */
[----:B------:R-:W-:Y:S01]  /*6f80*/  PRMT R11, RZ, 0x7610, R11 ;  /* 0x00007610ff0b7816 */ /* 0x000fe2000000000b */
[----:B01----:R-:W-:Y:S01]  /*6f90*/  IMAD.SHL.U32 R41, R5, 0x1000000, RZ ;  /* 0x0100000005297824 */ /* 0x003fe200078e00ff */
[----:B------:R-:W-:Y:S02]  /*6fa0*/  PRMT R40, RZ, 0x7610, R40 ;  /* 0x00007610ff287816 */ /* 0x000fe40000000028 */
        /* <DEDUP_REMOVED lines=23> */
.L_x_106:
[----:B------:R-:W-:Y:S05]  /*7120*/  BSYNC.RECONVERGENT B0 ;  /* 0x0000000000007941 */ /* 0x000fea0003800200 */
.L_x_105:
[----:B0----5:R-:W-:Y:S01]  /*7130*/  IMAD.U32 R6, R5, 0x10000, RZ ;  /* 0x0001000005067824 */ /* 0x021fe200078e00ff */
[----:B------:R-:W-:Y:S01]  /*7140*/  LOP3.LUT R37, R41, R8, R42, 0xfe, !PT ;  /* 0x0000000829257212 */ /* 0x000fe200078efe2a */
[----:B------:R-:W-:Y:S01]  /*7150*/  IMAD.U32 R40, R40, 0x10000, RZ ;  /* 0x0001000028287824 */ /* 0x000fe200078e00ff */
[----:B------:R-:W-:Y:S01]  /*7160*/  LOP3.LUT R13, R13, 0xff, RZ, 0xc0, !PT ;  /* 0x000000ff0d0d7812 */ /* 0x000fe200078ec0ff */
[----:B------:R-:W-:Y:S01]  /*7170*/  IMAD.U32 R11, R11, 0x10000, RZ ;  /* 0x000100000b0b7824 */ /* 0x000fe200078e00ff */
[----:B------:R-:W-:Y:S01]  /*7180*/  FMNMX3 R41, |R46|, R47, |R6|, !PT ;  /* 0x0000002f2e297276 */ /* 0x000fe20007800606 */
[----:B------:R-:W-:Y:S02]  /*7190*/  IMAD R39, R44, 0x100, R39 ;  /* 0x000001002c277824 */ /* 0x000fe400078e0227 */
[----:B------:R-:W-:Y:S01]  /*71a0*/  FMUL R7, R40, UR8 ;  /* 0x0000000828077c20 */ /* 0x000fe20008400000 */
[----:B------:R-:W-:Y:S01]  /*71b0*/  IMAD.U32 R44, R10, 0x10000, RZ ;  /* 0x000100000a2c7824 */ /* 0x000fe200078e00ff */
[----:B------:R-:W-:Y:S01]  /*71c0*/  FMNMX3 R41, |R40|, R41, |R11|, !PT ;  /* 0x0000002928297276 */ /* 0x000fe2000780060b */
[----:B------:R-:W-:Y:S01]  /*71d0*/  FMUL R8, R11, UR8 ;  /* 0x000000080b087c20 */ /* 0x000fe20008400000 */
[----:B------:R-:W-:Y:S01]  /*71e0*/  LOP3.LUT R5, R12, 0xff, RZ, 0xc0, !PT ;  /* 0x000000ff0c057812 */ /* 0x000fe200078ec0ff */
[----:B------:R-:W-:Y:S01]  /*71f0*/  FMUL R6, R6, UR8 ;  /* 0x0000000806067c20 */ /* 0x000fe20008400000 */
[----:B------:R-:W-:Y:S01]  /*7200*/  FMUL R10, R44, UR8 ;  /* 0x000000082c0a7c20 */ /* 0x000fe20008400000 */
[----:B------:R-:W-:Y:S01]  /*7210*/  F2FP.SATFINITE.E4M3.F32.PACK_AB_MERGE_C R11, RZ, R7, RZ ;  /* 0x00000007ff0b723e */ /* 0x000fe200048070ff */
[----:B------:R-:W-:Y:S01]  /*7220*/  BSSY.RECONVERGENT B0, `(.L_x_107) ;  /* 0x0000019000007945 */ /* 0x000fe20003800200 */
[----:B------:R-:W-:Y:S01]  /*7230*/  IMAD R38, R45, 0x100, R38 ;  /* 0x000001002d267824 */ /* 0x000fe200078e0226 */
[----:B------:R-:W-:Y:S01]  /*7240*/  LOP3.LUT R39, R39, 0xffff, RZ, 0xc0, !PT ;  /* 0x0000ffff27277812 */ /* 0x000fe200078ec0ff */
[----:B------:R-:W-:Y:S01]  /*7250*/  IMAD R13, R43, 0x100, R13 ;  /* 0x000001002b0d7824 */ /* 0x000fe200078e020d */
[----:B------:R-:W-:Y:S01]  /*7260*/  F2FP.SATFINITE.E4M3.F32.PACK_AB_MERGE_C R43, RZ, R6, RZ ;  /* 0x00000006ff2b723e */ /* 0x000fe200048070ff */
[----:B------:R-:W-:Y:S01]  /*7270*/  IMAD R5, R48, 0x100, R5 ;  /* 0x0000010030057824 */ /* 0x000fe200078e0205 */
[----:B------:R-:W-:Y:S01]  /*7280*/  F2FP.SATFINITE.E4M3.F32.PACK_AB_MERGE_C R45, RZ, R8, RZ ;  /* 0x00000008ff2d723e */ /* 0x000fe200048070ff */
[----:B------:R-:W-:Y:S01]  /*7290*/  VIADD R49, R78, 0x63 ;  /* 0x000000634e317836 */ /* 0x000fe20000000000 */
[----:B------:R-:W-:Y:S01]  /*72a0*/  F2FP.SATFINITE.E4M3.F32.PACK_AB_MERGE_C R47, RZ, R10, RZ ;  /* 0x0000000aff2f723e */ /* 0x000fe200048070ff */
[----:B------:R-:W-:Y:S01]  /*72b0*/  IMAD.U32 R40, R11, 0x10000, RZ ;  /* 0x000100000b287824 */ /* 0x000fe200078e00ff */
        /* <DEDUP_REMOVED lines=15> */
.L_x_108:
[----:B------:R-:W-:Y:S05]  /*73b0*/  BSYNC.RECONVERGENT B0 ;  /* 0x0000000000007941 */ /* 0x000fea0003800200 */
.L_x_107:
[----:B------:R-:W-:Y:S01]  /*73c0*/  ISETP.GE.AND P0, PT, R49, UR7, PT ;  /* 0x0000000731007c0c */ /* 0x000fe2000bf06270 */
[----:B------:R-:W-:Y:S01]  /*73d0*/  BSSY.RECONVERGENT B0, `(.L_x_109) ;  /* 0x000001c000007945 */ /* 0x000fe20003800200 */
[----:B------:R-:W-:Y:S01]  /*73e0*/  LOP3.LUT R40, R39, 0xff0000, R40, 0xf8, !PT ;  /* 0x00ff000027287812 */ /* 0x000fe200078ef828 */
[----:B------:R-:W-:Y:S01]  /*73f0*/  IMAD.U32 R42, R45, 0x10000, RZ ;  /* 0x000100002d2a7824 */ /* 0x000fe200078e00ff */
[----:B------:R-:W-:Y:S02]  /*7400*/  PRMT R9, RZ, 0x7610, R9 ;  /* 0x00007610ff097816 */ /* 0x000fe40000000009 */
[----:B------:R-:W-:Y:S02]  /*7410*/  PRMT R10, RZ, 0x7610, R10 ;  /* 0x00007610ff0a7816 */ /* 0x000fe4000000000a */
[----:B0-----:R-:W-:Y:S02]  /*7420*/  PRMT R11, RZ, 0x7610, R11 ;  /* 0x00007610ff0b7816 */ /* 0x001fe4000000000b */
        /* <DEDUP_REMOVED lines=22> */
.L_x_110:
[----:B------:R-:W-:Y:S05]  /*7590*/  BSYNC.RECONVERGENT B0 ;  /* 0x0000000000007941 */ /* 0x000fea0003800200 */
.L_x_109:
        /* <DEDUP_REMOVED lines=35> */
.L_x_112:
[----:B------:R-:W-:Y:S05]  /*77d0*/  BSYNC.RECONVERGENT B0 ;  /* 0x0000000000007941 */ /* 0x000fea0003800200 */
.L_x_111:
[----:B------:R-:W-:Y:S01]  /*77e0*/  ISETP.GE.AND P0, PT, R51, UR7, PT ;  /* 0x0000000733007c0c */ /* 0x000fe2000bf06270 */
[----:B0-----:R-:W-:Y:S01]  /*77f0*/  IMAD.U32 R7, R47, 0x10000, RZ ;  /* 0x000100002f077824 */ /* 0x001fe200078e00ff */
[----:B------:R-:W-:Y:S01]  /*7800*/  LOP3.LUT R6, R13, 0xffff, RZ, 0xc0, !PT ;  /* 0x0000ffff0d067812 */ /* 0x000fe200078ec0ff */
[----:B------:R-:W-:Y:S01]  /*7810*/  BSSY.RECONVERGENT B0, `(.L_x_113) ;  /* 0x000001b000007945 */ /* 0x000fe20003800200 */
[----:B------:R-:W-:Y:S02]  /*7820*/  LOP3.LUT R10, R39, 0xffff, RZ, 0xc0, !PT ;  /* 0x0000ffff270a7812 */ /* 0x000fe400078ec0ff */
[----:B------:R-:W-:Y:S01]  /*7830*/  PRMT R11, RZ, 0x7610, R11 ;  /* 0x00007610ff0b7816 */ /* 0x000fe2000000000b */
[----:B------:R-:W-:Y:S01]  /*7840*/  IMAD.SHL.U32 R39, R6, 0x1000000, RZ ;  /* 0x0100000006277824 */ /* 0x000fe200078e00ff */
[----:B------:R-:W-:Y:S02]  /*7850*/  PRMT R12, RZ, 0x7610, R12 ;  /* 0x00007610ff0c7816 */ /* 0x000fe4000000000c */
        /* <DEDUP_REMOVED lines=22> */
.L_x_114:
[----:B------:R-:W-:Y:S05]  /*79c0*/  BSYNC.RECONVERGENT B0 ;  /* 0x0000000000007941 */ /* 0x000fea0003800200 */
.L_x_113:
[----:B0----5:R-:W-:Y:S01]  /*79d0*/  IMAD.U32 R6, R38, 0x10000, RZ ;  /* 0x0001000026067824 */ /* 0x021fe200078e00ff */
[----:B------:R-:W-:Y:S01]  /*79e0*/  LOP3.LUT R45, R44, 0xffff, R5, 0xf8, !PT ;  /* 0x0000ffff2c2d7812 */ /* 0x000fe200078ef805 */
[----:B------:R-:W-:Y:S01]  /*79f0*/  IMAD.U32 R44, R13, 0x10000, RZ ;  /* 0x000100000d2c7824 */ /* 0x000fe200078e00ff */
[----:B------:R-:W-:Y:S01]  /*7a00*/  LOP3.LUT R38, R46, 0xff000000, R39, 0xf8, !PT ;  /* 0xff0000002e267812 */ /* 0x000fe200078ef827 */
[----:B------:R-:W-:Y:S01]  /*7a10*/  IMAD.U32 R12, R12, 0x10000, RZ ;  /* 0x000100000c0c7824 */ /* 0x000fe200078e00ff */
[----:B------:R-:W-:Y:S01]  /*7a20*/  FMNMX3 R5, |R48|, R43, |R6|, !PT ;  /* 0x0000002b30057276 */ /* 0x000fe20007800606 */
[----:B------:R-:W-:Y:S01]  /*7a30*/  IMAD.U32 R48, R11, 0x10000, RZ ;  /* 0x000100000b307824 */ /* 0x000fe200078e00ff */
[----:B------:R-:W-:Y:S01]  /*7a40*/  BSSY.RECONVERGENT B0, `(.L_x_115) ;  /* 0x000001c000007945 */ /* 0x000fe20003800200 */
[----:B------:R-:W-:Y:S02]  /*7a50*/  IMAD.SHL.U32 R41, R10, 0x1000000, RZ ;  /* 0x010000000a297824 */ /* 0x000fe400078e00ff */
[----:B------:R-:W-:Y:S01]  /*7a60*/  FMUL R10, R6, UR8 ;  /* 0x00000008060a7c20 */ /* 0x000fe20008400000 */
[C---:B------:R-:W-:Y:S01]  /*7a70*/  FMNMX3 R46, |R44|.reuse, R5, |R12|, !PT ;  /* 0x000000052c2e7276 */ /* 0x040fe2000780060c */
[----:B------:R-:W-:Y:S01]  /*7a80*/  FMUL R5, R44, UR8 ;  /* 0x000000082c057c20 */ /* 0x000fe20008400000 */
[----:B------:R-:W-:Y:S01]  /*7a90*/  FMUL R6, R12, UR8 ;  /* 0x000000080c067c20 */ /* 0x000fe20008400000 */
[----:B------:R-:W-:Y:S01]  /*7aa0*/  FMUL R7, R48, UR8 ;  /* 0x0000000830077c20 */ /* 0x000fe20008400000 */
[----:B------:R-:W-:Y:S01]  /*7ab0*/  LOP3.LUT R40, R40, 0xff000000, R41, 0xf8, !PT ;  /* 0xff00000028287812 */ /* 0x000fe200078ef829 */
        /* <DEDUP_REMOVED lines=20> */
.L_x_116:
[----:B------:R-:W-:Y:S05]  /*7c00*/  BSYNC.RECONVERGENT B0 ;  /* 0x0000000000007941 */ /* 0x000fea0003800200 */
.L_x_115:
[----:B------:R-:W-:Y:S01]  /*7c10*/  ISETP.GE.AND P1, PT, R49, UR7, PT ;  /* 0x0000000731007c0c */ /* 0x000fe2000bf26270 */
[----:B------:R-:W-:Y:S01]  /*7c20*/  BSSY.RECONVERGENT B0, `(.L_x_117) ;  /* 0x000001c000007945 */ /* 0x000fe20003800200 */
[----:B------:R-:W-:Y:S02]  /*7c30*/  LOP3.LUT R8, R8, 0xffff, RZ, 0xc0, !PT ;  /* 0x0000ffff08087812 */ /* 0x000fe400078ec0ff */
[----:B------:R-:W-:Y:S02]  /*7c40*/  LOP3.LUT R9, R9, 0xffff, RZ, 0xc0, !PT ;  /* 0x0000ffff09097812 */ /* 0x000fe400078ec0ff */
[----:B------:R-:W-:Y:S01]  /*7c50*/  PRMT R11, RZ, 0x7610, R11 ;  /* 0x00007610ff0b7816 */ /* 0x000fe2000000000b */
[----:B------:R-:W-:Y:S01]  /*7c60*/  IMAD.SHL.U32 R47, R8, 0x1000000, RZ ;  /* 0x01000000082f7824 */ /* 0x000fe200078e00ff */
[----:B0-----:R-:W-:Y:S01]  /*7c70*/  PRMT R12, RZ, 0x7610, R12 ;  /* 0x00007610ff0c7816 */ /* 0x001fe2000000000c */
        /* <DEDUP_REMOVED lines=22> */
.L_x_118:
[----:B------:R-:W-:Y:S05]  /*7de0*/  BSYNC.RECONVERGENT B0 ;  /* 0x0000000000007941 */ /* 0x000fea0003800200 */
.L_x_117:
[----:B-----5:R-:W-:Y:S01]  /*7df0*/  IMAD.U32 R43, R43, 0x10000, RZ ;  /* 0x000100002b2b7824 */ /* 0x020fe200078e00ff */
[----:B------:R-:W-:Y:S01]  /*7e00*/  LOP3.LUT R42, R42, 0xff000000, R47, 0xf8, !PT ;  /* 0xff0000002a2a7812 */ /* 0x000fe200078ef82f */
[----:B------:R-:W-:Y:S01]  /*7e10*/  VIADD R47, R78, 0x66 ;  /* 0x000000664e2f7836 */ /* 0x000fe20000000000 */
[----:B------:R-:W-:Y:S01]  /*7e20*/  BSSY.RECONVERGENT B0, `(.L_x_119) ;  /* 0x0000020000007945 */ /* 0x000fe20003800200 */
[----:B0-----:R-:W-:Y:S01]  /*7e30*/  FMUL R8, R43, UR8 ;  /* 0x000000082b087c20 */ /* 0x001fe20008400000 */
[----:B------:R-:W-:Y:S01]  /*7e40*/  FMNMX3 R9, |R48|, R46, |R43|, !PT ;  /* 0x0000002e30097276 */ /* 0x000fe2000780062b */
[----:B------:R-:W-:Y:S01]  /*7e50*/  IMAD.U32 R46, R13, 0x10000, RZ ;  /* 0x000100000d2e7824 */ /* 0x000fe200078e00ff */
[----:B------:R-:W-:Y:S01]  /*7e60*/  LOP3.LUT R44, R45, 0xff000000, R44, 0xf8, !PT ;  /* 0xff0000002d2c7812 */ /* 0x000fe200078ef82c */
[----:B------:R-:W-:Y:S01]  /*7e70*/  IMAD.U32 R13, R12, 0x10000, RZ ;  /* 0x000100000c0d7824 */ /* 0x000fe200078e00ff */
[----:B------:R-:W-:Y:S01]  /*7e80*/  ISETP.GE.AND P0, PT, R47, UR7, PT ;  /* 0x000000072f007c0c */ /* 0x000fe2000bf06270 */
[----:B------:R-:W-:-:S02]  /*7e90*/  IMAD.U32 R48, R11, 0x10000, RZ ;  /* 0x000100000b307824 */ /* 0x000fc400078e00ff */
[C---:B------:R-:W-:Y:S01]  /*7ea0*/  FMUL R12, R46.reuse, UR8 ;  /* 0x000000082e0c7c20 */ /* 0x040fe20008400000 */
[----:B------:R-:W-:Y:S02]  /*7eb0*/  F2FP.SATFINITE.E4M3.F32.PACK_AB_MERGE_C R51, RZ, R8, RZ ;  /* 0x00000008ff33723e */ /* 0x000fe400048070ff */
[----:B------:R-:W-:Y:S01]  /*7ec0*/  FMNMX3 R9, |R46|, R9, |R13|, !PT ;  /* 0x000000092e097276 */ /* 0x000fe2000780060d */
[----:B------:R-:W-:Y:S01]  /*7ed0*/  FMUL R46, R13, UR8 ;  /* 0x000000080d2e7c20 */ /* 0x000fe20008400000 */
[----:B------:R-:W-:Y:S01]  /*7ee0*/  FMUL R11, R48, UR8 ;  /* 0x00000008300b7c20 */ /* 0x000fe20008400000 */
[----:B------:R-:W-:Y:S02]  /*7ef0*/  F2FP.SATFINITE.E4M3.F32.PACK_AB_MERGE_C R12, RZ, R12, RZ ;  /* 0x0000000cff0c723e */ /* 0x000fe400048070ff */
[----:B------:R-:W-:Y:S02]  /*7f00*/  FMNMX R54, R9, |R48|, !PT ;  /* 0x4000003009367209 */ /* 0x000fe40007800000 */
        /* <DEDUP_REMOVED lines=17> */
.L_x_120:
[----:B------:R-:W-:Y:S05]  /*8020*/  BSYNC.RECONVERGENT B0 ;  /* 0x0000000000007941 */ /* 0x000fea0003800200 */
.L_x_119:
[----:B0-----:R-:W-:Y:S01]  /*8030*/  LOP3.LUT R8, R10, 0xffff, RZ, 0xc0, !PT ;  /* 0x0000ffff0a087812 */ /* 0x001fe200078ec0ff */
[----:B------:R-:W-:Y:S01]  /*8040*/  BSSY.RECONVERGENT B0, `(.L_x_121) ;  /* 0x0000019000007945 */ /* 0x000fe20003800200 */
[----:B------:R-:W-:Y:S02]  /*8050*/  PRMT R10, RZ, 0x7610, R10 ;  /* 0x00007610ff0a7816 */ /* 0x000fe4000000000a */
[----:B------:R-:W-:Y:S02]  /*8060*/  PRMT R11, RZ, 0x7610, R11 ;  /* 0x00007610ff0b7816 */ /* 0x000fe4000000000b */
[----:B------:R-:W-:Y:S02]  /*8070*/  PRMT R13, RZ, 0x7610, R13 ;  /* 0x00007610ff0d7816 */ /* 0x000fe4000000000d */
        /* <DEDUP_REMOVED lines=21> */
.L_x_122:
[----:B------:R-:W-:Y:S05]  /*81d0*/  BSYNC.RECONVERGENT B0 ;  /* 0x0000000000007941 */ /* 0x000fea0003800200 */
.L_x_121:
[----:B-----5:R-:W-:Y:S01]  /*81e0*/  IMAD.U32 R49, R49, 0x10000, RZ ;  /* 0x0001000031317824 */ /* 0x020fe200078e00ff */
[----:B0-----:R-:W-:Y:S01]  /*81f0*/  PRMT R8, R51, 0x7104, RZ ;  /* 0x0000710433087816 */ /* 0x001fe200000000ff */
        /* <DEDUP_REMOVED lines=31> */
.L_x_124:
[----:B------:R-:W-:Y:S05]  /*83f0*/  BSYNC.RECONVERGENT B0 ;  /* 0x0000000000007941 */ /* 0x000fea0003800200 */
.L_x_123:
[----:B------:R-:W-:Y:S01]  /*8400*/  ISETP.GE.AND P0, PT, R13, UR7, PT ;  /* 0x000000070d007c0c */ /* 0x000fe2000bf06270 */
[----:B------:R-:W-:Y:S01]  /*8410*/  BSSY.RECONVERGENT B0, `(.L_x_125) ;  /* 0x0000020000007945 */ /* 0x000fe20003800200 */
[----:B0-----:R-:W-:Y:S02]  /*8420*/  LOP3.LUT R50, R5, 0xffff, RZ, 0xc0, !PT ;  /* 0x0000ffff05327812 */ /* 0x001fe400078ec0ff */
[----:B------:R-:W-:Y:S02]  /*8430*/  LOP3.LUT R6, R6, 0xffff, RZ, 0xc0, !PT ;  /* 0x0000ffff06067812 */ /* 0x000fe400078ec0ff */
[----:B------:R-:W-:Y:S02]  /*8440*/  LOP3.LUT R51, R50, 0xff, RZ, 0xc0, !PT ;  /* 0x000000ff32337812 */ /* 0x000fe400078ec0ff */
[----:B------:R-:W-:Y:S02]  /*8450*/  PRMT R50, R12, 0x7104, RZ ;  /* 0x000071040c327816 */ /* 0x000fe400000000ff */
[----:B------:R-:W-:-:S02]  /*8460*/  PRMT R47, RZ, 0x7610, R47 ;  /* 0x00007610ff2f7816 */ /* 0x000fc4000000002f */
[----:B------:R-:W-:Y:S02]  /*8470*/  PRMT R49, RZ, 0x7610, R49 ;  /* 0x00007610ff317816 */ /* 0x000fe40000000031 */
[----:B------:R-:W-:Y:S02]  /*8480*/  PRMT R5, RZ, 0x7610, R5 ;  /* 0x00007610ff057816 */ /* 0x000fe40000000005 */
[----:B------:R-:W-:Y:S02]  /*8490*/  LOP3.LUT R55, R7, 0xff, RZ, 0xc0, !PT ;  /* 0x000000ff07377812 */ /* 0x000fe400078ec0ff */
[----:B------:R-:W-:Y:S02]  /*84a0*/  LOP3.LUT R53, R6, 0xff, RZ, 0xc0, !PT ;  /* 0x000000ff06357812 */ /* 0x000fe400078ec0ff */
        /* <DEDUP_REMOVED lines=22> */
.L_x_126:
[----:B------:R-:W-:Y:S05]  /*8610*/  BSYNC.RECONVERGENT B0 ;  /* 0x0000000000007941 */ /* 0x000fea0003800200 */
.L_x_125:
[----:B-----5:R-:W-:Y:S01]  /*8620*/  IMAD.U32 R12, R12, 0x10000, RZ ;  /* 0x000100000c0c7824 */ /* 0x020fe200078e00ff */
[----:B------:R-:W-:Y:S01]  /*8630*/  LOP3.LUT R53, R53, 0xff00, R46, 0xf8, !PT ;  /* 0x0000ff0035357812 */ /* 0x000fe200078ef82e */
[----:B------:R-:W-:Y:S01]  /*8640*/  IMAD.U32 R5, R5, 0x10000, RZ ;  /* 0x0001000005057824 */ /* 0x000fe200078e00ff */
[----:B------:R-:W-:Y:S01]  /*8650*/  LOP3.LUT R50, R51, 0xff00, R50, 0xf8, !PT ;  /* 0x0000ff0033327812 */ /* 0x000fe200078ef832 */
[----:B------:R-:W-:Y:S01]  /*8660*/  IMAD.U32 R46, R49, 0x10000, RZ ;  /* 0x00010000312e7824 */ /* 0x000fe200078e00ff */
[----:B------:R-:W-:Y:S01]  /*8670*/  LOP3.LUT R55, R55, 0xff00, R48, 0xf8, !PT ;  /* 0x0000ff0037377812 */ /* 0x000fe200078ef830 */
[----:B------:R-:W-:Y:S01]  /*8680*/  IMAD.U32 R47, R47, 0x10000, RZ ;  /* 0x000100002f2f7824 */ /* 0x000fe200078e00ff */
[C---:B0-----:R-:W-:Y:S01]  /*8690*/  FMNMX3 R7, |R12|.reuse, R54, |R5|, !PT ;  /* 0x000000360c077276 */ /* 0x041fe20007800605 */
[----:B------:R-:W-:Y:S01]  /*86a0*/  FMUL R12, R12, UR8 ;  /* 0x000000080c0c7c20 */ /* 0x000fe20008400000 */
[----:B------:R-:W-:Y:S01]  /*86b0*/  FMUL R6, R5, UR8 ;  /* 0x0000000805067c20 */ /* 0x000fe20008400000 */
[----:B------:R-:W-:Y:S01]  /*86c0*/  IMAD.U32 R48, R57, 0x10000, RZ ;  /* 0x0001000039307824 */ /* 0x000fe200078e00ff */
[C---:B------:R-:W-:Y:S01]  /*86d0*/  FMNMX3 R5, |R46|.reuse, R7, |R47|, !PT ;  /* 0x000000072e057276 */ /* 0x040fe2000780062f */
[----:B------:R-:W-:Y:S01]  /*86e0*/  FMUL R46, R46, UR8 ;  /* 0x000000082e2e7c20 */ /* 0x000fe20008400000 */
[----:B------:R-:W-:Y:S01]  /*86f0*/  F2FP.SATFINITE.E4M3.F32.PACK_AB_MERGE_C R51, RZ, R12, RZ ;  /* 0x0000000cff33723e */ /* 0x000fe200048070ff */
[----:B------:R-:W-:Y:S01]  /*8700*/  FMUL R47, R47, UR8 ;  /* 0x000000082f2f7c20 */ /* 0x000fe20008400000 */
[----:B------:R-:W-:Y:S01]  /*8710*/  BSSY.RECONVERGENT B0, `(.L_x_127) ;  /* 0x0000016000007945 */ /* 0x000fe20003800200 */
[----:B------:R-:W-:-:S02]  /*8720*/  LOP3.LUT R48, R48, 0xff0000, RZ, 0xc0, !PT ;  /* 0x00ff000030307812 */ /* 0x000fc400078ec0ff */
[----:B------:R-:W-:Y:S02]  /*8730*/  LOP3.LUT R7, R51, 0xffff, RZ, 0xc0, !PT ;  /* 0x0000ffff33077812 */ /* 0x000fe400078ec0ff */
[----:B------:R-:W-:Y:S02]  /*8740*/  F2FP.SATFINITE.E4M3.F32.PACK_AB_MERGE_C R57, RZ, R6, RZ ;  /* 0x00000006ff39723e */ /* 0x000fe400048070ff */
[----:B------:R-:W-:Y:S01]  /*8750*/  F2FP.SATFINITE.E4M3.F32.PACK_AB_MERGE_C R59, RZ, R46, RZ ;  /* 0x0000002eff3b723e */ /* 0x000fe200048070ff */
[----:B------:R-:W-:Y:S01]  /*8760*/  IMAD.SHL.U32 R49, R7, 0x1000000, RZ ;  /* 0x0100000007317824 */ /* 0x000fe200078e00ff */
        /* <DEDUP_REMOVED lines=16> */
.L_x_128:
[----:B------:R-:W-:Y:S05]  /*8870*/  BSYNC.RECONVERGENT B0 ;  /* 0x0000000000007941 */ /* 0x000fea0003800200 */
.L_x_127:
[----:B------:R-:W-:Y:S01]  /*8880*/  VIADD R13, R78, 0x80 ;  /* 0x000000804e0d7836 */ /* 0x000fe20000000000 */
[----:B------:R-:W-:Y:S01]  /*8890*/  LOP3.LUT R39, R49, R8, R48, 0xfe, !PT ;  /* 0x0000000831277212 */ /* 0x000fe200078efe30 */
[----:B------:R-:W-:Y:S01]  /*88a0*/  IMAD.U32 R11, R11, 0x10000, RZ ;  /* 0x000100000b0b7824 */ /* 0x000fe200078e00ff */
[----:B0-----:R-:W-:Y:S01]  /*88b0*/  LOP3.LUT R6, R57, 0xffff, RZ, 0xc0, !PT ;  /* 0x0000ffff39067812 */ /* 0x001fe200078ec0ff */
[----:B------:R-:W-:Y:S01]  /*88c0*/  IMAD.U32 R10, R10, 0x10000, RZ ;  /* 0x000100000a0a7824 */ /* 0x000fe200078e00ff */
[----:B------:R-:W-:Y:S01]  /*88d0*/  ISETP.GE.AND P1, PT, R13, UR7, PT ;  /* 0x000000070d007c0c */ /* 0x000fe2000bf26270 */
[----:B------:R-:W-:Y:S01]  /*88e0*/  IMAD.U32 R9, R9, 0x10000, RZ ;  /* 0x0001000009097824 */ /* 0x000fe200078e00ff */
[----:B------:R-:W-:Y:S01]  /*88f0*/  LOP3.LUT R7, R59, 0xffff, RZ, 0xc0, !PT ;  /* 0x0000ffff3b077812 */ /* 0x000fe200078ec0ff */
[----:B------:R-:W-:Y:S01]  /*8900*/  IMAD.SHL.U32 R6, R6, 0x1000000, RZ ;  /* 0x0100000006067824 */ /* 0x000fe200078e00ff */
[----:B------:R-:W-:Y:S01]  /*8910*/  LOP3.LUT R8, R47, 0xffff, RZ, 0xc0, !PT ;  /* 0x0000ffff2f087812 */ /* 0x000fe200078ec0ff */
[----:B------:R-:W-:Y:S01]  /*8920*/  BSSY.RECONVERGENT B0, `(.L_x_129) ;  /* 0x0000021000007945 */ /* 0x000fe20003800200 */
[----:B------:R-:W-:Y:S01]  /*8930*/  LOP3.LUT R11, R11, 0xff0000, RZ, 0xc0, !PT ;  /* 0x00ff00000b0b7812 */ /* 0x000fe200078ec0ff */
[----:B------:R-:W-:Y:S01]  /*8940*/  IMAD.SHL.U32 R7, R7, 0x1000000, RZ ;  /* 0x0100000007077824 */ /* 0x000fe200078e00ff */
[----:B------:R-:W-:Y:S01]  /*8950*/  LOP3.LUT R10, R10, 0xff0000, RZ, 0xc0, !PT ;  /* 0x00ff00000a0a7812 */ /* 0x000fe200078ec0ff */
[----:B------:R-:W-:Y:S01]  /*8960*/  IMAD.SHL.U32 R8, R8, 0x1000000, RZ ;  /* 0x0100000008087824 */ /* 0x000fe200078e00ff */
[----:B------:R-:W-:-:S02]  /*8970*/  LOP3.LUT R9, R9, 0xff0000, RZ, 0xc0, !PT ;  /* 0x00ff000009097812 */ /* 0x000fc400078ec0ff */
[----:B------:R-:W-:Y:S02]  /*8980*/  LOP3.LUT R41, R6, R50, R11, 0xfe, !PT ;  /* 0x0000003206297212 */ /* 0x000fe400078efe0b */
[----:B------:R-:W-:Y:S02]  /*8990*/  LOP3.LUT R43, R7, R53, R10, 0xfe, !PT ;  /* 0x00000035072b7212 */ /* 0x000fe400078efe0a */
[----:B------:R-:W-:Y:S01]  /*89a0*/  LOP3.LUT R45, R8, R55, R9, 0xfe, !PT ;  /* 0x00000037082d7212 */ /* 0x000fe200078efe09 */
[----:B------:R-:W-:Y:S01]  /*89b0*/  VIADD R9, R78, 0x81 ;  /* 0x000000814e097836 */ /* 0x000fe20000000000 */
[----:B------:R-:W-:Y:S02]  /*89c0*/  PRMT R8, RZ, 0x7610, R8 ;  /* 0x00007610ff087816 */ /* 0x000fe40000000008 */
[----:B------:R-:W-:Y:S02]  /*89d0*/  PRMT R10, RZ, 0x7610, R10 ;  /* 0x00007610ff0a7816 */ /* 0x000fe4000000000a */
        /* <DEDUP_REMOVED lines=21> */
.L_x_130:
[----:B------:R-:W-:Y:S05]  /*8b30*/  BSYNC.RECONVERGENT B0 ;  /* 0x0000000000007941 */ /* 0x000fea0003800200 */
.L_x_129:
[----:B-----5:R-:W-:Y:S01]  /*8b40*/  IMAD.U32 R12, R12, 0x10000, RZ ;  /* 0x000100000c0c7824 */ /* 0x020fe200078e00ff */
[----:B------:R-:W-:Y:S01]  /*8b50*/  BSSY.RECONVERGENT B0, `(.L_x_131) ;  /* 0x000001e000007945 */ /* 0x000fe20003800200 */
[----:B------:R-:W-:Y:S01]  /*8b60*/  IMAD.U32 R11, R11, 0x10000, RZ ;  /* 0x000100000b0b7824 */ /* 0x000fe200078e00ff */
[----:B------:R-:W-:Y:S01]  /*8b70*/  ISETP.GE.AND P0, PT, R9, UR7, PT ;  /* 0x0000000709007c0c */ /* 0x000fe2000bf06270 */
[----:B------:R-:W-:Y:S02]  /*8b80*/  IMAD.U32 R10, R10, 0x10000, RZ ;  /* 0x000100000a0a7824 */ /* 0x000fe400078e00ff */
[----:B------:R-:W-:Y:S01]  /*8b90*/  IMAD.U32 R8, R8, 0x10000, RZ ;  /* 0x0001000008087824 */ /* 0x000fe200078e00ff */
[C---:B------:R-:W-:Y:S01]  /*8ba0*/  FMNMX3 R5, |R12|.reuse, R5, |R11|, !PT ;  /* 0x000000050c057276 */ /* 0x040fe2000780060b */
[----:B------:R-:W-:Y:S01]  /*8bb0*/  FMUL R12, R12, UR8 ;  /* 0x000000080c0c7c20 */ /* 0x000fe20008400000 */
[----:B------:R-:W-:Y:S01]  /*8bc0*/  FMUL R11, R11, UR8 ;  /* 0x000000080b0b7c20 */ /* 0x000fe20008400000 */
[----:B0-----:R-:W-:Y:S01]  /*8bd0*/  FMUL R6, R10, UR8 ;  /* 0x000000080a067c20 */ /* 0x001fe20008400000 */
        /* <DEDUP_REMOVED lines=21> */
.L_x_132:
[----:B------:R-:W-:Y:S05]  /*8d30*/  BSYNC.RECONVERGENT B0 ;  /* 0x0000000000007941 */ /* 0x000fea0003800200 */
.L_x_131:
        /* <DEDUP_REMOVED lines=25> */
.L_x_134:
[----:B------:R-:W-:Y:S05]  /*8ed0*/  BSYNC.RECONVERGENT B0 ;  /* 0x0000000000007941 */ /* 0x000fea0003800200 */
.L_x_133:
        /* <DEDUP_REMOVED lines=33> */
.L_x_136:
[----:B------:R-:W-:Y:S05]  /*90f0*/  BSYNC.RECONVERGENT B0 ;  /* 0x0000000000007941 */ /* 0x000fea0003800200 */
.L_x_135:
[----:B------:R-:W-:Y:S01]  /*9100*/  BSSY.RECONVERGENT B0, `(.L_x_137) ;  /* 0x000001b000007945 */ /* 0x000fe20003800200 */
[----:B0-----:R-:W-:Y:S02]  /*9110*/  PRMT R12, RZ, 0x7610, R12 ;  /* 0x00007610ff0c7816 */ /* 0x001fe4000000000c */
[----:B------:R-:W-:Y:S02]  /*9120*/  PRMT R47, RZ, 0x7610, R47 ;  /* 0x00007610ff2f7816 */ /* 0x000fe4000000002f */
[----:B------:R-:W-:Y:S02]  /*9130*/  PRMT R48, RZ, 0x7610, R48 ;  /* 0x00007610ff307816 */ /* 0x000fe40000000030 */
        /* <DEDUP_REMOVED lines=23> */
.L_x_138:
[----:B------:R-:W-:Y:S05]  /*92b0*/  BSYNC.RECONVERGENT B0 ;  /* 0x0000000000007941 */ /* 0x000fea0003800200 */
.L_x_137:
[----:B0----5:R-:W-:Y:S01]  /*92c0*/  IMAD.U32 R8, R13, 0x10000, RZ ;  /* 0x000100000d087824 */ /* 0x021fe200078e00ff */
[----:B------:R-:W-:Y:S01]  /*92d0*/  BSSY.RECONVERGENT B0, `(.L_x_139) ;  /* 0x0000022000007945 */ /* 0x000fe20003800200 */
[----:B------:R-:W-:Y:S02]  /*92e0*/  IMAD R13, R55, 0x100, R6 ;  /* 0x00000100370d7824 */ /* 0x000fe400078e0206 */
[----:B------:R-:W-:Y:S01]  /*92f0*/  IMAD R6, R52, 0x100, R11 ;  /* 0x0000010034067824 */ /* 0x000fe200078e020b */
[----:B------:R-:W-:Y:S01]  /*9300*/  FMNMX3 R50, |R50|, R59, |R8|, !PT ;  /* 0x0000003b32327276 */ /* 0x000fe20007800608 */
[----:B------:R-:W-:Y:S02]  /*9310*/  IMAD.U32 R49, R48, 0x10000, RZ ;  /* 0x0001000030317824 */ /* 0x000fe400078e00ff */
[----:B------:R-:W-:Y:S02]  /*9320*/  IMAD.U32 R47, R47, 0x10000, RZ ;  /* 0x000100002f2f7824 */ /* 0x000fe400078e00ff */
[----:B------:R-:W-:-:S02]  /*9330*/  IMAD.U32 R52, R12, 0x10000, RZ ;  /* 0x000100000c347824 */ /* 0x000fc400078e00ff */
[----:B------:R-:W-:Y:S02]  /*9340*/  IMAD R46, R57, 0x100, R10 ;  /* 0x00000100392e7824 */ /* 0x000fe400078e020a */
[----:B------:R-:W-:Y:S01]  /*9350*/  FMUL R10, R8, UR8 ;  /* 0x00000008080a7c20 */ /* 0x000fe20008400000 */
[----:B------:R-:W-:Y:S02]  /*9360*/  VIADD R11, R78, 0x83 ;  /* 0x000000834e0b7836 */ /* 0x000fe40000000000 */
[----:B------:R-:W-:Y:S01]  /*9370*/  FMUL R8, R49, UR8 ;  /* 0x0000000831087c20 */ /* 0x000fe20008400000 */
[----:B------:R-:W-:Y:S01]  /*9380*/  FMUL R9, R47, UR8 ;  /* 0x000000082f097c20 */ /* 0x000fe20008400000 */
[----:B------:R-:W-:Y:S01]  /*9390*/  FMUL R12, R52, UR8 ;  /* 0x00000008340c7c20 */ /* 0x000fe20008400000 */
[----:B------:R-:W-:Y:S02]  /*93a0*/  FMNMX3 R50, |R49|, R50, |R47|, !PT ;  /* 0x0000003231327276 */ /* 0x000fe4000780062f */
[----:B------:R-:W-:-:S02]  /*93b0*/  ISETP.GE.AND P0, PT, R11, UR7, PT ;  /* 0x000000070b007c0c */ /* 0x000fc4000bf06270 */
        /* <DEDUP_REMOVED lines=19> */
.L_x_140:
[----:B------:R-:W-:Y:S05]  /*94f0*/  BSYNC.RECONVERGENT B0 ;  /* 0x0000000000007941 */ /* 0x000fea0003800200 */
.L_x_139:
        /* <DEDUP_REMOVED lines=26> */
.L_x_142:
[----:B------:R-:W-:Y:S05]  /*96a0*/  BSYNC.RECONVERGENT B0 ;  /* 0x0000000000007941 */ /* 0x000fea0003800200 */
.L_x_141:
[----:B-----5:R-:W-:Y:S01]  /*96b0*/  IMAD.U32 R13, R13, 0x10000, RZ ;  /* 0x000100000d0d7824 */ /* 0x020fe200078e00ff */
[----:B------:R-:W-:Y:S01]  /*96c0*/  LOP3.LUT R46, R46, 0xffff, RZ, 0xc0, !PT ;  /* 0x0000ffff2e2e7812 */ /* 0x000fe200078ec0ff */
[----:B01----:R-:W-:Y:S01]  /*96d0*/  IMAD.U32 R9, R55, 0x10000, RZ ;  /* 0x0001000037097824 */ /* 0x003fe200078e00ff */
[----:B------:R-:W-:Y:S01]  /*96e0*/  BSSY.RECONVERGENT B0, `(.L_x_143) ;  /* 0x0000020000007945 */ /* 0x000fe20003800200 */
[----:B------:R-:W-:Y:S01]  /*96f0*/  IMAD.U32 R49, R49, 0x10000, RZ ;  /* 0x0001000031317824 */ /* 0x000fe200078e00ff */
[----:B------:R-:W-:Y:S01]  /*9700*/  FMNMX3 R8, |R52|, R50, |R13|, !PT ;  /* 0x0000003234087276 */ /* 0x000fe2000780060d */
[----:B------:R-:W-:Y:S01]  /*9710*/  IMAD.U32 R47, R47, 0x10000, RZ ;  /* 0x000100002f2f7824 */ /* 0x000fe200078e00ff */
[----:B------:R-:W-:Y:S01]  /*9720*/  LOP3.LUT R50, R46, 0xff0000, R9, 0xf8, !PT ;  /* 0x00ff00002e327812 */ /* 0x000fe200078ef809 */
[----:B------:R-:W-:Y:S02]  /*9730*/  IMAD.U32 R55, R7, 0x10000, RZ ;  /* 0x0001000007377824 */ /* 0x000fe400078e00ff */
[----:B------:R-:W-:Y:S01]  /*9740*/  FMUL R7, R13, UR8 ;  /* 0x000000080d077c20 */ /* 0x000fe20008400000 */
[C---:B------:R-:W-:Y:S01]  /*9750*/  FMUL R9, R49.reuse, UR8 ;  /* 0x0000000831097c20 */ /* 0x040fe20008400000 */
[----:B------:R-:W-:Y:S01]  /*9760*/  FMNMX3 R54, |R49|, R8, |R47|, !PT ;  /* 0x0000000831367276 */ /* 0x000fe2000780062f */
[----:B------:R-:W-:Y:S01]  /*9770*/  FMUL R8, R47, UR8 ;  /* 0x000000082f087c20 */ /* 0x000fe20008400000 */
[----:B------:R-:W-:Y:S01]  /*9780*/  FMUL R46, R55, UR8 ;  /* 0x00000008372e7c20 */ /* 0x000fe20008400000 */
[----:B------:R-:W-:Y:S01]  /*9790*/  F2FP.SATFINITE.E4M3.F32.PACK_AB_MERGE_C R49, RZ, R7, RZ ;  /* 0x00000007ff31723e */ /* 0x000fe200048070ff */
[----:B------:R-:W-:Y:S01]  /*97a0*/  VIADD R13, R78, 0x84 ;  /* 0x000000844e0d7836 */ /* 0x000fe20000000000 */
[----:B------:R-:W-:-:S02]  /*97b0*/  LOP3.LUT R48, R51, 0xff0000, R48, 0xf8, !PT ;  /* 0x00ff000033307812 */ /* 0x000fc400078ef830 */
        /* <DEDUP_REMOVED lines=18> */
.L_x_144:
[----:B------:R-:W-:Y:S05]  /*98e0*/  BSYNC.RECONVERGENT B0 ;  /* 0x0000000000007941 */ /* 0x000fea0003800200 */
.L_x_143:
[----:B------:R-:W-:Y:S01]  /*98f0*/  ISETP.GE.AND P0, PT, R13, UR7, PT ;  /* 0x000000070d007c0c */ /* 0x000fe2000bf06270 */
[----:B------:R-:W-:Y:S01]  /*9900*/  IMAD.U32 R11, R12, 0x10000, RZ ;  /* 0x000100000c0b7824 */ /* 0x000fe200078e00ff */
[----:B------:R-:W-:Y:S01]  /*9910*/  LOP3.LUT R10, R10, 0xffff, RZ, 0xc0, !PT ;  /* 0x0000ffff0a0a7812 */ /* 0x000fe200078ec0ff */
[----:B------:R-:W-:Y:S01]  /*9920*/  BSSY.RECONVERGENT B0, `(.L_x_145) ;  /* 0x000001c000007945 */ /* 0x000fe20003800200 */
[----:B------:R-:W-:Y:S02]  /*9930*/  LOP3.LUT R52, R5, 0xffff, RZ, 0xc0, !PT ;  /* 0x0000ffff05347812 */ /* 0x000fe400078ec0ff */
[----:B------:R-:W-:Y:S01]  /*9940*/  LOP3.LUT R5, R49, 0xffff, RZ, 0xc0, !PT ;  /* 0x0000ffff31057812 */ /* 0x000fe200078ec0ff */
[----:B------:R-:W-:Y:S01]  /*9950*/  IMAD.U32 R53, R10, 0x10000, RZ ;  /* 0x000100000a357824 */ /* 0x000fe200078e00ff */
[----:B0-----:R-:W-:Y:S02]  /*9960*/  PRMT R47, RZ, 0x7610, R47 ;  /* 0x00007610ff2f7816 */ /* 0x001fe4000000002f */
[----:B------:R-:W-:-:S02]  /*9970*/  PRMT R46, RZ, 0x7610, R46 ;  /* 0x00007610ff2e7816 */ /* 0x000fc4000000002e */
        /* <DEDUP_REMOVED lines=22> */
.L_x_146:
[----:B------:R-:W-:Y:S05]  /*9ae0*/  BSYNC.RECONVERGENT B0 ;  /* 0x0000000000007941 */ /* 0x000fea0003800200 */
.L_x_145:
[----:B-----5:R-:W-:Y:S01]  /*9af0*/  IMAD.U32 R49, R49, 0x10000, RZ ;  /* 0x0001000031317824 */ /* 0x020fe200078e00ff */
[----:B------:R-:W-:Y:S01]  /*9b00*/  LOP3.LUT R6, R51, 0xffff, R6, 0xf8, !PT ;  /* 0x0000ffff33067812 */ /* 0x000fe200078ef806 */
[----:B0-----:R-:W-:Y:S01]  /*9b10*/  IMAD.SHL.U32 R11, R5, 0x1000000, RZ ;  /* 0x01000000050b7824 */ /* 0x001fe200078e00ff */
[----:B------:R-:W-:Y:S01]  /*9b20*/  LOP3.LUT R52, R52, 0xff0000, R53, 0xf8, !PT ;  /* 0x00ff000034347812 */ /* 0x000fe200078ef835 */
[----:B------:R-:W-:Y:S01]  /*9b30*/  IMAD.U32 R10, R12, 0x10000, RZ ;  /* 0x000100000c0a7824 */ /* 0x000fe200078e00ff */
[----:B------:R-:W-:Y:S01]  /*9b40*/  FMNMX3 R5, |R55|, R54, |R49|, !PT ;  /* 0x0000003637057276 */ /* 0x000fe20007800631 */
[----:B------:R-:W-:Y:S01]  /*9b50*/  IMAD.U32 R51, R46, 0x10000, RZ ;  /* 0x000100002e337824 */ /* 0x000fe200078e00ff */
[----:B------:R-:W-:Y:S01]  /*9b60*/  LOP3.LUT R46, R52, 0xff000000, R11, 0xf8, !PT ;  /* 0xff000000342e7812 */ /* 0x000fe200078ef80b */
[----:B------:R-:W-:Y:S02]  /*9b70*/  IMAD.U32 R56, R47, 0x10000, RZ ;  /* 0x000100002f387824 */ /* 0x000fe400078e00ff */
[C---:B------:R-:W-:Y:S01]  /*9b80*/  FMUL R11, R10.reuse, UR8 ;  /* 0x000000080a0b7c20 */ /* 0x040fe20008400000 */
[----:B------:R-:W-:Y:S01]  /*9b90*/  FMUL R12, R49, UR8 ;  /* 0x00000008310c7c20 */ /* 0x000fe20008400000 */
[----:B------:R-:W-:Y:S01]  /*9ba0*/  FMNMX3 R54, |R10|, R5, |R51|, !PT ;  /* 0x000000050a367276 */ /* 0x000fe20007800633 */
[----:B------:R-:W-:Y:S01]  /*9bb0*/  FMUL R10, R51, UR8 ;  /* 0x00000008330a7c20 */ /* 0x000fe20008400000 */
[----:B------:R-:W-:Y:S01]  /*9bc0*/  FMUL R5, R56, UR8 ;  /* 0x0000000838057c20 */ /* 0x000fe20008400000 */
[----:B------:R-:W-:Y:S01]  /*9bd0*/  BSSY.RECONVERGENT B0, `(.L_x_147) ;  /* 0x0000015000007945 */ /* 0x000fe20003800200 */
        /* <DEDUP_REMOVED lines=20> */
.L_x_148:
[----:B------:R-:W-:Y:S05]  /*9d20*/  BSYNC.RECONVERGENT B0 ;  /* 0x0000000000007941 */ /* 0x000fea0003800200 */
.L_x_147:
[----:B------:R-:W-:Y:S01]  /*9d30*/  ISETP.GE.AND P0, PT, R49, UR7, PT ;  /* 0x0000000731007c0c */ /* 0x000fe2000bf06270 */
[----:B------:R-:W-:Y:S01]  /*9d40*/  BSSY.RECONVERGENT B0, `(.L_x_149) ;  /* 0x000001d000007945 */ /* 0x000fe20003800200 */
[----:B------:R-:W-:Y:S02]  /*9d50*/  LOP3.LUT R9, R9, 0xffff, RZ, 0xc0, !PT ;  /* 0x0000ffff09097812 */ /* 0x000fe400078ec0ff */
[----:B------:R-:W-:Y:S02]  /*9d60*/  LOP3.LUT R8, R8, 0xffff, RZ, 0xc0, !PT ;  /* 0x0000ffff08087812 */ /* 0x000fe400078ec0ff */
[----:B0-----:R-:W-:Y:S01]  /*9d70*/  LOP3.LUT R53, R7, 0xffff, RZ, 0xc0, !PT ;  /* 0x0000ffff07357812 */ /* 0x001fe200078ec0ff */
[----:B------:R-:W-:Y:S01]  /*9d80*/  IMAD.SHL.U32 R55, R9, 0x1000000, RZ ;  /* 0x0100000009377824 */ /* 0x000fe200078e00ff */
[----:B------:R-:W-:Y:S01]  /*9d90*/  PRMT R13, RZ, 0x7610, R13 ;  /* 0x00007610ff0d7816 */ /* 0x000fe2000000000d */
[----:B------:R-:W-:Y:S01]  /*9da0*/  IMAD.SHL.U32 R57, R8, 0x1000000, RZ ;  /* 0x0100000008397824 */ /* 0x000fe200078e00ff */
[----:B------:R-:W-:-:S02]  /*9db0*/  PRMT R51, RZ, 0x7610, R51 ;  /* 0x00007610ff337816 */ /* 0x000fc40000000033 */
        /* <DEDUP_REMOVED lines=21> */
.L_x_150:
[----:B------:R-:W-:Y:S05]  /*9f10*/  BSYNC.RECONVERGENT B0 ;  /* 0x0000000000007941 */ /* 0x000fea0003800200 */
.L_x_149:
[----:B-----5:R-:W-:Y:S01]  /*9f20*/  IMAD.U32 R7, R7, 0x10000, RZ ;  /* 0x0001000007077824 */ /* 0x020fe200078e00ff */
[----:B------:R-:W-:Y:S01]  /*9f30*/  LOP3.LUT R48, R48, 0xff000000, R55, 0xf8, !PT ;  /* 0xff00000030307812 */ /* 0x000fe200078ef837 */
[----:B------:R-:W-:Y:S01]  /*9f40*/  IMAD.SHL.U32 R55, R53, 0x1000000, RZ ;  /* 0x0100000035377824 */ /* 0x000fe200078e00ff */
[----:B------:R-:W-:Y:S01]  /*9f50*/  BSSY.RECONVERGENT B0, `(.L_x_151) ;  /* 0x0000020000007945 */ /* 0x000fe20003800200 */
[----:B0-----:R-:W-:Y:S01]  /*9f60*/  IMAD.U32 R9, R52, 0x10000, RZ ;  /* 0x0001000034097824 */ /* 0x001fe200078e00ff */
        /* <DEDUP_REMOVED lines=9> */
[----:B------:R-:W-:-:S02]  /*a000*/  LOP3.LUT R50, R50, 0xff000000, R57, 0xf8, !PT ;  /* 0xff00000032327812 */ /* 0x000fc400078ef839 */
[----:B------:R-:W-:Y:S02]  /*a010*/  FMNMX R9, R13, |R54|, !PT ;  /* 0x400000360d097209 */ /* 0x000fe40007800000 */
        /* <DEDUP_REMOVED lines=19> */
.L_x_152:
[----:B------:R-:W-:Y:S05]  /*a150*/  BSYNC.RECONVERGENT B0 ;  /* 0x0000000000007941 */ /* 0x000fea0003800200 */
.L_x_151:
[----:B------:R-:W-:Y:S01]  /*a160*/  VIADD R63, R78, 0x86 ;  /* 0x000000864e3f7836 */ /* 0x000fe20000000000 */
[----:B------:R-:W-:Y:S01]  /*a170*/  LOP3.LUT R12, R12, 0xffff, RZ, 0xc0, !PT ;  /* 0x0000ffff0c0c7812 */ /* 0x000fe200078ec0ff */
[----:B------:R-:W-:Y:S01]  /*a180*/  BSSY.RECONVERGENT B0, `(.L_x_153) ;  /* 0x0000025000007945 */ /* 0x000fe20003800200 */
[----:B------:R-:W-:Y:S02]  /*a190*/  LOP3.LUT R11, R11, 0xffff, RZ, 0xc0, !PT ;  /* 0x0000ffff0b0b7812 */ /* 0x000fe400078ec0ff */
[----:B------:R-:W-:Y:S02]  /*a1a0*/  ISETP.GE.AND P1, PT, R63, UR7, PT ;  /* 0x000000073f007c0c */ /* 0x000fe4000bf26270 */
[----:B------:R-:W-:Y:S02]  /*a1b0*/  LOP3.LUT R10, R10, 0xffff, RZ, 0xc0, !PT ;  /* 0x0000ffff0a0a7812 */ /* 0x000fe400078ec0ff */
[----:B0-----:R-:W-:Y:S02]  /*a1c0*/  LOP3.LUT R7, R12, 0xff, RZ, 0xc0, !PT ;  /* 0x000000ff0c077812 */ /* 0x001fe400078ec0ff */
[----:B------:R-:W-:-:S02]  /*a1d0*/  PRMT R8, R57, 0x7104, RZ ;  /* 0x0000710439087816 */ /* 0x000fc400000000ff */
[----:B------:R-:W-:Y:S02]  /*a1e0*/  LOP3.LUT R11, R11, 0xff, RZ, 0xc0, !PT ;  /* 0x000000ff0b0b7812 */ /* 0x000fe400078ec0ff */
[----:B------:R-:W-:Y:S02]  /*a1f0*/  LOP3.LUT R10, R10, 0xff, RZ, 0xc0, !PT ;  /* 0x000000ff0a0a7812 */ /* 0x000fe400078ec0ff */
[----:B------:R-:W-:Y:S02]  /*a200*/  PRMT R6, R59, 0x7104, RZ ;  /* 0x000071043b067816 */ /* 0x000fe400000000ff */
[----:B------:R-:W-:Y:S02]  /*a210*/  PRMT R61, R61, 0x7104, RZ ;  /* 0x000071043d3d7816 */ /* 0x000fe400000000ff */
[----:B------:R-:W-:Y:S02]  /*a220*/  LOP3.LUT R8, R7, 0xff00, R8, 0xf8, !PT ;  /* 0x0000ff0007087812 */ /* 0x000fe400078ef808 */
[----:B------:R-:W-:Y:S01]  /*a230*/  LOP3.LUT R6, R11, 0xff00, R6, 0xf8, !PT ;  /* 0x0000ff000b067812 */ /* 0x000fe200078ef806 */
[----:B------:R-:W-:Y:S01]  /*a240*/  VIADD R11, R78, 0x87 ;  /* 0x000000874e0b7836 */ /* 0x000fe20000000000 */
[----:B------:R-:W-:-:S02]  /*a250*/  LOP3.LUT R7, R10, 0xff00, R61, 0xf8, !PT ;  /* 0x0000ff000a077812 */ /* 0x000fc400078ef83d */
        /* <DEDUP_REMOVED lines=23> */
.L_x_154:
[----:B------:R-:W-:Y:S05]  /*a3d0*/  BSYNC.RECONVERGENT B0 ;  /* 0x0000000000007941 */ /* 0x000fea0003800200 */
.L_x_153:
[----:B0----5:R-:W-:Y:S01]  /*a3e0*/  IMAD.U32 R54, R57, 0x10000, RZ ;  /* 0x0001000039367824 */ /* 0x021fe200078e00ff */
[----:B------:R-:W-:Y:S01]  /*a3f0*/  BSSY.RECONVERGENT B0, `(.L_x_155) ;  /* 0x000001e000007945 */ /* 0x000fe20003800200 */
[----:B------:R-:W-:Y:S01]  /*a400*/  IMAD.U32 R56, R56, 0x10000, RZ ;  /* 0x0001000038387824 */ /* 0x000fe200078e00ff */
[----:B------:R-:W-:Y:S01]  /*a410*/  ISETP.GE.AND P0, PT, R11, UR7, PT ;  /* 0x000000070b007c0c */ /* 0x000fe2000bf06270 */
[----:B------:R-:W-:Y:S02]  /*a420*/  IMAD.U32 R12, R12, 0x10000, RZ ;  /* 0x000100000c0c7824 */ /* 0x000fe400078e00ff */
[----:B------:R-:W-:Y:S01]  /*a430*/  IMAD.U32 R57, R10, 0x10000, RZ ;  /* 0x000100000a397824 */ /* 0x000fe200078e00ff */
[----:B------:R-:W-:Y:S01]  /*a440*/  FMNMX3 R9, |R54|, R9, |R56|, !PT ;  /* 0x0000000936097276 */ /* 0x000fe20007800638 */
        /* <DEDUP_REMOVED lines=24> */
.L_x_156:
[----:B------:R-:W-:Y:S05]  /*a5d0*/  BSYNC.RECONVERGENT B0 ;  /* 0x0000000000007941 */ /* 0x000fea0003800200 */
.L_x_155:
        /* <DEDUP_REMOVED lines=11> */
[----:B0-----:R-:W-:Y:S01]  /*a690*/  VIADD R56, R4, 0x3 ;  /* 0x0000000304387836 */ /* 0x001fe20000000000 */
        /* <DEDUP_REMOVED lines=13> */
.L_x_158:
[----:B------:R-:W-:Y:S05]  /*a770*/  BSYNC.RECONVERGENT B0 ;  /* 0x0000000000007941 */ /* 0x000fea0003800200 */
.L_x_157:
        /* <DEDUP_REMOVED lines=13> */
[----:B------:R-:W-:Y:S01]  /*a850*/  F2FP.SATFINITE.E4M3.F32.PACK_AB_MERGE_C R55, RZ, R56, RZ ;  /* 0x00000038ff37723e */ /* 0x000fe200048070ff */
[----:B------:R-:W-:Y:S01]  /*a860*/  VIADD R59, R78, 0xa0 ;  /* 0x000000a04e3b7836 */ /* 0x000fe20000000000 */
        /* <DEDUP_REMOVED lines=18> */
.L_x_160:
[----:B------:R-:W-:Y:S05]  /*a990*/  BSYNC.RECONVERGENT B0 ;  /* 0x0000000000007941 */ /* 0x000fea0003800200 */
.L_x_159:
[----:B------:R-:W-:Y:S01]  /*a9a0*/  ISETP.GE.AND P0, PT, R59, UR7, PT ;  /* 0x000000073b007c0c */ /* 0x000fe2000bf06270 */
[----:B------:R-:W-:Y:S01]  /*a9b0*/  IMAD.U32 R54, R54, 0x10000, RZ ;  /* 0x0001000036367824 */ /* 0x000fe200078e00ff */
[----:B0-----:R-:W-:Y:S01]  /*a9c0*/  LOP3.LUT R55, R55, 0xffff, RZ, 0xc0, !PT ;  /* 0x0000ffff37377812 */ /* 0x001fe200078ec0ff */
        /* <DEDUP_REMOVED lines=26> */
.L_x_162:
[----:B------:R-:W-:Y:S05]  /*ab70*/  BSYNC.RECONVERGENT B0 ;  /* 0x0000000000007941 */ /* 0x000fea0003800200 */
.L_x_161:
[----:B-----5:R-:W-:Y:S01]  /*ab80*/  IMAD.U32 R61, R61, 0x10000, RZ ;  /* 0x000100003d3d7824 */ /* 0x020fe200078e00ff */
[----:B------:R-:W-:Y:S01]  /*ab90*/  LOP3.LUT R47, R63, R8, R62, 0xfe, !PT ;  /* 0x000000083f2f7212 */ /* 0x000fe200078efe3e */
[----:B------:R-:W-:Y:S01]  /*aba0*/  IMAD.U32 R60, R60, 0x10000, RZ ;  /* 0x000100003c3c7824 */ /* 0x000fe200078e00ff */
[----:B------:R-:W-:Y:S01]  /*abb0*/  BSSY.RECONVERGENT B0, `(.L_x_163) ;  /* 0x000001c000007945 */ /* 0x000fe20003800200 */
[----:B------:R-:W-:Y:S02]  /*abc0*/  IMAD.U32 R63, R58, 0x10000, RZ ;  /* 0x000100003a3f7824 */ /* 0x000fe400078e00ff */
[----:B0-----:R-:W-:Y:S01]  /*abd0*/  FMUL R54, R61, UR8 ;  /* 0x000000083d367c20 */ /* 0x001fe20008400000 */
        /* <DEDUP_REMOVED lines=25> */
.L_x_164:
[----:B------:R-:W-:Y:S05]  /*ad70*/  BSYNC.RECONVERGENT B0 ;  /* 0x0000000000007941 */ /* 0x000fea0003800200 */
.L_x_163:
        /* <DEDUP_REMOVED lines=34> */
.L_x_166:
[----:B------:R-:W-:Y:S05]  /*afa0*/  BSYNC.RECONVERGENT B0 ;  /* 0x0000000000007941 */ /* 0x000fea0003800200 */
.L_x_165:
[----:B0----5:R-:W-:Y:S01]  /*afb0*/  IMAD.U32 R57, R10, 0x10000, RZ ;  /* 0x000100000a397824 */ /* 0x021fe200078e00ff */
[----:B------:R-:W-:Y:S01]  /*afc0*/  LOP3.LUT R51, R12, R7, R65, 0xfe, !PT ;  /* 0x000000070c337212 */ /* 0x000fe200078efe41 */
[----:B------:R-:W-:Y:S01]  /*afd0*/  IMAD.U32 R62, R62, 0x10000, RZ ;  /* 0x000100003e3e7824 */ /* 0x000fe200078e00ff */
[----:B------:R-:W-:Y:S01]  /*afe0*/  BSSY.RECONVERGENT B0, `(.L_x_167) ;  /* 0x000001e000007945 */ /* 0x000fe20003800200 */
[----:B------:R-:W-:Y:S01]  /*aff0*/  IMAD.U32 R61, R61, 0x10000, RZ ;  /* 0x000100003d3d7824 */ /* 0x000fe200078e00ff */
[----:B------:R-:W-:Y:S01]  /*b000*/  LOP3.LUT R49, R63, R6, R64, 0xfe, !PT ;  /* 0x000000063f317212 */ /* 0x000fe200078efe40 */
[----:B------:R-:W-:Y:S01]  /*b010*/  IMAD.U32 R10, R60, 0x10000, RZ ;  /* 0x000100003c0a7824 */ /* 0x000fe200078e00ff */
[C---:B------:R-:W-:Y:S01]  /*b020*/  FMNMX3 R58, |R57|.reuse, R58, |R62|, !PT ;  /* 0x0000003a393a7276 */ /* 0x040fe2000780063e */
[----:B------:R-:W-:Y:S01]  /*b030*/  FMUL R57, R57, UR8 ;  /* 0x0000000839397c20 */ /* 0x000fe20008400000 */
[----:B------:R-:W-:Y:S01]  /*b040*/  FMUL R62, R62, UR8 ;  /* 0x000000083e3e7c20 */ /* 0x000fe20008400000 */
[----:B------:R-:W-:Y:S01]  /*b050*/  FMUL R12, R61, UR8 ;  /* 0x000000083d0c7c20 */ /* 0x000fe20008400000 */
[----:B------:R-:W-:Y:S01]  /*b060*/  FMUL R56, R10, UR8 ;  /* 0x000000080a387c20 */ /* 0x000fe20008400000 */
[----:B------:R-:W-:Y:S01]  /*b070*/  FMNMX R64, R58, |R61|, !PT ;  /* 0x4000003d3a407209 */ /* 0x000fe20007800000 */
        /* <DEDUP_REMOVED lines=20> */
.L_x_168:
[----:B------:R-:W-:Y:S05]  /*b1c0*/  BSYNC.RECONVERGENT B0 ;  /* 0x0000000000007941 */ /* 0x000fea0003800200 */
.L_x_167:
[----:B------:R-:W-:Y:S01]  /*b1d0*/  ISETP.GE.AND P0, PT, R7, UR7, PT ;  /* 0x0000000707007c0c */ /* 0x000fe2000bf06270 */
[----:B------:R-:W-:Y:S01]  /*b1e0*/  IMAD.U32 R9, R9, 0x10000, RZ ;  /* 0x0001000009097824 */ /* 0x000fe200078e00ff */
[----:B------:R-:W-:Y:S01]  /*b1f0*/  LOP3.LUT R13, R13, 0xffff, RZ, 0xc0, !PT ;  /* 0x0000ffff0d0d7812 */ /* 0x000fe200078ec0ff */
[----:B------:R-:W-:Y:S01]  /*b200*/  BSSY.RECONVERGENT B0, `(.L_x_169) ;  /* 0x000001c000007945 */ /* 0x000fe20003800200 */
[----:B------:R-:W-:Y:S02]  /*b210*/  PRMT R57, RZ, 0x7610, R57 ;  /* 0x00007610ff397816 */ /* 0x000fe40000000039 */
[----:B------:R-:W-:Y:S01]  /*b220*/  LOP3.LUT R61, R9, 0xff0000, RZ, 0xc0, !PT ;  /* 0x00ff0000093d7812 */ /* 0x000fe200078ec0ff */
[----:B------:R-:W-:Y:S01]  /*b230*/  IMAD.SHL.U32 R60, R13, 0x1000000, RZ ;  /* 0x010000000d3c7824 */ /* 0x000fe200078e00ff */
[----:B0-----:R-:W-:Y:S02]  /*b240*/  PRMT R58, RZ, 0x7610, R58 ;  /* 0x00007610ff3a7816 */ /* 0x001fe4000000003a */
        /* <DEDUP_REMOVED lines=23> */
.L_x_170:
[----:B------:R-:W-:Y:S05]  /*b3c0*/  BSYNC.RECONVERGENT B0 ;  /* 0x0000000000007941 */ /* 0x000fea0003800200 */
.L_x_169:
[----:B0----5:R-:W-:Y:S01]  /*b3d0*/  IMAD.U32 R55, R13, 0x10000, RZ ;  /* 0x000100000d377824 */ /* 0x021fe200078e00ff */
[----:B------:R-:W-:Y:S01]  /*b3e0*/  LOP3.LUT R53, R60, R5, R61, 0xfe, !PT ;  /* 0x000000053c357212 */ /* 0x000fe200078efe3d */
[----:B------:R-:W-:Y:S01]  /*b3f0*/  IMAD R13, R62, 0x100, R9 ;  /* 0x000001003e0d7824 */ /* 0x000fe200078e0209 */
[----:B------:R-:W-:Y:S01]  /*b400*/  LOP3.LUT R11, R11, 0xff, RZ, 0xc0, !PT ;  /* 0x000000ff0b0b7812 */ /* 0x000fe200078ec0ff */
[----:B------:R-:W-:Y:S01]  /*b410*/  IMAD.U32 R9, R59, 0x10000, RZ ;  /* 0x000100003b097824 */ /* 0x000fe200078e00ff */
[----:B------:R-:W-:Y:S01]  /*b420*/  LOP3.LUT R5, R8, 0xff, RZ, 0xc0, !PT ;  /* 0x000000ff08057812 */ /* 0x000fe200078ec0ff */
[----:B------:R-:W-:Y:S01]  /*b430*/  IMAD.U32 R58, R58, 0x10000, RZ ;  /* 0x000100003a3a7824 */ /* 0x000fe200078e00ff */
[----:B------:R-:W-:Y:S01]  /*b440*/  FMNMX3 R64, |R10|, R64, |R55|, !PT ;  /* 0x000000400a407276 */ /* 0x000fe20007800637 */
[----:B------:R-:W-:Y:S01]  /*b450*/  FMUL R8, R9, UR8 ;  /* 0x0000000809087c20 */ /* 0x000fe20008400000 */
[----:B------:R-:W-:Y:S02]  /*b460*/  IMAD.U32 R10, R57, 0x10000, RZ ;  /* 0x00010000390a7824 */ /* 0x000fe400078e00ff */
        /* <DEDUP_REMOVED lines=9> */
[----:B------:R-:W-:Y:S01]  /*b500*/  LOP3.LUT R57, R13, 0xffff, RZ, 0xc0, !PT ;  /* 0x0000ffff0d397812 */ /* 0x000fe200078ec0ff */
[----:B------:R-:W-:Y:S01]  /*b510*/  VIADD R9, R78, 0xa3 ;  /* 0x000000a34e097836 */ /* 0x000fe20000000000 */
[----:B------:R-:W-:Y:S01]  /*b520*/  F2FP.SATFINITE.E4M3.F32.PACK_AB_MERGE_C R63, RZ, R55, RZ ;  /* 0x00000037ff3f723e */ /* 0x000fe200048070ff */
        /* <DEDUP_REMOVED lines=18> */
.L_x_172:
[----:B------:R-:W-:Y:S05]  /*b650*/  BSYNC.RECONVERGENT B0 ;  /* 0x0000000000007941 */ /* 0x000fea0003800200 */
.L_x_171:
[----:B------:R-:W-:Y:S01]  /*b660*/  ISETP.GE.AND P0, PT, R9, UR7, PT ;  /* 0x0000000709007c0c */ /* 0x000fe2000bf06270 */
[----:B------:R-:W-:Y:S01]  /*b670*/  BSSY.RECONVERGENT B0, `(.L_x_173) ;  /* 0x000001c000007945 */ /* 0x000fe20003800200 */
[----:B------:R-:W-:Y:S01]  /*b680*/  LOP3.LUT R56, R57, 0xff0000, R56, 0xf8, !PT ;  /* 0x00ff000039387812 */ /* 0x000fe200078ef838 */
[----:B------:R-:W-:Y:S01]  /*b690*/  IMAD.U32 R58, R65, 0x10000, RZ ;  /* 0x00010000413a7824 */ /* 0x000fe200078e00ff */
[----:B0-----:R-:W-:Y:S02]  /*b6a0*/  LOP3.LUT R61, R11, 0xffff, RZ, 0xc0, !PT ;  /* 0x0000ffff0b3d7812 */ /* 0x001fe400078ec0ff */
[----:B------:R-:W-:Y:S02]  /*b6b0*/  PRMT R54, RZ, 0x7610, R54 ;  /* 0x00007610ff367816 */ /* 0x000fe40000000036 */
        /* <DEDUP_REMOVED lines=23> */
.L_x_174:
[----:B------:R-:W-:Y:S05]  /*b830*/  BSYNC.RECONVERGENT B0 ;  /* 0x0000000000007941 */ /* 0x000fea0003800200 */
.L_x_173:
[----:B-----5:R-:W-:Y:S01]  /*b840*/  IMAD.U32 R11, R11, 0x10000, RZ ;  /* 0x000100000b0b7824 */ /* 0x020fe200078e00ff */
[----:B------:R-:W-:Y:S01]  /*b850*/  LOP3.LUT R6, R6, 0xffff, RZ, 0xc0, !PT ;  /* 0x0000ffff06067812 */ /* 0x000fe200078ec0ff */
[----:B------:R-:W-:Y:S01]  /*b860*/  IMAD.U32 R7, R7, 0x10000, RZ ;  /* 0x0001000007077824 */ /* 0x000fe200078e00ff */
[----:B------:R-:W-:Y:S01]  /*b870*/  LOP3.LUT R58, R61, 0xff0000, R58, 0xf8, !PT ;  /* 0x00ff00003d3a7812 */ /* 0x000fe200078ef83a */
[----:B------:R-:W-:Y:S01]  /*b880*/  IMAD.U32 R55, R55, 0x10000, RZ ;  /* 0x0001000037377824 */ /* 0x000fe200078e00ff */
[----:B------:R-:W-:Y:S01]  /*b890*/  FMNMX3 R59, |R10|, R59, |R11|, !PT ;  /* 0x0000003b0a3b7276 */ /* 0x000fe2000780060b */
[----:B------:R-:W-:Y:S01]  /*b8a0*/  IMAD.U32 R10, R57, 0x10000, RZ ;  /* 0x00010000390a7824 */ /* 0x000fe200078e00ff */
[----:B------:R-:W-:Y:S01]  /*b8b0*/  LOP3.LUT R61, R6, 0xff0000, R7, 0xf8, !PT ;  /* 0x00ff0000063d7812 */ /* 0x000fe200078ef807 */
[----:B------:R-:W-:Y:S02]  /*b8c0*/  IMAD.U32 R6, R54, 0x10000, RZ ;  /* 0x0001000036067824 */ /* 0x000fe400078e00ff */
[----:B------:R-:W-:Y:S01]  /*b8d0*/  FMUL R7, R11, UR8 ;  /* 0x000000080b077c20 */ /* 0x000fe20008400000 */
[----:B------:R-:W-:Y:S01]  /*b8e0*/  BSSY.RECONVERGENT B0, `(.L_x_175) ;  /* 0x0000019000007945 */ /* 0x000fe20003800200 */
[C---:B------:R-:W-:Y:S01]  /*b8f0*/  FMNMX3 R62, |R10|.reuse, R59, |R55|, !PT ;  /* 0x0000003b0a3e7276 */ /* 0x040fe20007800637 */
[----:B------:R-:W-:Y:S01]  /*b900*/  FMUL R10, R10, UR8 ;  /* 0x000000080a0a7c20 */ /* 0x000fe20008400000 */
[----:B------:R-:W-:Y:S01]  /*b910*/  FMUL R55, R55, UR8 ;  /* 0x0000000837377c20 */ /* 0x000fe20008400000 */
[----:B0-----:R-:W-:Y:S01]  /*b920*/  FMUL R12, R6, UR8 ;  /* 0x00000008060c7c20 */ /* 0x001fe20008400000 */
        /* <DEDUP_REMOVED lines=20> */
.L_x_176:
[----:B------:R-:W-:Y:S05]  /*ba70*/  BSYNC.RECONVERGENT B0 ;  /* 0x0000000000007941 */ /* 0x000fea0003800200 */
.L_x_175:
        /* <DEDUP_REMOVED lines=30> */
.L_x_178:
[----:B------:R-:W-:Y:S05]  /*bc60*/  BSYNC.RECONVERGENT B0 ;  /* 0x0000000000007941 */ /* 0x000fea0003800200 */
.L_x_177:
[----:B------:R-:W-:Y:S01]  /*bc70*/  IMAD.SHL.U32 R13, R13, 0x1000000, RZ ;  /* 0x010000000d0d7824 */ /* 0x000fe200078e00ff */
[----:B------:R-:W-:Y:S01]  /*bc80*/  LOP3.LUT R60, R60, 0xffff, R5, 0xf8, !PT ;  /* 0x0000ffff3c3c7812 */ /* 0x000fe200078ef805 */
[----:B-----5:R-:W-:Y:S01]  /*bc90*/  IMAD.U32 R7, R7, 0x10000, RZ ;  /* 0x0001000007077824 */ /* 0x020fe200078e00ff */
[----:B------:R-:W-:Y:S01]  /*bca0*/  BSSY.RECONVERGENT B0, `(.L_x_179) ;  /* 0x0000020000007945 */ /* 0x000fe20003800200 */
[----:B------:R-:W-:Y:S01]  /*bcb0*/  IMAD.U32 R59, R59, 0x10000, RZ ;  /* 0x000100003b3b7824 */ /* 0x000fe200078e00ff */
[----:B------:R-:W-:Y:S01]  /*bcc0*/  LOP3.LUT R56, R56, 0xff000000, R13, 0xf8, !PT ;  /* 0xff00000038387812 */ /* 0x000fe200078ef80d */
[----:B------:R-:W-:Y:S01]  /*bcd0*/  IMAD.U32 R57, R57, 0x10000, RZ ;  /* 0x0001000039397824 */ /* 0x000fe200078e00ff */
[----:B------:R-:W-:Y:S01]  /*bce0*/  FMNMX3 R62, |R6|, R62, |R7|, !PT ;  /* 0x0000003e063e7276 */ /* 0x000fe20007800607 */
[----:B------:R-:W-:Y:S02]  /*bcf0*/  IMAD.U32 R13, R55, 0x10000, RZ ;  /* 0x00010000370d7824 */ /* 0x000fe400078e00ff */
[----:B0-----:R-:W-:Y:S01]  /*bd00*/  FMUL R8, R7, UR8 ;  /* 0x0000000807087c20 */ /* 0x001fe20008400000 */
[----:B------:R-:W-:Y:S01]  /*bd10*/  FMUL R5, R59, UR8 ;  /* 0x000000083b057c20 */ /* 0x000fe20008400000 */
[----:B------:R-:W-:Y:S01]  /*bd20*/  FMUL R6, R57, UR8 ;  /* 0x0000000839067c20 */ /* 0x000fe20008400000 */
[----:B------:R-:W-:Y:S01]  /*bd30*/  FMUL R7, R13, UR8 ;  /* 0x000000080d077c20 */ /* 0x000fe20008400000 */
[----:B------:R-:W-:Y:S01]  /*bd40*/  LOP3.LUT R54, R61, 0xff000000, R54, 0xf8, !PT ;  /* 0xff0000003d367812 */ /* 0x000fe200078ef836 */
[----:B------:R-:W-:Y:S01]  /*bd50*/  VIADD R9, R78, 0xa5 ;  /* 0x000000a54e097836 */ /* 0x000fe20000000000 */
        /* <DEDUP_REMOVED lines=20> */
.L_x_180:
[----:B------:R-:W-:Y:S05]  /*bea0*/  BSYNC.RECONVERGENT B0 ;  /* 0x0000000000007941 */ /* 0x000fea0003800200 */
.L_x_179:
[----:B------:R-:W-:Y:S01]  /*beb0*/  ISETP.GE.AND P1, PT, R9, UR7, PT ;  /* 0x0000000709007c0c */ /* 0x000fe2000bf26270 */
[----:B------:R-:W-:Y:S01]  /*bec0*/  BSSY.RECONVERGENT B0, `(.L_x_181) ;  /* 0x000001c000007945 */ /* 0x000fe20003800200 */
[----:B------:R-:W-:Y:S02]  /*bed0*/  LOP3.LUT R10, R10, 0xffff, RZ, 0xc0, !PT ;  /* 0x0000ffff0a0a7812 */ /* 0x000fe400078ec0ff */
[----:B------:R-:W-:Y:S02]  /*bee0*/  LOP3.LUT R11, R12, 0xffff, RZ, 0xc0, !PT ;  /* 0x0000ffff0c0b7812 */ /* 0x000fe400078ec0ff */
[----:B------:R-:W-:Y:S01]  /*bef0*/  PRMT R59, RZ, 0x7610, R59 ;  /* 0x00007610ff3b7816 */ /* 0x000fe2000000003b */
[----:B------:R-:W-:Y:S01]  /*bf00*/  IMAD.SHL.U32 R67, R10, 0x1000000, RZ ;  /* 0x010000000a437824 */ /* 0x000fe200078e00ff */
[----:B------:R-:W-:Y:S01]  /*bf10*/  PRMT R12, RZ, 0x7610, R12 ;  /* 0x00007610ff0c7816 */ /* 0x000fe2000000000c */
[----:B0-----:R-:W-:Y:S01]  /*bf20*/  IMAD.SHL.U32 R65, R11, 0x1000000, RZ ;  /* 0x010000000b417824 */ /* 0x001fe200078e00ff */
        /* <DEDUP_REMOVED lines=21> */
.L_x_182:
[----:B------:R-:W-:Y:S05]  /*c080*/  BSYNC.RECONVERGENT B0 ;  /* 0x0000000000007941 */ /* 0x000fea0003800200 */
.L_x_181:
[----:B-----5:R-:W-:Y:S01]  /*c090*/  IMAD.U32 R63, R63, 0x10000, RZ ;  /* 0x000100003f3f7824 */ /* 0x020fe200078e00ff */
[----:B------:R-:W-:Y:S01]  /*c0a0*/  LOP3.LUT R60, R60, 0xff000000, R65, 0xf8, !PT ;  /* 0xff0000003c3c7812 */ /* 0x000fe200078ef841 */
[----:B------:R-:W-:Y:S01]  /*c0b0*/  IMAD.U32 R12, R12, 0x10000, RZ ;  /* 0x000100000c0c7824 */ /* 0x000fe200078e00ff */
[----:B------:R-:W-:Y:S01]  /*c0c0*/  BSSY.RECONVERGENT B0, `(.L_x_183) ;  /* 0x0000020000007945 */ /* 0x000fe20003800200 */
[----:B------:R-:W-:Y:S01]  /*c0d0*/  IMAD.U32 R65, R59, 0x10000, RZ ;  /* 0x000100003b417824 */ /* 0x000fe200078e00ff */
[----:B------:R-:W-:Y:S01]  /*c0e0*/  FMNMX3 R62, |R13|, R62, |R63|, !PT ;  /* 0x0000003e0d3e7276 */ /* 0x000fe2000780063f */
[----:B------:R-:W-:Y:S02]  /*c0f0*/  IMAD.U32 R13, R61, 0x10000, RZ ;  /* 0x000100003d0d7824 */ /* 0x000fe400078e00ff */
[----:B------:R-:W-:Y:S01]  /*c100*/  FMUL R63, R63, UR8 ;  /* 0x000000083f3f7c20 */ /* 0x000fe20008400000 */
[----:B0-----:R-:W-:Y:S01]  /*c110*/  VIADD R11, R78, 0xa6 ;  /* 0x000000a64e0b7836 */ /* 0x001fe20000000000 */
[----:B------:R-:W-:Y:S01]  /*c120*/  LOP3.LUT R58, R58, 0xff000000, R67, 0xf8, !PT ;  /* 0xff0000003a3a7812 */ /* 0x000fe200078ef843 */
[C---:B------:R-:W-:Y:S01]  /*c130*/  FMUL R10, R13.reuse, UR8 ;  /* 0x000000080d0a7c20 */ /* 0x040fe20008400000 */
[----:B------:R-:W-:Y:S01]  /*c140*/  FMNMX3 R62, |R13|, R62, |R12|, !PT ;  /* 0x0000003e0d3e7276 */ /* 0x000fe2000780060c */
[----:B------:R-:W-:Y:S01]  /*c150*/  FMUL R12, R12, UR8 ;  /* 0x000000080c0c7c20 */ /* 0x000fe20008400000 */
[----:B------:R-:W-:Y:S01]  /*c160*/  FMUL R13, R65, UR8 ;  /* 0x00000008410d7c20 */ /* 0x000fe20008400000 */
[----:B------:R-:W-:-:S02]  /*c170*/  ISETP.GE.AND P0, PT, R11, UR7, PT ;  /* 0x000000070b007c0c */ /* 0x000fc4000bf06270 */
        /* <DEDUP_REMOVED lines=20> */
.L_x_184:
[----:B------:R-:W-:Y:S05]  /*c2c0*/  BSYNC.RECONVERGENT B0 ;  /* 0x0000000000007941 */ /* 0x000fea0003800200 */
.L_x_183:
[----:B------:R-:W-:Y:S01]  /*c2d0*/  LOP3.LUT R8, R8, 0xffff, RZ, 0xc0, !PT ;  /* 0x0000ffff08087812 */ /* 0x000fe200078ec0ff */
[----:B------:R-:W-:Y:S01]  /*c2e0*/  BSSY.RECONVERGENT B0, `(.L_x_185) ;  /* 0x0000019000007945 */ /* 0x000fe20003800200 */
[----:B------:R-:W-:Y:S02]  /*c2f0*/  PRMT R63, RZ, 0x7610, R63 ;  /* 0x00007610ff3f7816 */ /* 0x000fe4000000003f */
[----:B0-----:R-:W-:Y:S02]  /*c300*/  PRMT R64, RZ, 0x7610, R64 ;  /* 0x00007610ff407816 */ /* 0x001fe40000000040 */
        /* <DEDUP_REMOVED lines=22> */
.L_x_186:
[----:B------:R-:W-:Y:S05]  /*c470*/  BSYNC.RECONVERGENT B0 ;  /* 0x0000000000007941 */ /* 0x000fea0003800200 */
.L_x_185:
[----:B0----5:R-:W-:Y:S01]  /*c480*/  IMAD.U32 R9, R66, 0x10000, RZ ;  /* 0x0001000042097824 */ /* 0x021fe200078e00ff */
[----:B------:R-:W-:Y:S01]  /*c490*/  PRMT R8, R67, 0x7104, RZ ;  /* 0x0000710443087816 */ /* 0x000fe200000000ff */
[----:B------:R-:W-:Y:S01]  /*c4a0*/  IMAD.U32 R66, R65, 0x10000, RZ ;  /* 0x0001000041427824 */ /* 0x000fe200078e00ff */
[----:B------:R-:W-:Y:S01]  /*c4b0*/  BSSY.RECONVERGENT B0, `(.L_x_187) ;  /* 0x000001e000007945 */ /* 0x000fe20003800200 */
[----:B------:R-:W-:Y:S02]  /*c4c0*/  IMAD.U32 R64, R64, 0x10000, RZ ;  /* 0x0001000040407824 */ /* 0x000fe400078e00ff */
[----:B------:R-:W-:Y:S01]  /*c4d0*/  FMUL R65, R9, UR8 ;  /* 0x0000000809417c20 */ /* 0x000fe20008400000 */
[----:B------:R-:W-:Y:S01]  /*c4e0*/  IMAD.U32 R67, R63, 0x10000, RZ ;  /* 0x000100003f437824 */ /* 0x000fe200078e00ff */
[----:B------:R-:W-:Y:S01]  /*c4f0*/  FMNMX3 R63, |R9|, R62, |R66|, !PT ;  /* 0x0000003e093f7276 */ /* 0x000fe20007800642 */
[----:B------:R-:W-:Y:S01]  /*c500*/  FMUL R62, R66, UR8 ;  /* 0x00000008423e7c20 */ /* 0x000fe20008400000 */
[----:B------:R-:W-:Y:S01]  /*c510*/  LOP3.LUT R8, R69, 0xff00, R8, 0xf8, !PT ;  /* 0x0000ff0045087812 */ /* 0x000fe200078ef808 */
        /* <DEDUP_REMOVED lines=23> */
.L_x_188:
[----:B------:R-:W-:Y:S05]  /*c690*/  BSYNC.RECONVERGENT B0 ;  /* 0x0000000000007941 */ /* 0x000fea0003800200 */
.L_x_187:
        /* <DEDUP_REMOVED lines=33> */
.L_x_190:
[----:B------:R-:W-:Y:S05]  /*c8b0*/  BSYNC.RECONVERGENT B0 ;  /* 0x0000000000007941 */ /* 0x000fea0003800200 */
.L_x_189:
[----:B-----5:R-:W-:Y:S01]  /*c8c0*/  IMAD.U32 R13, R10, 0x10000, RZ ;  /* 0x000100000a0d7824 */ /* 0x020fe200078e00ff */
[----:B0-----:R-:W-:Y:S01]  /*c8d0*/  LOP3.LUT R7, R71, 0xff00, R12, 0xf8, !PT ;  /* 0x0000ff0047077812 */ /* 0x001fe200078ef80c */
[----:B------:R-:W-:Y:S01]  /*c8e0*/  IMAD.U32 R6, R5, 0x10000, RZ ;  /* 0x0001000005067824 */ /* 0x000fe200078e00ff */
[----:B------:R-:W-:Y:S01]  /*c8f0*/  LOP3.LUT R5, R69, 0xff00, R68, 0xf8, !PT ;  /* 0x0000ff0045057812 */ /* 0x000fe200078ef844 */
[----:B------:R-:W-:Y:S01]  /*c900*/  IMAD.U32 R67, R67, 0x10000, RZ ;  /* 0x0001000043437824 */ /* 0x000fe200078e00ff */
[----:B------:R-:W-:Y:S01]  /*c910*/  BSSY.RECONVERGENT B0, `(.L_x_191) ;  /* 0x0000020000007945 */ /* 0x000fe20003800200 */
[----:B------:R-:W-:Y:S01]  /*c920*/  IMAD.U32 R12, R11, 0x10000, RZ ;  /* 0x000100000b0c7824 */ /* 0x000fe200078e00ff */
[C---:B------:R-:W-:Y:S01]  /*c930*/  FMNMX3 R66, |R13|.reuse, R66, |R6|, !PT ;  /* 0x000000420d427276 */ /* 0x040fe20007800606 */
[----:B------:R-:W-:Y:S01]  /*c940*/  FMUL R13, R13, UR8 ;  /* 0x000000080d0d7c20 */ /* 0x000fe20008400000 */
[----:B------:R-:W-:Y:S01]  /*c950*/  FMUL R11, R6, UR8 ;  /* 0x00000008060b7c20 */ /* 0x000fe20008400000 */
[----:B------:R-:W-:Y:S01]  /*c960*/  IMAD.U32 R65, R65, 0x10000, RZ ;  /* 0x0001000041417824 */ /* 0x000fe200078e00ff */
[C---:B------:R-:W-:Y:S01]  /*c970*/  FMNMX3 R6, |R67|.reuse, R66, |R12|, !PT ;  /* 0x0000004243067276 */ /* 0x040fe2000780060c */
[----:B------:R-:W-:Y:S01]  /*c980*/  FMUL R67, R67, UR8 ;  /* 0x0000000843437c20 */ /* 0x000fe20008400000 */
[----:B------:R-:W-:Y:S01]  /*c990*/  F2FP.SATFINITE.E4M3.F32.PACK_AB_MERGE_C R69, RZ, R13, RZ ;  /* 0x0000000dff45723e */ /* 0x000fe200048070ff */
[----:B------:R-:W-:Y:S01]  /*c9a0*/  FMUL R12, R12, UR8 ;  /* 0x000000080c0c7c20 */ /* 0x000fe20008400000 */
[----:B------:R-:W-:-:S02]  /*c9b0*/  LOP3.LUT R10, R73, 0xff00, R70, 0xf8, !PT ;  /* 0x0000ff00490a7812 */ /* 0x000fc400078ef846 */
[----:B------:R-:W-:Y:S02]  /*c9c0*/  LOP3.LUT R13, R69, 0xffff, RZ, 0xc0, !PT ;  /* 0x0000ffff450d7812 */ /* 0x000fe400078ec0ff */
[----:B------:R-:W-:Y:S02]  /*c9d0*/  F2FP.SATFINITE.E4M3.F32.PACK_AB_MERGE_C R71, RZ, R11, RZ ;  /* 0x0000000bff47723e */ /* 0x000fe400048070ff */
[----:B------:R-:W-:Y:S01]  /*c9e0*/  LOP3.LUT R65, R65, 0xff0000, RZ, 0xc0, !PT ;  /* 0x00ff000041417812 */ /* 0x000fe200078ec0ff */
        /* <DEDUP_REMOVED lines=18> */
.L_x_192:
[----:B------:R-:W-:Y:S05]  /*cb10*/  BSYNC.RECONVERGENT B0 ;  /* 0x0000000000007941 */ /* 0x000fea0003800200 */
.L_x_191:
[----:B------:R-:W-:Y:S01]  /*cb20*/  VIADD R9, R78, 0xc0 ;  /* 0x000000c04e097836 */ /* 0x000fe20000000000 */
        /* <DEDUP_REMOVED lines=8> */
[----:B0-----:R-:W-:Y:S01]  /*cbb0*/  LOP3.LUT R13, R73, 0xffff, RZ, 0xc0, !PT ;  /* 0x0000ffff490d7812 */ /* 0x001fe200078ec0ff */
[----:B------:R-:W-:Y:S01]  /*cbc0*/  BSSY.RECONVERGENT B0, `(.L_x_193) ;  /* 0x0000021000007945 */ /* 0x000fe20003800200 */
[----:B------:R-:W-:Y:S01]  /*cbd0*/  LOP3.LUT R62, R62, 0xff0000, RZ, 0xc0, !PT ;  /* 0x00ff00003e3e7812 */ /* 0x000fe200078ec0ff */
[----:B------:R-:W-:Y:S01]  /*cbe0*/  IMAD.SHL.U32 R12, R11, 0x1000000, RZ ;  /* 0x010000000b0c7824 */ /* 0x000fe200078e00ff */
[----:B------:R-:W-:Y:S01]  /*cbf0*/  LOP3.LUT R63, R63, 0xff0000, RZ, 0xc0, !PT ;  /* 0x00ff00003f3f7812 */ /* 0x000fe200078ec0ff */
[----:B------:R-:W-:Y:S01]  /*cc00*/  IMAD.SHL.U32 R13, R13, 0x1000000, RZ ;  /* 0x010000000d0d7824 */ /* 0x000fe200078e00ff */
[----:B------:R-:W-:-:S02]  /*cc10*/  LOP3.LUT R64, R64, 0xff0000, RZ, 0xc0, !PT ;  /* 0x00ff000040407812 */ /* 0x000fc400078ec0ff */
[----:B------:R-:W-:Y:S01]  /*cc20*/  LOP3.LUT R57, R8, R5, R62, 0xfe, !PT ;  /* 0x0000000508397212 */ /* 0x000fe200078efe3e */
[----:B------:R-:W-:Y:S01]  /*cc30*/  VIADD R5, R78, 0xc1 ;  /* 0x000000c14e057836 */ /* 0x000fe20000000000 */
[----:B------:R-:W-:Y:S02]  /*cc40*/  LOP3.LUT R59, R12, R7, R63, 0xfe, !PT ;  /* 0x000000070c3b7212 */ /* 0x000fe400078efe3f */
[----:B------:R-:W-:Y:S02]  /*cc50*/  LOP3.LUT R61, R13, R10, R64, 0xfe, !PT ;  /* 0x0000000a0d3d7212 */ /* 0x000fe400078efe40 */
        /* <DEDUP_REMOVED lines=23> */
.L_x_194:
[----:B------:R-:W-:Y:S05]  /*cdd0*/  BSYNC.RECONVERGENT B0 ;  /* 0x0000000000007941 */ /* 0x000fea0003800200 */
.L_x_193:
        /* <DEDUP_REMOVED lines=8> */
[----:B0-----:R-:W-:Y:S01]  /*ce60*/  FMUL R11, R12, UR8 ;  /* 0x000000080c0b7c20 */ /* 0x001fe20008400000 */
        /* <DEDUP_REMOVED lines=22> */
.L_x_196:
[----:B------:R-:W-:Y:S05]  /*cfd0*/  BSYNC.RECONVERGENT B0 ;  /* 0x0000000000007941 */ /* 0x000fea0003800200 */
.L_x_195:
        /* <DEDUP_REMOVED lines=25> */
.L_x_198:
[----:B------:R-:W-:Y:S05]  /*d170*/  BSYNC.RECONVERGENT B0 ;  /* 0x0000000000007941 */ /* 0x000fea0003800200 */
.L_x_197:
[----:B-----5:R-:W-:Y:S01]  /*d180*/  IMAD.U32 R63, R63, 0x10000, RZ ;  /* 0x000100003f3f7824 */ /* 0x020fe200078e00ff */
[----:B------:R-:W-:Y:S01]  /*d190*/  BSSY.RECONVERGENT B0, `(.L_x_199) ;  /* 0x0000020000007945 */ /* 0x000fe20003800200 */
[----:B------:R-:W-:Y:S01]  /*d1a0*/  IMAD.U32 R62, R62, 0x10000, RZ ;  /* 0x000100003e3e7824 */ /* 0x000fe200078e00ff */
[----:B------:R-:W-:Y:S01]  /*d1b0*/  ISETP.GE.AND P1, PT, R7, UR7, PT ;  /* 0x0000000707007c0c */ /* 0x000fe2000bf26270 */
[----:B0-----:R-:W-:Y:S01]  /*d1c0*/  IMAD.U32 R13, R6, 0x10000, RZ ;  /* 0x00010000060d7824 */ /* 0x001fe200078e00ff */
[----:B------:R-:W-:Y:S01]  /*d1d0*/  LOP3.LUT R6, R65, 0xff, RZ, 0xc0, !PT ;  /* 0x000000ff41067812 */ /* 0x000fe200078ec0ff */
        /* <DEDUP_REMOVED lines=27> */
.L_x_200:
[----:B------:R-:W-:Y:S05]  /*d390*/  BSYNC.RECONVERGENT B0 ;  /* 0x0000000000007941 */ /* 0x000fea0003800200 */
.L_x_199:
[----:B------:R-:W-:Y:S01]  /*d3a0*/  BSSY.RECONVERGENT B0, `(.L_x_201) ;  /* 0x000001b000007945 */ /* 0x000fe20003800200 */
[----:B0-----:R-:W-:Y:S02]  /*d3b0*/  LOP3.LUT R62, R8, 0xff, RZ, 0xc0, !PT ;  /* 0x000000ff083e7812 */ /* 0x001fe400078ec0ff */
[----:B------:R-:W-:Y:S02]  /*d3c0*/  PRMT R63, RZ, 0x7610, R63 ;  /* 0x00007610ff3f7816 */ /* 0x000fe4000000003f */
[----:B------:R-:W-:Y:S02]  /*d3d0*/  PRMT R65, RZ, 0x7610, R65 ;  /* 0x00007610ff417816 */ /* 0x000fe40000000041 */
[----:B------:R-:W-:Y:S02]  /*d3e0*/  PRMT R66, RZ, 0x7610, R66 ;  /* 0x00007610ff427816 */ /* 0x000fe40000000042 */
        /* <DEDUP_REMOVED lines=22> */
.L_x_202:
[----:B------:R-:W-:Y:S05]  /*d550*/  BSYNC.RECONVERGENT B0 ;  /* 0x0000000000007941 */ /* 0x000fea0003800200 */
.L_x_201:
[----:B0----5:R-:W-:Y:S01]  /*d560*/  IMAD.U32 R10, R8, 0x10000, RZ ;  /* 0x00010000080a7824 */ /* 0x021fe200078e00ff */
[----:B------:R-:W-:Y:S01]  /*d570*/  BSSY.RECONVERGENT B0, `(.L_x_203) ;  /* 0x0000022000007945 */ /* 0x000fe20003800200 */
[----:B------:R-:W-:Y:S02]  /*d580*/  IMAD R64, R68, 0x100, R5 ;  /* 0x0000010044407824 */ /* 0x000fe400078e0205 */
[----:B------:R-:W-:Y:S01]  /*d590*/  IMAD R5, R71, 0x100, R62 ;  /* 0x0000010047057824 */ /* 0x000fe200078e023e */
[----:B------:R-:W-:Y:S01]  /*d5a0*/  FMNMX3 R67, |R9|, R12, |R10|, !PT ;  /* 0x0000000c09437276 */ /* 0x000fe2000780060a */
[----:B------:R-:W-:Y:S02]  /*d5b0*/  IMAD.U32 R66, R66, 0x10000, RZ ;  /* 0x0001000042427824 */ /* 0x000fe400078e00ff */
[----:B------:R-:W-:Y:S01]  /*d5c0*/  FMUL R10, R10, UR8 ;  /* 0x000000080a0a7c20 */ /* 0x000fe20008400000 */
[----:B------:R-:W-:Y:S02]  /*d5d0*/  IMAD.U32 R65, R65, 0x10000, RZ ;  /* 0x0001000041417824 */ /* 0x000fe400078e00ff */
[----:B------:R-:W-:-:S02]  /*d5e0*/  IMAD.U32 R62, R63, 0x10000, RZ ;  /* 0x000100003f3e7824 */ /* 0x000fc400078e00ff */
[----:B------:R-:W-:Y:S01]  /*d5f0*/  FMUL R11, R66, UR8 ;  /* 0x00000008420b7c20 */ /* 0x000fe20008400000 */
[----:B------:R-:W-:Y:S02]  /*d600*/  IMAD R8, R69, 0x100, R13 ;  /* 0x0000010045087824 */ /* 0x000fe400078e020d */
[----:B------:R-:W-:Y:S01]  /*d610*/  FMUL R12, R65, UR8 ;  /* 0x00000008410c7c20 */ /* 0x000fe20008400000 */
[----:B------:R-:W-:Y:S02]  /*d620*/  VIADD R9, R78, 0xc3 ;  /* 0x000000c34e097836 */ /* 0x000fe40000000000 */
[----:B------:R-:W-:Y:S01]  /*d630*/  FMUL R13, R62, UR8 ;  /* 0x000000083e0d7c20 */ /* 0x000fe20008400000 */
[----:B------:R-:W-:Y:S02]  /*d640*/  F2FP.SATFINITE.E4M3.F32.PACK_AB_MERGE_C R71, RZ, R10, RZ ;  /* 0x0000000aff47723e */ /* 0x000fe400048070ff */
[----:B------:R-:W-:Y:S02]  /*d650*/  F2FP.SATFINITE.E4M3.F32.PACK_AB_MERGE_C R73, RZ, R11, RZ ;  /* 0x0000000bff49723e */ /* 0x000fe400048070ff */
[----:B------:R-:W-:-:S02]  /*d660*/  ISETP.GE.AND P0, PT, R9, UR7, PT ;  /* 0x0000000709007c0c */ /* 0x000fc4000bf06270 */
[----:B------:R-:W-:Y:S02]  /*d670*/  FMNMX3 R63, |R66|, R67, |R65|, !PT ;  /* 0x00000043423f7276 */ /* 0x000fe40007800641 */
        /* <DEDUP_REMOVED lines=17> */
.L_x_204:
[----:B------:R-:W-:Y:S05]  /*d790*/  BSYNC.RECONVERGENT B0 ;  /* 0x0000000000007941 */ /* 0x000fea0003800200 */
.L_x_203:
[----:B------:R-:W-:Y:S01]  /*d7a0*/  BSSY.RECONVERGENT B0, `(.L_x_205) ;  /* 0x000001b000007945 */ /* 0x000fe20003800200 */
[----:B------:R-:W-:Y:S01]  /*d7b0*/  LOP3.LUT R69, R64, 0xffff, RZ, 0xc0, !PT ;  /* 0x0000ffff40457812 */ /* 0x000fe200078ec0ff */
[----:B------:R-:W-:Y:S01]  /*d7c0*/  IMAD.U32 R68, R73, 0x10000, RZ ;  /* 0x0001000049447824 */ /* 0x000fe200078e00ff */
        /* <DEDUP_REMOVED lines=24> */
.L_x_206:
[----:B------:R-:W-:Y:S05]  /*d950*/  BSYNC.RECONVERGENT B0 ;  /* 0x0000000000007941 */ /* 0x000fea0003800200 */
.L_x_205:
[----:B01---5:R-:W-:Y:S01]  /*d960*/  IMAD.U32 R12, R64, 0x10000, RZ ;  /* 0x00010000400c7824 */ /* 0x023fe200078e00ff */
[----:B------:R-:W-:Y:S01]  /*d970*/  LOP3.LUT R64, R69, 0xff0000, R68, 0xf8, !PT ;  /* 0x00ff000045407812 */ /* 0x000fe200078ef844 */
[----:B------:R-:W-:Y:S01]  /*d980*/  IMAD.U32 R7, R7, 0x10000, RZ ;  /* 0x0001000007077824 */ /* 0x000fe200078e00ff */
[----:B------:R-:W-:Y:S01]  /*d990*/  LOP3.LUT R6, R6, 0xffff, RZ, 0xc0, !PT ;  /* 0x0000ffff06067812 */ /* 0x000fe200078ec0ff */
        /* <DEDUP_REMOVED lines=10> */
[----:B------:R-:W-:Y:S01]  /*da40*/  BSSY.RECONVERGENT B0, `(.L_x_207) ;  /* 0x0000015000007945 */ /* 0x000fe20003800200 */
        /* <DEDUP_REMOVED lines=20> */
.L_x_208:
[----:B------:R-:W-:Y:S05]  /*db90*/  BSYNC.RECONVERGENT B0 ;  /* 0x0000000000007941 */ /* 0x000fea0003800200 */
.L_x_207:
[----:B------:R-:W-:Y:S01]  /*dba0*/  ISETP.GE.AND P0, PT, R7, UR7, PT ;  /* 0x0000000707007c0c */ /* 0x000fe2000bf06270 */
[----:B------:R-:W-:Y:S01]  /*dbb0*/  IMAD.U32 R11, R11, 0x10000, RZ ;  /* 0x000100000b0b7824 */ /* 0x000fe200078e00ff */
[----:B------:R-:W-:Y:S01]  /*dbc0*/  LOP3.LUT R9, R71, 0xffff, RZ, 0xc0, !PT ;  /* 0x0000ffff47097812 */ /* 0x000fe200078ec0ff */
[----:B------:R-:W-:Y:S01]  /*dbd0*/  BSSY.RECONVERGENT B0, `(.L_x_209) ;  /* 0x000001c000007945 */ /* 0x000fe20003800200 */
[----:B0-----:R-:W-:Y:S01]  /*dbe0*/  IMAD.U32 R66, R10, 0x10000, RZ ;  /* 0x000100000a427824 */ /* 0x001fe200078e00ff */
[----:B------:R-:W-:Y:S02]  /*dbf0*/  PRMT R65, RZ, 0x7610, R65 ;  /* 0x00007610ff417816 */ /* 0x000fe40000000041 */
[----:B------:R-:W-:Y:S01]  /*dc00*/  LOP3.LUT R70, R11, 0xff0000, RZ, 0xc0, !PT ;  /* 0x00ff00000b467812 */ /* 0x000fe200078ec0ff */
        /* <DEDUP_REMOVED lines=24> */
.L_x_210:
[----:B------:R-:W-:Y:S05]  /*dd90*/  BSYNC.RECONVERGENT B0 ;  /* 0x0000000000007941 */ /* 0x000fea0003800200 */
.L_x_209:
[----:B------:R-:W-:Y:S01]  /*dda0*/  ISETP.GE.AND P0, PT, R7, UR7, PT ;  /* 0x0000000707007c0c */ /* 0x000fe2000bf06270 */
[----:B0----5:R-:W-:Y:S01]  /*ddb0*/  IMAD.U32 R8, R10, 0x10000, RZ ;  /* 0x000100000a087824 */ /* 0x021fe200078e00ff */
[----:B------:R-:W-:Y:S01]  /*ddc0*/  LOP3.LUT R5, R70, 0xffff, R5, 0xf8, !PT ;  /* 0x0000ffff46057812 */ /* 0x000fe200078ef805 */
[----:B------:R-:W-:Y:S01]  /*ddd0*/  IMAD.U32 R9, R69, 0x10000, RZ ;  /* 0x0001000045097824 */ /* 0x000fe200078e00ff */
[----:B------:R-:W-:Y:S01]  /*dde0*/  LOP3.LUT R62, R62, 0xff000000, R11, 0xf8, !PT ;  /* 0xff0000003e3e7812 */ /* 0x000fe200078ef80b */
[----:B------:R-:W-:Y:S02]  /*ddf0*/  IMAD.U32 R70, R67, 0x10000, RZ ;  /* 0x0001000043467824 */ /* 0x000fe400078e00ff */
[----:B------:R-:W-:Y:S01]  /*de00*/  FMUL R11, R8, UR8 ;  /* 0x00000008080b7c20 */ /* 0x000fe20008400000 */
[----:B------:R-:W-:Y:S02]  /*de10*/  IMAD.U32 R10, R65, 0x10000, RZ ;  /* 0x00010000410a7824 */ /* 0x000fe400078e00ff */
[----:B------:R-:W-:Y:S01]  /*de20*/  FMUL R67, R9, UR8 ;  /* 0x0000000809437c20 */ /* 0x000fe20008400000 */
[----:B------:R-:W-:Y:S01]  /*de30*/  FMUL R73, R70, UR8 ;  /* 0x0000000846497c20 */ /* 0x000fe20008400000 */
[----:B------:R-:W-:Y:S01]  /*de40*/  FMNMX3 R68, |R63|, R68, |R8|, !PT ;  /* 0x000000443f447276 */ /* 0x000fe20007800608 */
[----:B------:R-:W-:Y:S01]  /*de50*/  FMUL R65, R10, UR8 ;  /* 0x000000080a417c20 */ /* 0x000fe20008400000 */
[----:B------:R-:W-:Y:S01]  /*de60*/  BSSY.RECONVERGENT B0, `(.L_x_211) ;  /* 0x0000017000007945 */ /* 0x000fe20003800200 */
        /* <DEDUP_REMOVED lines=22> */
.L_x_212:
[----:B------:R-:W-:Y:S05]  /*dfd0*/  BSYNC.RECONVERGENT B0 ;  /* 0x0000000000007941 */ /* 0x000fea0003800200 */
.L_x_211:
[----:B------:R-:W-:Y:S01]  /*dfe0*/  ISETP.GE.AND P0, PT, R71, UR7, PT ;  /* 0x0000000747007c0c */ /* 0x000fe2000bf06270 */
[----:B------:R-:W-:Y:S01]  /*dff0*/  BSSY.RECONVERGENT B0, `(.L_x_213) ;  /* 0x000001e000007945 */ /* 0x000fe20003800200 */
[----:B------:R-:W-:Y:S02]  /*e000*/  LOP3.LUT R13, R13, 0xffff, RZ, 0xc0, !PT ;  /* 0x0000ffff0d0d7812 */ /* 0x000fe400078ec0ff */
[----:B------:R-:W-:Y:S02]  /*e010*/  LOP3.LUT R6, R6, 0xffff, RZ, 0xc0, !PT ;  /* 0x0000ffff06067812 */ /* 0x000fe400078ec0ff */
[----:B------:R-:W-:Y:S01]  /*e020*/  LOP3.LUT R7, R12, 0xffff, RZ, 0xc0, !PT ;  /* 0x0000ffff0c077812 */ /* 0x000fe200078ec0ff */
[----:B------:R-:W-:Y:S01]  /*e030*/  IMAD.SHL.U32 R68, R13, 0x1000000, RZ ;  /* 0x010000000d447824 */ /* 0x000fe200078e00ff */
[----:B0-----:R-:W-:Y:S01]  /*e040*/  PRMT R8, RZ, 0x7610, R8 ;  /* 0x00007610ff087816 */ /* 0x001fe20000000008 */
        /* <DEDUP_REMOVED lines=24> */
.L_x_214:
[----:B------:R-:W-:Y:S05]  /*e1d0*/  BSYNC.RECONVERGENT B0 ;  /* 0x0000000000007941 */ /* 0x000fea0003800200 */
.L_x_213:
[----:B-----5:R-:W-:Y:S01]  /*e1e0*/  IMAD.U32 R13, R13, 0x10000, RZ ;  /* 0x000100000d0d7824 */ /* 0x020fe200078e00ff */
[----:B------:R-:W-:Y:S01]  /*e1f0*/  ISETP.GE.AND P0, PT, R71, UR7, PT ;  /* 0x0000000747007c0c */ /* 0x000fe2000bf06270 */
[----:B------:R-:W-:Y:S01]  /*e200*/  IMAD.U32 R9, R9, 0x10000, RZ ;  /* 0x0001000009097824 */ /* 0x000fe200078e00ff */
[----:B------:R-:W-:Y:S01]  /*e210*/  LOP3.LUT R68, R5, 0xff000000, R68, 0xf8, !PT ;  /* 0xff00000005447812 */ /* 0x000fe200078ef844 */
[----:B------:R-:W-:Y:S01]  /*e220*/  IMAD.U32 R5, R12, 0x10000, RZ ;  /* 0x000100000c057824 */ /* 0x000fe200078e00ff */
[----:B------:R-:W-:Y:S01]  /*e230*/  FMNMX3 R10, |R10|, R69, |R13|, !PT ;  /* 0x000000450a0a7276 */ /* 0x000fe2000780060d */
[----:B0-----:R-:W-:Y:S02]  /*e240*/  IMAD.U32 R7, R8, 0x10000, RZ ;  /* 0x0001000008077824 */ /* 0x001fe400078e00ff */
[----:B------:R-:W-:Y:S01]  /*e250*/  FMUL R13, R13, UR8 ;  /* 0x000000080d0d7c20 */ /* 0x000fe20008400000 */
[C---:B------:R-:W-:Y:S01]  /*e260*/  FMUL R6, R5.reuse, UR8 ;  /* 0x0000000805067c20 */ /* 0x040fe20008400000 */
[----:B------:R-:W-:Y:S01]  /*e270*/  FMNMX3 R10, |R5|, R10, |R9|, !PT ;  /* 0x0000000a050a7276 */ /* 0x000fe20007800609 */
[----:B------:R-:W-:Y:S01]  /*e280*/  FMUL R9, R9, UR8 ;  /* 0x0000000809097c20 */ /* 0x000fe20008400000 */
[----:B------:R-:W-:Y:S01]  /*e290*/  FMUL R8, R7, UR8 ;  /* 0x0000000807087c20 */ /* 0x000fe20008400000 */
[----:B------:R-:W-:Y:S01]  /*e2a0*/  BSSY.RECONVERGENT B0, `(.L_x_215) ;  /* 0x0000017000007945 */ /* 0x000fe20003800200 */
[----:B------:R-:W-:-:S02]  /*e2b0*/  LOP3.LUT R64, R64, 0xff000000, R75, 0xf8, !PT ;  /* 0xff00000040407812 */ /* 0x000fc400078ef84b */
[----:B------:R-:W-:Y:S02]  /*e2c0*/  LOP3.LUT R66, R66, 0xff000000, R77, 0xf8, !PT ;  /* 0xff00000042427812 */ /* 0x000fe400078ef84d */
        /* <DEDUP_REMOVED lines=20> */
.L_x_216:
[----:B------:R-:W-:Y:S05]  /*e410*/  BSYNC.RECONVERGENT B0 ;  /* 0x0000000000007941 */ /* 0x000fea0003800200 */
.L_x_215:
[----:B0-----:R-:W-:Y:S01]  /*e420*/  VIADD R7, R78, 0xc6 ;  /* 0x000000c64e077836 */ /* 0x001fe20000000000 */
[----:B------:R-:W-:Y:S01]  /*e430*/  LOP3.LUT R11, R11, 0xff, RZ, 0xc0, !PT ;  /* 0x000000ff0b0b7812 */ /* 0x000fe200078ec0ff */
[----:B------:R-:W-:Y:S01]  /*e440*/  BSSY.RECONVERGENT B0, `(.L_x_217) ;  /* 0x0000023000007945 */ /* 0x000fe20003800200 */
[----:B------:R-:W-:Y:S02]  /*e450*/  LOP3.LUT R10, R67, 0xff, RZ, 0xc0, !PT ;  /* 0x000000ff430a7812 */ /* 0x000fe400078ec0ff */
[----:B------:R-:W-:Y:S02]  /*e460*/  ISETP.GE.AND P0, PT, R7, UR7, PT ;  /* 0x0000000707007c0c */ /* 0x000fe4000bf06270 */
[----:B------:R-:W-:Y:S02]  /*e470*/  PRMT R6, R13, 0x7104, RZ ;  /* 0x000071040d067816 */ /* 0x000fe400000000ff */
[----:B------:R-:W-:Y:S02]  /*e480*/  LOP3.LUT R73, R73, 0xff, RZ, 0xc0, !PT ;  /* 0x000000ff49497812 */ /* 0x000fe400078ec0ff */
[----:B------:R-:W-:-:S02]  /*e490*/  PRMT R9, R75, 0x7104, RZ ;  /* 0x000071044b097816 */ /* 0x000fc400000000ff */
[----:B------:R-:W-:Y:S02]  /*e4a0*/  PRMT R8, R77, 0x7104, RZ ;  /* 0x000071044d087816 */ /* 0x000fe400000000ff */
[----:B------:R-:W-:Y:S02]  /*e4b0*/  LOP3.LUT R6, R11, 0xff00, R6, 0xf8, !PT ;  /* 0x0000ff000b067812 */ /* 0x000fe400078ef806 */
[----:B------:R-:W-:Y:S02]  /*e4c0*/  LOP3.LUT R9, R10, 0xff00, R9, 0xf8, !PT ;  /* 0x0000ff000a097812 */ /* 0x000fe400078ef809 */
[----:B------:R-:W-:Y:S02]  /*e4d0*/  LOP3.LUT R8, R73, 0xff00, R8, 0xf8, !PT ;  /* 0x0000ff0049087812 */ /* 0x000fe400078ef808 */
[----:B------:R-:W-:Y:S02]  /*e4e0*/  PRMT R12, RZ, 0x7610, R12 ;  /* 0x00007610ff0c7816 */ /* 0x000fe4000000000c */
[----:B------:R-:W-:-:S02]  /*e4f0*/  PRMT R13, RZ, 0x7610, R13 ;  /* 0x00007610ff0d7816 */ /* 0x000fc4000000000d */
[----:B------:R-:W-:Y:S02]  /*e500*/  PRMT R70, RZ, 0x7610, R70 ;  /* 0x00007610ff467816 */ /* 0x000fe40000000046 */
[----:B------:R-:W-:Y:S02]  /*e510*/  LOP3.LUT R72, R65, 0xff, RZ, 0xc0, !PT ;  /* 0x000000ff41487812 */ /* 0x000fe400078ec0ff */
[----:B------:R-:W-:Y:S02]  /*e520*/  PRMT R91, R91, 0x7104, RZ ;  /* 0x000071045b5b7816 */ /* 0x000fe400000000ff */
        /* <DEDUP_REMOVED lines=20> */
.L_x_218:
[----:B------:R-:W-:Y:S05]  /*e670*/  BSYNC.RECONVERGENT B0 ;  /* 0x0000000000007941 */ /* 0x000fea0003800200 */
.L_x_217:
[----:B0----5:R-:W-:Y:S01]  /*e680*/  IMAD.U32 R10, R71, 0x10000, RZ ;  /* 0x00010000470a7824 */ /* 0x021fe200078e00ff */
[----:B------:R-:W-:Y:S01]  /*e690*/  LOP3.LUT R91, R72, 0xff00, R91, 0xf8, !PT ;  /* 0x0000ff00485b7812 */ /* 0x000fe200078ef85b */
[----:B------:R-:W-:Y:S01]  /*e6a0*/  IMAD.U32 R70, R70, 0x10000, RZ ;  /* 0x0001000046467824 */ /* 0x000fe200078e00ff */
[----:B------:R-:W-:Y:S01]  /*e6b0*/  BSSY.RECONVERGENT B0, `(.L_x_219) ;  /* 0x000001c000007945 */ /* 0x000fe20003800200 */
[----:B------:R-:W-:Y:S02]  /*e6c0*/  IMAD.U32 R72, R13, 0x10000, RZ ;  /* 0x000100000d487824 */ /* 0x000fe400078e00ff */
        /* <DEDUP_REMOVED lines=26> */
.L_x_220:
[----:B------:R-:W-:Y:S05]  /*e870*/  BSYNC.RECONVERGENT B0 ;  /* 0x0000000000007941 */ /* 0x000fea0003800200 */
.L_x_219:
[----:B0-----:R-:W-:Y:S01]  /*e880*/  VIADD R11, R78, 0xc7 ;  /* 0x000000c74e0b7836 */ /* 0x001fe20000000000 */
[----:B------:R-:W-:Y:S01]  /*e890*/  BSSY.RECONVERGENT B0, `(.L_x_221) ;  /* 0x0000020000007945 */ /* 0x000fe20003800200 */
[----:B------:R-:W-:Y:S01]  /*e8a0*/  IMAD.U32 R7, R71, 0x10000, RZ ;  /* 0x0001000047077824 */ /* 0x000fe200078e00ff */
[----:B------:R-:W-:Y:S01]  /*e8b0*/  PRMT R70, RZ, 0x7610, R70 ;  /* 0x00007610ff467816 */ /* 0x000fe20000000046 */
[----:B------:R-:W-:Y:S01]  /*e8c0*/  IMAD.U32 R10, R73, 0x10000, RZ ;  /* 0x00010000490a7824 */ /* 0x000fe200078e00ff */
[----:B------:R-:W-:Y:S01]  /*e8d0*/  ISETP.GE.AND P0, PT, R11, UR7, PT ;  /* 0x000000070b007c0c */ /* 0x000fe2000bf06270 */
[----:B------:R-:W-:Y:S01]  /*e8e0*/  IMAD.U32 R13, R75, 0x10000, RZ ;  /* 0x000100004b0d7824 */ /* 0x000fe200078e00ff */
[----:B------:R-:W-:Y:S01]  /*e8f0*/  LOP3.LUT R6, R6, 0xff0000, R7, 0xf8, !PT ;  /* 0x00ff000006067812 */ /* 0x000fe200078ef807 */
[----:B------:R-:W-:Y:S01]  /*e900*/  IMAD.U32 R72, R77, 0x10000, RZ ;  /* 0x000100004d487824 */ /* 0x000fe200078e00ff */
[----:B------:R-:W-:Y:S02]  /*e910*/  LOP3.LUT R7, R9, 0xff0000, R10, 0xf8, !PT ;  /* 0x00ff000009077812 */ /* 0x000fe400078ef80a */
[----:B------:R-:W-:-:S02]  /*e920*/  LOP3.LUT R8, R8, 0xff0000, R13, 0xf8, !PT ;  /* 0x00ff000008087812 */ /* 0x000fc400078ef80d */
        /* <DEDUP_REMOVED lines=22> */
.L_x_222:
[----:B------:R-:W-:Y:S05]  /*ea90*/  BSYNC.RECONVERGENT B0 ;  /* 0x0000000000007941 */ /* 0x000fea0003800200 */
.L_x_221:
[----:B0----5:R-:W-:Y:S01]  /*eaa0*/  IMAD.U32 R12, R71, 0x10000, RZ ;  /* 0x00010000470c7824 */ /* 0x021fe200078e00ff */
[----:B------:R-:W-:Y:S01]  /*eab0*/  BSSY.RECONVERGENT B0, `(.L_x_223) ;  /* 0x000001e000007945 */ /* 0x000fe20003800200 */
[----:B------:R-:W-:Y:S01]  /*eac0*/  IMAD.U32 R70, R70, 0x10000, RZ ;  /* 0x0001000046467824 */ /* 0x000fe200078e00ff */
[----:B------:R-:W-:Y:S01]  /*ead0*/  LOP3.LUT R91, R91, 0xff0000, R72, 0xf8, !PT ;  /* 0x00ff00005b5b7812 */ /* 0x000fe200078ef848 */
        /* <DEDUP_REMOVED lines=27> */
.L_x_224:
[----:B------:R-:W-:Y:S05]  /*ec90*/  BSYNC.RECONVERGENT B0 ;  /* 0x0000000000007941 */ /* 0x000fea0003800200 */
.L_x_223:
[----:B0-----:R-:W-:Y:S01]  /*eca0*/  LOP3.LUT R13, R9, 0xffff, RZ, 0xc0, !PT ;  /* 0x0000ffff090d7812 */ /* 0x001fe200078ec0ff */
[----:B------:R-:W-:Y:S01]  /*ecb0*/  VIADD R9, R78, 0xe0 ;  /* 0x000000e04e097836 */ /* 0x000fe20000000000 */
[----:B------:R-:W-:Y:S01]  /*ecc0*/  LOP3.LUT R11, R73, 0xffff, RZ, 0xc0, !PT ;  /* 0x0000ffff490b7812 */ /* 0x000fe200078ec0ff */
[----:B------:R-:W-:Y:S01]  /*ecd0*/  BSSY.RECONVERGENT B0, `(.L_x_225) ;  /* 0x0000021000007945 */ /* 0x000fe20003800200 */
[----:B------:R-:W-:Y:S01]  /*ece0*/  LOP3.LUT R12, R75, 0xffff, RZ, 0xc0, !PT ;  /* 0x0000ffff4b0c7812 */ /* 0x000fe200078ec0ff */
[----:B------:R-:W-:Y:S01]  /*ecf0*/  IMAD.SHL.U32 R13, R13, 0x1000000, RZ ;  /* 0x010000000d0d7824 */ /* 0x000fe200078e00ff */
[----:B------:R-:W-:Y:S01]  /*ed00*/  ISETP.GE.AND P1, PT, R9, UR7, PT ;  /* 0x0000000709007c0c */ /* 0x000fe2000bf26270 */
[----:B------:R-:W-:Y:S01]  /*ed10*/  IMAD.SHL.U32 R11, R11, 0x1000000, RZ ;  /* 0x010000000b0b7824 */ /* 0x000fe200078e00ff */
[----:B------:R-:W-:Y:S01]  /*ed20*/  PRMT R70, RZ, 0x7610, R70 ;  /* 0x00007610ff467816 */ /* 0x000fe20000000046 */
[----:B------:R-:W-:Y:S01]  /*ed30*/  IMAD.SHL.U32 R12, R12, 0x1000000, RZ ;  /* 0x010000000c0c7824 */ /* 0x000fe200078e00ff */
[----:B------:R-:W-:-:S02]  /*ed40*/  LOP3.LUT R67, R8, R13, RZ, 0xfc, !PT ;  /* 0x0000000d08437212 */ /* 0x000fc400078efcff */
[----:B------:R-:W-:Y:S02]  /*ed50*/  LOP3.LUT R63, R6, R11, RZ, 0xfc, !PT ;  /* 0x0000000b063f7212 */ /* 0x000fe400078efcff */
[----:B------:R-:W-:Y:S01]  /*ed60*/  LOP3.LUT R65, R7, R12, RZ, 0xfc, !PT ;  /* 0x0000000c07417212 */ /* 0x000fe200078efcff */
[----:B------:R-:W-:Y:S01]  /*ed70*/  VIADD R7, R78, 0xe1 ;  /* 0x000000e14e077836 */ /* 0x000fe20000000000 */
        /* <DEDUP_REMOVED lines=22> */
.L_x_226:
[----:B------:R-:W-:Y:S05]  /*eee0*/  BSYNC.RECONVERGENT B0 ;  /* 0x0000000000007941 */ /* 0x000fea0003800200 */
.L_x_225:
[----:B0----5:R-:W-:Y:S01]  /*eef0*/  IMAD.U32 R13, R70, 0x10000, RZ ;  /* 0x00010000460d7824 */ /* 0x021fe200078e00ff */
        /* <DEDUP_REMOVED lines=30> */
.L_x_228:
[----:B------:R-:W-:Y:S05]  /*f0e0*/  BSYNC.RECONVERGENT B0 ;  /* 0x0000000000007941 */ /* 0x000fea0003800200 */
.L_x_227:
[----:B------:R-:W-:Y:S01]  /*f0f0*/  BSSY.RECONVERGENT B0, `(.L_x_229) ;  /* 0x0000019000007945 */ /* 0x000fe20003800200 */
[----:B------:R-:W-:Y:S01]  /*f100*/  PRMT R71, RZ, 0x7610, R71 ;  /* 0x00007610ff477816 */ /* 0x000fe20000000047 */
[----:B------:R-:W-:Y:S01]  /*f110*/  VIADD R11, R78, 0xe2 ;  /* 0x000000e24e0b7836 */ /* 0x000fe20000000000 */
[----:B------:R-:W-:Y:S02]  /*f120*/  PRMT R72, RZ, 0x7610, R72 ;  /* 0x00007610ff487816 */ /* 0x000fe40000000048 */
[----:B------:R-:W-:Y:S02]  /*f130*/  PRMT R73, RZ, 0x7610, R73 ;  /* 0x00007610ff497816 */ /* 0x000fe40000000049 */
        /* <DEDUP_REMOVED lines=20> */
.L_x_230:
[----:B------:R-:W-:Y:S05]  /*f280*/  BSYNC.RECONVERGENT B0 ;  /* 0x0000000000007941 */ /* 0x000fea0003800200 */
.L_x_229:
[----:B-----5:R-:W-:Y:S01]  /*f290*/  IMAD.U32 R75, R74, 0x10000, RZ ;  /* 0x000100004a4b7824 */ /* 0x020fe200078e00ff */
[----:B------:R-:W-:Y:S01]  /*f2a0*/  BSSY.RECONVERGENT B0, `(.L_x_231) ;  /* 0x0000020000007945 */ /* 0x000fe20003800200 */
[----:B------:R-:W-:Y:S01]  /*f2b0*/  IMAD.U32 R73, R73, 0x10000, RZ ;  /* 0x0001000049497824 */ /* 0x000fe200078e00ff */
[----:B------:R-:W-:Y:S01]  /*f2c0*/  ISETP.GE.AND P1, PT, R11, UR7, PT ;  /* 0x000000070b007c0c */ /* 0x000fe2000bf26270 */
[----:B------:R-:W-:Y:S02]  /*f2d0*/  IMAD.U32 R77, R72, 0x10000, RZ ;  /* 0x00010000484d7824 */ /* 0x000fe400078e00ff */
[----:B01----:R-:W-:Y:S01]  /*f2e0*/  IMAD.U32 R9, R71, 0x10000, RZ ;  /* 0x0001000047097824 */ /* 0x003fe200078e00ff */
        /* <DEDUP_REMOVED lines=27> */
.L_x_232:
[----:B------:R-:W-:Y:S05]  /*f4a0*/  BSYNC.RECONVERGENT B0 ;  /* 0x0000000000007941 */ /* 0x000fea0003800200 */
.L_x_231:
[----:B------:R-:W-:Y:S01]  /*f4b0*/  BSSY.RECONVERGENT B0, `(.L_x_233) ;  /* 0x000001b000007945 */ /* 0x000fe20003800200 */
[----:B------:R-:W-:Y:S02]  /*f4c0*/  LOP3.LUT R76, R10, 0xff, RZ, 0xc0, !PT ;  /* 0x000000ff0a4c7812 */ /* 0x000fe400078ec0ff */
[----:B------:R-:W-:Y:S02]  /*f4d0*/  PRMT R74, RZ, 0x7610, R74 ;  /* 0x00007610ff4a7816 */ /* 0x000fe4000000004a */
[----:B------:R-:W-:Y:S02]  /*f4e0*/  PRMT R77, RZ, 0x7610, R77 ;  /* 0x00007610ff4d7816 */ /* 0x000fe4000000004d */
[----:B0-----:R-:W-:Y:S02]  /*f4f0*/  PRMT R79, RZ, 0x7610, R79 ;  /* 0x00007610ff4f7816 */ /* 0x001fe4000000004f */
        /* <DEDUP_REMOVED lines=22> */
.L_x_234:
[----:B------:R-:W-:Y:S05]  /*f660*/  BSYNC.RECONVERGENT B0 ;  /* 0x0000000000007941 */ /* 0x000fea0003800200 */
.L_x_233:
[----:B-----5:R-:W-:Y:S01]  /*f670*/  IMAD.U32 R10, R10, 0x10000, RZ ;  /* 0x000100000a0a7824 */ /* 0x020fe200078e00ff */
[----:B------:R-:W-:Y:S01]  /*f680*/  ISETP.GE.AND P1, PT, R11, UR7, PT ;  /* 0x000000070b007c0c */ /* 0x000fe2000bf26270 */
[----:B------:R-:W-:Y:S01]  /*f690*/  IMAD.U32 R79, R79, 0x10000, RZ ;  /* 0x000100004f4f7824 */ /* 0x000fe200078e00ff */
[----:B------:R-:W-:Y:S01]  /*f6a0*/  BSSY.RECONVERGENT B0, `(.L_x_235) ;  /* 0x000002c000007945 */ /* 0x000fe20003800200 */
[----:B------:R-:W-:Y:S01]  /*f6b0*/  IMAD.U32 R77, R77, 0x10000, RZ ;  /* 0x000100004d4d7824 */ /* 0x000fe200078e00ff */
[----:B------:R-:W-:Y:S01]  /*f6c0*/  FMNMX3 R72, |R9|, R72, |R10|, !PT ;  /* 0x0000004809487276 */ /* 0x000fe2000780060a */
[----:B------:R-:W-:Y:S02]  /*f6d0*/  IMAD R90, R75, 0x100, R90 ;  /* 0x000001004b5a7824 */ /* 0x000fe400078e025a */
[----:B------:R-:W-:Y:S01]  /*f6e0*/  FMUL R81, R10, UR8 ;  /* 0x000000080a517c20 */ /* 0x000fe20008400000 */
[----:B------:R-:W-:Y:S01]  /*f6f0*/  IMAD.U32 R75, R74, 0x10000, RZ ;  /* 0x000100004a4b7824 */ /* 0x000fe200078e00ff */
[----:B------:R-:W-:Y:S01]  /*f700*/  FMNMX3 R74, |R79|, R72, |R77|, !PT ;  /* 0x000000484f4a7276 */ /* 0x000fe2000780064d */
[----:B------:R-:W-:-:S02]  /*f710*/  IMAD R76, R71, 0x100, R76 ;  /* 0x00000100474c7824 */ /* 0x000fc400078e024c */
[----:B------:R-:W-:Y:S01]  /*f720*/  FMUL R79, R79, UR8 ;  /* 0x000000084f4f7c20 */ /* 0x000fe20008400000 */
[----:B------:R-:W-:Y:S02]  /*f730*/  VIADD R9, R78, 0xe3 ;  /* 0x000000e34e097836 */ /* 0x000fe40000000000 */
[----:B------:R-:W-:Y:S01]  /*f740*/  FMUL R77, R77, UR8 ;  /* 0x000000084d4d7c20 */ /* 0x000fe20008400000 */
[----:B------:R-:W-:Y:S01]  /*f750*/  FMUL R71, R75, UR8 ;  /* 0x000000084b477c20 */ /* 0x000fe20008400000 */
[----:B------:R-:W-:Y:S01]  /*f760*/  F2FP.SATFINITE.E4M3.F32.PACK_AB_MERGE_C R81, RZ, R81, RZ ;  /* 0x00000051ff51723e */ /* 0x000fe200048070ff */
[----:B------:R-:W-:Y:S01]  /*f770*/  IMAD R8, R73, 0x100, R8 ;  /* 0x0000010049087824 */ /* 0x000fe200078e0208 */
[----:B------:R-:W-:Y:S02]  /*f780*/  ISETP.GE.AND P0, PT, R9, UR7, PT ;  /* 0x0000000709007c0c */ /* 0x000fe4000bf06270 */
[----:B------:R-:W-:Y:S01]  /*f790*/  LOP3.LUT R70, R70, 0xffff, RZ, 0xc0, !PT ;  /* 0x0000ffff46467812 */ /* 0x000fe200078ec0ff */
[----:B------:R-:W-:Y:S01]  /*f7a0*/  IMAD.U32 R83, R81, 0x10000, RZ ;  /* 0x0001000051537824 */ /* 0x000fe200078e00ff */
[----:B------:R-:W-:-:S02]  /*f7b0*/  F2FP.SATFINITE.E4M3.F32.PACK_AB_MERGE_C R79, RZ, R79, RZ ;  /* 0x0000004fff4f723e */ /* 0x000fc400048070ff */
[----:B------:R-:W-:Y:S02]  /*f7c0*/  F2FP.SATFINITE.E4M3.F32.PACK_AB_MERGE_C R77, RZ, R77, RZ ;  /* 0x0000004dff4d723e */ /* 0x000fe400048070ff */
[----:B------:R-:W-:Y:S01]  /*f7d0*/  F2FP.SATFINITE.E4M3.F32.PACK_AB_MERGE_C R71, RZ, R71, RZ ;  /* 0x00000047ff47723e */ /* 0x000fe200048070ff */
[----:B------:R-:W-:Y:S06]  /*f7e0*/  @P1 BRA `(.L_x_236) ;  /* 0x00000000005c1947 */ /* 0x000fec0003800000 */
[C---:B0-----:R-:W-:Y:S01]  /*f7f0*/  VIADD R6, R4.reuse, 0x1 ;  /* 0x0000000104067836 */ /* 0x041fe20000000000 */
[C---:B------:R-:W-:Y:S01]  /*f800*/  ISETP.GE.AND P4, PT, R4.reuse, UR9, PT ;  /* 0x0000000904007c0c */ /* 0x040fe2000bf86270 */
[----:B------:R-:W-:-:S03]  /*f810*/  VIADD R7, R4, 0x2 ;  /* 0x0000000204077836 */ /* 0x000fc60000000000 */
[----:B------:R-:W-:Y:S01]  /*f820*/  ISETP.GE.AND P3, PT, R6, UR9, PT ;  /* 0x0000000906007c0c */ /* 0x000fe2000bf66270 */
[----:B------:R-:W-:Y:S01]  /*f830*/  VIADD R6, R4, 0x3 ;  /* 0x0000000304067836 */ /* 0x000fe20000000000 */
[----:B------:R-:W-:-:S04]  /*f840*/  ISETP.GE.AND P2, PT, R7, UR9, PT ;  /* 0x0000000907007c0c */ /* 0x000fc8000bf46270 */
[----:B------:R-:W-:-:S03]  /*f850*/  ISETP.GE.AND P1, PT, R6, UR9, PT ;  /* 0x0000000906007c0c */ /* 0x000fc6000bf26270 */
[----:B------:R-:W-:-:S04]  /*f860*/  @!P4 IMAD R7, R11, UR9, R4 ;  /* 0x000000090b07cc24 */ /* 0x000fc8000f8e0204 */
[--C-:B------:R-:W-:Y:S01]  /*f870*/  @!P3 IMAD R13, R11, UR9, R4.reuse ;  /* 0x000000090b0dbc24 */ /* 0x100fe2000f8e0204 */
[----:B------:R-:W-:Y:S01]  /*f880*/  @!P4 IADD3 R6, P6, PT, R7, UR4, RZ ;  /* 0x000000040706cc10 */ /* 0x000fe2000ffde0ff */
[----:B------:R-:W-:-:S03]  /*f890*/  @!P2 IMAD R80, R11, UR9, R4 ;  /* 0x000000090b50ac24 */ /* 0x000fc6000f8e0204 */
[----:B------:R-:W-:Y:S01]  /*f8a0*/  @!P3 IADD3 R10, P5, PT, R13, UR4, RZ ;  /* 0x000000040d0abc10 */ /* 0x000fe2000ffbe0ff */
[----:B------:R-:W-:Y:S01]  /*f8b0*/  @!P1 IMAD R73, R11, UR9, R4 ;  /* 0x000000090b499c24 */ /* 0x000fe2000f8e0204 */
[----:B------:R-:W-:Y:S02]  /*f8c0*/  @!P4 LEA.HI.X.SX32 R7, R7, UR5, 0x1, P6 ;  /* 0x000000050707cc11 */ /* 0x000fe4000b0f0eff */
[C---:B------:R-:W-:Y:S02]  /*f8d0*/  @!P2 IADD3 R12, P6, PT, R80.reuse, UR4, RZ ;  /* 0x00000004500cac10 */ /* 0x040fe4000ffde0ff */
[----:B------:R-:W-:Y:S01]  /*f8e0*/  @!P3 LEA.HI.X.SX32 R11, R13, UR5, 0x1, P5 ;  /* 0x000000050d0bbc11 */ /* 0x000fe2000a8f0eff */
[----:B------:R1:W-:Y:S01]  /*f8f0*/  @!P4 STG.E.U8 desc[UR10][R6.64], R81 ;  /* 0x000000510600c986 */ /* 0x0003e2000c10110a */
[C---:B------:R-:W-:Y:S02]  /*f900*/  @!P1 IADD3 R72, P5, PT, R73.reuse, UR4, RZ ;  /* 0x0000000449489c10 */ /* 0x040fe4000ffbe0ff */
[----:B------:R-:W-:Y:S01]  /*f910*/  @!P2 LEA.HI.X.SX32 R13, R80, UR5, 0x1, P6 ;  /* 0x00000005500dac11 */ /* 0x000fe2000b0f0eff */
[----:B------:R1:W-:Y:S01]  /*f920*/  @!P3 STG.E.U8 desc[UR10][R10.64+0x1], R79 ;  /* 0x0000014f0a00b986 */ /* 0x0003e2000c10110a */
[----:B------:R-:W-:-:S03]  /*f930*/  @!P1 LEA.HI.X.SX32 R73, R73, UR5, 0x1, P5 ;  /* 0x0000000549499c11 */ /* 0x000fc6000a8f0eff */
[----:B------:R1:W-:Y:S04]  /*f940*/  @!P2 STG.E.U8 desc[UR10][R12.64+0x2], R77 ;  /* 0x0000024d0c00a986 */ /* 0x0003e8000c10110a */
[----:B------:R1:W-:Y:S02]  /*f950*/  @!P1 STG.E.U8 desc[UR10][R72.64+0x3], R71 ;  /* 0x0000034748009986 */ /* 0x0003e4000c10110a */
.L_x_236:
[----:B------:R-:W-:Y:S05]  /*f960*/  BSYNC.RECONVERGENT B0 ;  /* 0x0000000000007941 */ /* 0x000fea0003800200 */
.L_x_235:
[----:B------:R-:W-:Y:S01]  /*f970*/  BSSY.RECONVERGENT B0, `(.L_x_237) ;  /* 0x0000024000007945 */ /* 0x000fe20003800200 */
[----:B-1----:R-:W-:Y:S01]  /*f980*/  LOP3.LUT R72, R76, 0xffff, RZ, 0xc0, !PT ;  /* 0x0000ffff4c487812 */ /* 0x002fe200078ec0ff */
[----:B------:R-:W-:Y:S01]  /*f990*/  IMAD.U32 R79, R79, 0x10000, RZ ;  /* 0x000100004f4f7824 */ /* 0x000fe200078e00ff */
[----:B------:R-:W-:Y:S02]  /*f9a0*/  LOP3.LUT R70, R70, 0xff0000, R83, 0xf8, !PT ;  /* 0x00ff000046467812 */ /* 0x000fe400078ef853 */
[----:B------:R-:W-:Y:S02]  /*f9b0*/  PRMT R73, RZ, 0x7610, R73 ;  /* 0x00007610ff497816 */ /* 0x000fe40000000049 */
[----:B------:R-:W-:Y:S02]  /*f9c0*/  PRMT R80, RZ, 0x7610, R80 ;  /* 0x00007610ff507816 */ /* 0x000fe40000000050 */
[----:B------:R-:W-:Y:S02]  /*f9d0*/  PRMT R81, RZ, 0x7610, R81 ;  /* 0x00007610ff517816 */ /* 0x000fe40000000051 */
[----:B------:R-:W-:Y:S01]  /*f9e0*/  PRMT R76, RZ, 0x7610, R76 ;  /* 0x00007610ff4c7816 */ /* 0x000fe2000000004c */
[----:B------:R-:W-:Y:S06]  /*f9f0*/  @P0 BRA `(.L_x_238) ;  /* 0x00000000006c0947 */ /* 0x000fec0003800000 */
[C---:B0-----:R-:W-:Y:S01]  /*fa00*/  VIADD R6, R4.reuse, 0x1 ;  /* 0x0000000104067836 */ /* 0x041fe20000000000 */
[C---:B------:R-:W-:Y:S01]  /*fa10*/  ISETP.GE.AND P1, PT, R4.reuse, UR9, PT ;  /* 0x0000000904007c0c */ /* 0x040fe2000bf26270 */
[----:B------:R-:W-:Y:S01]  /*fa20*/  VIADD R7, R4, 0x2 ;  /* 0x0000000204077836 */ /* 0x000fe20000000000 */
[----:B------:R-:W-:Y:S01]  /*fa30*/  PRMT R76, RZ, 0x7610, R76 ;  /* 0x00007610ff4c7816 */ /* 0x000fe2000000004c */
[----:B------:R-:W-:Y:S01]  /*fa40*/  IMAD.MOV.U32 R13, RZ, RZ, 0x2 ;  /* 0x00000002ff0d7424 */ /* 0x000fe200078e00ff */
[----:B------:R-:W-:Y:S01]  /*fa50*/  ISETP.GE.AND P2, PT, R6, UR9, PT ;  /* 0x0000000906007c0c */ /* 0x000fe2000bf46270 */
[----:B------:R-:W-:Y:S01]  /*fa60*/  VIADD R6, R4, 0x3 ;  /* 0x0000000304067836 */ /* 0x000fe20000000000 */
[----:B------:R-:W-:-:S04]  /*fa70*/  ISETP.GE.AND P3, PT, R7, UR9, PT ;  /* 0x0000000907007c0c */ /* 0x000fc8000bf66270 */
[----:B------:R-:W-:-:S03]  /*fa80*/  ISETP.GE.AND P4, PT, R6, UR9, PT ;  /* 0x0000000906007c0c */ /* 0x000fc6000bf86270 */
[----:B------:R-:W-:Y:S02]  /*fa90*/  @!P1 IMAD R12, R9, UR9, R4 ;  /* 0x00000009090c9c24 */ /* 0x000fe4000f8e0204 */
[----:B------:R-:W-:Y:S02]  /*faa0*/  IMAD.MOV.U32 R82, RZ, RZ, 0x2 ;  /* 0x00000002ff527424 */ /* 0x000fe400078e00ff */
[----:B------:R-:W-:Y:S01]  /*fab0*/  @!P1 IMAD.WIDE R12, R12, R13, UR12 ;  /* 0x0000000c0c0c9e25 */ /* 0x000fe2000f8e020d */
[----:B------:R-:W-:-:S03]  /*fac0*/  PRMT R81, RZ, 0x7610, R81 ;  /* 0x00007610ff517816 */ /* 0x000fc60000000051 */
[----:B------:R-:W-:Y:S01]  /*fad0*/  IMAD.MOV.U32 R7, RZ, RZ, 0x2 ;  /* 0x00000002ff077424 */ /* 0x000fe200078e00ff */
[----:B------:R0:W5:Y:S01]  /*fae0*/  @!P1 LDG.E.U16 R76, desc[UR10][R12.64] ;  /* 0x0000000a0c4c9981 */ /* 0x000162000c1e1500 */
[C---:B------:R-:W-:Y:S01]  /*faf0*/  @!P4 IMAD R73, R9.reuse, UR9, R4 ;  /* 0x000000090949cc24 */ /* 0x040fe2000f8e0204 */
[----:B------:R-:W-:Y:S01]  /*fb00*/  PRMT R80, RZ, 0x7610, R80 ;  /* 0x00007610ff507816 */ /* 0x000fe20000000050 */
[----:B------:R-:W-:Y:S02]  /*fb10*/  IMAD.MOV.U32 R11, RZ, RZ, 0x2 ;  /* 0x00000002ff0b7424 */ /* 0x000fe400078e00ff */
[C-C-:B------:R-:W-:Y:S02]  /*fb20*/  @!P2 IMAD R6, R9.reuse, UR9, R4.reuse ;  /* 0x000000090906ac24 */ /* 0x140fe4000f8e0204 */
[----:B------:R-:W-:Y:S02]  /*fb30*/  @!P3 IMAD R10, R9, UR9, R4 ;  /* 0x00000009090abc24 */ /* 0x000fe4000f8e0204 */
[----:B------:R-:W-:-:S04]  /*fb40*/  @!P2 IMAD.WIDE R6, R6, R7, UR12 ;  /* 0x0000000c0606ae25 */ /* 0x000fc8000f8e0207 */
[----:B0-----:R-:W-:Y:S01]  /*fb50*/  @!P4 IMAD.WIDE R12, R73, R82, UR12 ;  /* 0x0000000c490cce25 */ /* 0x001fe2000f8e0252 */
[----:B------:R-:W-:Y:S01]  /*fb60*/  PRMT R73, RZ, 0x7610, R73 ;  /* 0x00007610ff497816 */ /* 0x000fe20000000049 */
[----:B------:R1:W5:Y:S02]  /*fb70*/  @!P2 LDG.E.U16 R81, desc[UR10][R6.64+0x2] ;  /* 0x0000020a0651a981 */ /* 0x000364000c1e1500 */
[----:B------:R-:W-:-:S03]  /*fb80*/  @!P3 IMAD.WIDE R10, R10, R11, UR12 ;  /* 0x0000000c0a0abe25 */ /* 0x000fc6000f8e020b */
[----:B------:R1:W5:Y:S04]  /*fb90*/  @!P4 LDG.E.U16 R73, desc[UR10][R12.64+0x6] ;  /* 0x0000060a0c49c981 */ /* 0x000368000c1e1500 */
[----:B------:R1:W5:Y:S02]  /*fba0*/  @!P3 LDG.E.U16 R80, desc[UR10][R10.64+0x4] ;  /* 0x0000040a0a50b981 */ /* 0x000364000c1e1500 */
.L_x_238:
[----:B------:R-:W-:Y:S05]  /*fbb0*/  BSYNC.RECONVERGENT B0 ;  /* 0x0000000000007941 */ /* 0x000fea0003800200 */
.L_x_237:
[----:B-----5:R-:W-:Y:S01]  /*fbc0*/  IMAD.U32 R76, R76, 0x10000, RZ ;  /* 0x000100004c4c7824 */ /* 0x020fe200078e00ff */
[----:B------:R-:W-:Y:S01]  /*fbd0*/  LOP3.LUT R72, R72, 0xff0000, R79, 0xf8, !PT ;  /* 0x00ff000048487812 */ /* 0x000fe200078ef84f */
[----:B------:R-:W-:Y:S01]  /*fbe0*/  IMAD.U32 R81, R81, 0x10000, RZ ;  /* 0x0001000051517824 */ /* 0x000fe200078e00ff */
[----:B------:R-:W-:Y:S01]  /*fbf0*/  LOP3.LUT R8, R8, 0xffff, RZ, 0xc0, !PT ;  /* 0x0000ffff08087812 */ /* 0x000fe200078ec0ff */
[----:B------:R-:W-:Y:S02]  /*fc00*/  IMAD.U32 R80, R80, 0x10000, RZ ;  /* 0x0001000050507824 */ /* 0x000fe400078e00ff */
[----:B------:R-:W-:Y:S01]  /*fc10*/  FMUL R79, R76, UR8 ;  /* 0x000000084c4f7c20 */ /* 0x000fe20008400000 */
[----:B01----:R-:W-:Y:S02]  /*fc20*/  IMAD.U32 R7, R73, 0x10000, RZ ;  /* 0x0001000049077824 */ /* 0x003fe400078e00ff */
[----:B------:R-:W-:Y:S01]  /*fc30*/  FMUL R83, R81, UR8 ;  /* 0x0000000851537c20 */ /* 0x000fe20008400000 */
[----:B------:R-:W-:-:S02]  /*fc40*/  IMAD.U32 R77, R77, 0x10000, RZ ;  /* 0x000100004d4d7824 */ /* 0x000fc400078e00ff */
[----:B------:R-:W-:Y:S01]  /*fc50*/  FMUL R85, R80, UR8 ;  /* 0x0000000850557c20 */ /* 0x000fe20008400000 */
[----:B------:R-:W-:Y:S01]  /*fc60*/  FMUL R6, R7, UR8 ;  /* 0x0000000807067c20 */ /* 0x000fe20008400000 */
[----:B------:R-:W-:Y:S01]  /*fc70*/  FMNMX3 R74, |R75|, R74, |R76|, !PT ;  /* 0x0000004a4b4a7276 */ /* 0x000fe2000780064c */
[----:B------:R-:W-:Y:S01]  /*fc80*/  BSSY.RECONVERGENT B0, `(.L_x_239) ;  /* 0x0000020000007945 */ /* 0x000fe20003800200 */
[----:B------:R-:W-:Y:S01]  /*fc90*/  LOP3.LUT R77, R8, 0xff0000, R77, 0xf8, !PT ;  /* 0x00ff0000084d7812 */ /* 0x000fe200078ef84d */
[----:B------:R-:W-:Y:S01]  /*fca0*/  VIADD R73, R78, 0xe4 ;  /* 0x000000e44e497836 */ /* 0x000fe20000000000 */
[----:B------:R-:W-:Y:S02]  /*fcb0*/  FMNMX3 R76, |R81|, R74, |R80|, !PT ;  /* 0x0000004a514c7276 */ /* 0x000fe40007800650 */
[----:B------:R-:W-:Y:S02]  /*fcc0*/  F2FP.SATFINITE.E4M3.F32.PACK_AB_MERGE_C R79, RZ, R79, RZ ;  /* 0x0000004fff4f723e */ /* 0x000fe400048070ff */
[----:B------:R-:W-:-:S02]  /*fcd0*/  F2FP.SATFINITE.E4M3.F32.PACK_AB_MERGE_C R83, RZ, R83, RZ ;  /* 0x00000053ff53723e */ /* 0x000fc400048070ff */
[----:B------:R-:W-:Y:S02]  /*fce0*/  F2FP.SATFINITE.E4M3.F32.PACK_AB_MERGE_C R85, RZ, R85, RZ ;  /* 0x00000055ff55723e */ /* 0x000fe400048070ff */
[----:B------:R-:W-:Y:S01]  /*fcf0*/  F2FP.SATFINITE.E4M3.F32.PACK_AB_MERGE_C R6, RZ, R6, RZ ;  /* 0x00000006ff06723e */ /* 0x000fe200048070ff */
[----:B------:R-:W-:Y:S06]  /*fd00*/  @P0 BRA `(.L_x_240) ;  /* 0x00000000005c0947 */ /* 0x000fec0003800000 */
[C---:B------:R-:W-:Y:S01]  /*fd10*/  ISETP.GE.AND P3, PT, R4.reuse, UR9, PT ;  /* 0x0000000904007c0c */ /* 0x040fe2000bf66270 */
[C---:B------:R-:W-:Y:S02]  /*fd20*/  VIADD R8, R4.reuse, 0x1 ;  /* 0x0000000104087836 */ /* 0x040fe40000000000 */
[C---:B------:R-:W-:Y:S02]  /*fd30*/  VIADD R10, R4.reuse, 0x2 ;  /* 0x00000002040a7836 */ /* 0x040fe40000000000 */
[----:B------:R-:W-:Y:S01]  /*fd40*/  VIADD R11, R4, 0x3 ;  /* 0x00000003040b7836 */ /* 0x000fe20000000000 */
[----:B------:R-:W-:Y:S02]  /*fd50*/  ISETP.GE.AND P2, PT, R8, UR9, PT ;  /* 0x0000000908007c0c */ /* 0x000fe4000bf46270 */
[----:B------:R-:W-:Y:S02]  /*fd60*/  ISETP.GE.AND P1, PT, R10, UR9, PT ;  /* 0x000000090a007c0c */ /* 0x000fe4000bf26270 */
[----:B------:R-:W-:-:S03]  /*fd70*/  ISETP.GE.AND P0, PT, R11, UR9, PT ;  /* 0x000000090b007c0c */ /* 0x000fc6000bf06270 */
[----:B------:R-:W-:-:S05]  /*fd80*/  @!P3 IMAD R10, R9, UR9, R4 ;  /* 0x00000009090abc24 */ /* 0x000fca000f8e0204 */
[C---:B------:R-:W-:Y:S01]  /*fd90*/  @!P3 IADD3 R8, P4, PT, R10.reuse, UR4, RZ ;  /* 0x000000040a08bc10 */ /* 0x040fe2000ff9e0ff */
[C-C-:B------:R-:W-:Y:S02]  /*fda0*/  @!P2 IMAD R11, R9.reuse, UR9, R4.reuse ;  /* 0x00000009090bac24 */ /* 0x140fe4000f8e0204 */
[C-C-:B------:R-:W-:Y:S02]  /*fdb0*/  @!P1 IMAD R13, R9.reuse, UR9, R4.reuse ;  /* 0x00000009090d9c24 */ /* 0x140fe4000f8e0204 */
[----:B------:R-:W-:Y:S01]  /*fdc0*/  @!P0 IMAD R75, R9, UR9, R4 ;  /* 0x00000009094b8c24 */ /* 0x000fe2000f8e0204 */
[----:B------:R-:W-:Y:S02]  /*fdd0*/  @!P3 LEA.HI.X.SX32 R9, R10, UR5, 0x1, P4 ;  /* 0x000000050a09bc11 */ /* 0x000fe4000a0f0eff */
[----:B------:R-:W-:Y:S02]  /*fde0*/  @!P2 IADD3 R10, P4, PT, R11, UR4, RZ ;  /* 0x000000040b0aac10 */ /* 0x000fe4000ff9e0ff */
[----:B------:R-:W-:Y:S01]  /*fdf0*/  @!P1 IADD3 R12, P5, PT, R13, UR4, RZ ;  /* 0x000000040d0c9c10 */ /* 0x000fe2000ffbe0ff */
[----:B------:R0:W-:Y:S01]  /*fe00*/  @!P3 STG.E.U8 desc[UR10][R8.64], R79 ;  /* 0x0000004f0800b986 */ /* 0x0001e2000c10110a */
[----:B------:R-:W-:-:S02]  /*fe10*/  @!P0 IADD3 R74, P6, PT, R75, UR4, RZ ;  /* 0x000000044b4a8c10 */ /* 0x000fc4000ffde0ff */
[----:B------:R-:W-:Y:S02]  /*fe20*/  @!P2 LEA.HI.X.SX32 R11, R11, UR5, 0x1, P4 ;  /* 0x000000050b0bac11 */ /* 0x000fe4000a0f0eff */
[----:B------:R-:W-:Y:S02]  /*fe30*/  @!P1 LEA.HI.X.SX32 R13, R13, UR5, 0x1, P5 ;  /* 0x000000050d0d9c11 */ /* 0x000fe4000a8f0eff */
[----:B------:R-:W-:Y:S01]  /*fe40*/  @!P0 LEA.HI.X.SX32 R75, R75, UR5, 0x1, P6 ;  /* 0x000000054b4b8c11 */ /* 0x000fe2000b0f0eff */
[----:B------:R0:W-:Y:S04]  /*fe50*/  @!P2 STG.E.U8 desc[UR10][R10.64+0x1], R83 ;  /* 0x000001530a00a986 */ /* 0x0001e8000c10110a */
[----:B------:R0:W-:Y:S04]  /*fe60*/  @!P1 STG.E.U8 desc[UR10][R12.64+0x2], R85 ;  /* 0x000002550c009986 */ /* 0x0001e8000c10110a */
[----:B------:R0:W-:Y:S02]  /*fe70*/  @!P0 STG.E.U8 desc[UR10][R74.64+0x3], R6 ;  /* 0x000003064a008986 */ /* 0x0001e4000c10110a */
.L_x_240:
[----:B------:R-:W-:Y:S05]  /*fe80*/  BSYNC.RECONVERGENT B0 ;  /* 0x0000000000007941 */ /* 0x000fea0003800200 */
.L_x_239:
[----:B------:R-:W-:Y:S01]  /*fe90*/  ISETP.GE.AND P1, PT, R73, UR7, PT ;  /* 0x0000000749007c0c */ /* 0x000fe2000bf26270 */
[----:B------:R-:W-:Y:S01]  /*fea0*/  BSSY.RECONVERGENT B0, `(.L_x_241) ;  /* 0x0000027000007945 */ /* 0x000fe20003800200 */
[----:B0-----:R-:W-:Y:S02]  /*feb0*/  LOP3.LUT R8, R79, 0xffff, RZ, 0xc0, !PT ;  /* 0x0000ffff4f087812 */ /* 0x001fe400078ec0ff */
[----:B------:R-:W-:Y:S02]  /*fec0*/  LOP3.LUT R83, R83, 0xffff, RZ, 0xc0, !PT ;  /* 0x0000ffff53537812 */ /* 0x000fe400078ec0ff */
[----:B------:R-:W-:Y:S01]  /*fed0*/  LOP3.LUT R82, R85, 0xffff, RZ, 0xc0, !PT ;  /* 0x0000ffff55527812 */ /* 0x000fe200078ec0ff */
[----:B------:R-:W-:Y:S01]  /*fee0*/  IMAD.SHL.U32 R85, R8, 0x1000000, RZ ;  /* 0x0100000008557824 */ /* 0x000fe200078e00ff */
        /* <DEDUP_REMOVED lines=9> */
[----:B------:R-:W-:Y:S01]  /*ff80*/  VIADD R9, R4, 0x3 ;  /* 0x0000000304097836 */ /* 0x000fe20000000000 */
[----:B------:R-:W-:Y:S01]  /*ff90*/  PRMT R84, RZ, 0x7610, R84 ;  /* 0x00007610ff547816 */ /* 0x000fe20000000054 */
[----:B------:R-:W-:Y:S01]  /*ffa0*/  IMAD.MOV.U32 R11, RZ, RZ, 0x2 ;  /* 0x00000002ff0b7424 */ /* 0x000fe200078e00ff */
[----:B------:R-:W-:Y:S01]  /*ffb0*/  ISETP.GE.AND P2, PT, R8, UR9, PT ;  /* 0x0000000908007c0c */ /* 0x000fe2000bf46270 */
[----:B------:R-:W-:Y:S01]  /*ffc0*/  VIADD R8, R4, 0x2 ;  /* 0x0000000204087836 */ /* 0x000fe20000000000 */
[----:B------:R-:W-:Y:S01]  /*ffd0*/  ISETP.GE.AND P4, PT, R9, UR9, PT ;  /* 0x0000000909007c0c */ /* 0x000fe2000bf86270 */
[----:B------:R-:W-:Y:S01]  /*ffe0*/  IMAD.MOV.U32 R9, RZ, RZ, 0x2 ;  /* 0x00000002ff097424 */ /* 0x000fe200078e00ff */
[----:B------:R-:W-:Y:S02]  /*fff0*/  PRMT R79, RZ, 0x7610, R79 ;  /* 0x00007610ff4f7816 */ /* 0x000fe4000000004f */
[----:B------:R-:W-:Y:S01]  /*10000*/  ISETP.GE.AND P3, PT, R8, UR9, PT ;  /* 0x0000000908007c0c */ /* 0x000fe2000bf66270 */
[----:B------:R-:W-:-:S02]  /*10010*/  IMAD.MOV.U32 R13, RZ, RZ, 0x2 ;  /* 0x00000002ff0d7424 */ /* 0x000fc400078e00ff */
[C-C-:B------:R-:W-:Y:S02]  /*10020*/  @!P0 IMAD R8, R73.reuse, UR9, R4.reuse ;  /* 0x0000000949088c24 */ /* 0x140fe4000f8e0204 */
[----:B------:R-:W-:Y:S02]  /*10030*/  IMAD.MOV.U32 R75, RZ, RZ, 0x2 ;  /* 0x00000002ff4b7424 */ /* 0x000fe400078e00ff */
[C-C-:B------:R-:W-:Y:S02]  /*10040*/  @!P2 IMAD R10, R73.reuse, UR9, R4.reuse ;  /* 0x00000009490aac24 */ /* 0x140fe4000f8e0204 */
[----:B------:R-:W-:Y:S01]  /*10050*/  @!P4 IMAD R74, R73, UR9, R4 ;  /* 0x00000009494acc24 */ /* 0x000fe2000f8e0204 */
[----:B------:R-:W-:Y:S01]  /*10060*/  PRMT R81, RZ, 0x7610, R81 ;  /* 0x00007610ff517816 */ /* 0x000fe20000000051 */
[----:B------:R-:W-:Y:S01]  /*10070*/  @!P0 IMAD.WIDE R8, R8, R9, UR12 ;  /* 0x0000000c08088e25 */ /* 0x000fe2000f8e0209 */
[----:B------:R-:W-:-:S03]  /*10080*/  PRMT R80, RZ, 0x7610, R80 ;  /* 0x00007610ff507816 */ /* 0x000fc60000000050 */
[----:B------:R-:W-:Y:S01]  /*10090*/  @!P3 IMAD R12, R73, UR9, R4 ;  /* 0x00000009490cbc24 */ /* 0x000fe2000f8e0204 */
[----:B------:R0:W5:Y:S01]  /*100a0*/  @!P0 LDG.E.U16 R84, desc[UR10][R8.64] ;  /* 0x0000000a08548981 */ /* 0x000162000c1e1500 */
[----:B------:R-:W-:-:S04]  /*100b0*/  @!P2 IMAD.WIDE R10, R10, R11, UR12 ;  /* 0x0000000c0a0aae25 */ /* 0x000fc8000f8e020b */
[----:B------:R-:W-:Y:S01]  /*100c0*/  @!P3 IMAD.WIDE R12, R12, R13, UR12 ;  /* 0x0000000c0c0cbe25 */ /* 0x000fe2000f8e020d */
[----:B------:R0:W5:Y:S03]  /*100d0*/  @!P2 LDG.E.U16 R79, desc[UR10][R10.64+0x2] ;  /* 0x0000020a0a4fa981 */ /* 0x000166000c1e1500 */
[----:B------:R-:W-:Y:S01]  /*100e0*/  @!P4 IMAD.WIDE R74, R74, R75, UR12 ;  /* 0x0000000c4a4ace25 */ /* 0x000fe2000f8e024b */
[----:B------:R0:W5:Y:S04]  /*100f0*/  @!P3 LDG.E.U16 R81, desc[UR10][R12.64+0x4] ;  /* 0x0000040a0c51b981 */ /* 0x000168000c1e1500 */
[----:B------:R0:W5:Y:S02]  /*10100*/  @!P4 LDG.E.U16 R80, desc[UR10][R74.64+0x6] ;  /* 0x0000060a4a50c981 */ /* 0x000164000c1e1500 */
.L_x_242:
[----:B------:R-:W-:Y:S05]  /*10110*/  BSYNC.RECONVERGENT B0 ;  /* 0x0000000000007941 */ /* 0x000fea0003800200 */
.L_x_241:
[----:B-----5:R-:W-:Y:S01]  /*10120*/  IMAD.U32 R84, R84, 0x10000, RZ ;  /* 0x0001000054547824 */ /* 0x020fe200078e00ff */
[----:B------:R-:W-:Y:S01]  /*10130*/  BSSY.RECONVERGENT B0, `(.L_x_243) ;  /* 0x000002b000007945 */ /* 0x000fe20003800200 */
[----:B------:R-:W-:Y:S01]  /*10140*/  IMAD.U32 R81, R81, 0x10000, RZ ;  /* 0x0001000051517824 */ /* 0x000fe200078e00ff */
[----:B0-----:R-:W-:Y:S01]  /*10150*/  LOP3.LUT R74, R77, 0xff000000, R82, 0xf8, !PT ;  /* 0xff0000004d4a7812 */ /* 0x001fe200078ef852 */
[----:B------:R-:W-:Y:S01]  /*10160*/  VIADD R10, R78, 0xe5 ;  /* 0x000000e54e0a7836 */ /* 0x000fe20000000000 */
[----:B------:R-:W-:Y:S01]  /*10170*/  FMNMX3 R76, |R7|, R76, |R84|, !PT ;  /* 0x0000004c074c7276 */ /* 0x000fe20007800654 */
[----:B------:R-:W-:Y:S02]  /*10180*/  IMAD.U32 R7, R79, 0x10000, RZ ;  /* 0x000100004f077824 */ /* 0x000fe400078e00ff */
[----:B------:R-:W-:Y:S01]  /*10190*/  FMUL R11, R84, UR8 ;  /* 0x00000008540b7c20 */ /* 0x000fe20008400000 */
[----:B------:R-:W-:Y:S02]  /*101a0*/  IMAD.U32 R79, R80, 0x10000, RZ ;  /* 0x00010000504f7824 */ /* 0x000fe400078e00ff */
[----:B------:R-:W-:Y:S01]  /*101b0*/  FMUL R9, R81, UR8 ;  /* 0x0000000851097c20 */ /* 0x000fe20008400000 */
[C---:B------:R-:W-:Y:S01]  /*101c0*/  FMUL R8, R7.reuse, UR8 ;  /* 0x0000000807087c20 */ /* 0x040fe20008400000 */
[----:B------:R-:W-:Y:S01]  /*101d0*/  FMNMX3 R82, |R7|, R76, |R81|, !PT ;  /* 0x0000004c07527276 */ /* 0x000fe20007800651 */
[----:B------:R-:W-:Y:S01]  /*101e0*/  FMUL R12, R79, UR8 ;  /* 0x000000084f0c7c20 */ /* 0x000fe20008400000 */
[----:B------:R-:W-:-:S02]  /*101f0*/  LOP3.LUT R70, R70, 0xff000000, R85, 0xf8, !PT ;  /* 0xff00000046467812 */ /* 0x000fc400078ef855 */
[----:B------:R-:W-:Y:S02]  /*10200*/  LOP3.LUT R72, R72, 0xff000000, R83, 0xf8, !PT ;  /* 0xff00000048487812 */ /* 0x000fe400078ef853 */
[----:B------:R-:W-:Y:S02]  /*10210*/  ISETP.GE.AND P0, PT, R10, UR7, PT ;  /* 0x000000070a007c0c */ /* 0x000fe4000bf06270 */
[----:B------:R-:W-:Y:S02]  /*10220*/  F2FP.SATFINITE.E4M3.F32.PACK_AB_MERGE_C R11, RZ, R11, RZ ;  /* 0x0000000bff0b723e */ /* 0x000fe400048070ff */
[----:B------:R-:W-:Y:S02]  /*10230*/  F2FP.SATFINITE.E4M3.F32.PACK_AB_MERGE_C R8, RZ, R8, RZ ;  /* 0x00000008ff08723e */ /* 0x000fe400048070ff */
        /* <DEDUP_REMOVED lines=11> */
[----:B------:R-:W-:Y:S01]  /*102f0*/  @!P5 IADD3 R12, P4, PT, R13, UR4, RZ ;  /* 0x000000040d0cdc10 */ /* 0x000fe2000ff9e0ff */
[C-C-:B------:R-:W-:Y:S02]  /*10300*/  @!P3 IMAD R77, R73.reuse, UR9, R4.reuse ;  /* 0x00000009494dbc24 */ /* 0x140fe4000f8e0204 */
[--C-:B------:R-:W-:Y:S01]  /*10310*/  @!P2 IMAD R83, R73, UR9, R4.reuse ;  /* 0x000000094953ac24 */ /* 0x100fe2000f8e0204 */
[----:B------:R-:W-:Y:S01]  /*10320*/  @!P5 LEA.HI.X.SX32 R13, R13, UR5, 0x1, P4 ;  /* 0x000000050d0ddc11 */ /* 0x000fe2000a0f0eff */
[----:B------:R-:W-:-:S04]  /*10330*/  @!P1 IMAD R81, R73, UR9, R4 ;  /* 0x0000000949519c24 */ /* 0x000fc8000f8e0204 */
[----:B------:R0:W-:Y:S01]  /*10340*/  @!P5 STG.E.U8 desc[UR10][R12.64], R11 ;  /* 0x0000000b0c00d986 */ /* 0x0001e2000c10110a */
[----:B------:R-:W-:Y:S02]  /*10350*/  @!P2 IADD3 R76, P5, PT, R83, UR4, RZ ;  /* 0x00000004534cac10 */ /* 0x000fe4000ffbe0ff */
[----:B------:R-:W-:-:S04]  /*10360*/  @!P1 IADD3 R80, P6, PT, R81, UR4, RZ ;  /* 0x0000000451509c10 */ /* 0x000fc8000ffde0ff */
[----:B------:R-:W-:Y:S02]  /*10370*/  @!P1 LEA.HI.X.SX32 R81, R81, UR5, 0x1, P6 ;  /* 0x0000000551519c11 */ /* 0x000fe4000b0f0eff */
[----:B0-----:R-:W-:-:S04]  /*10380*/  @!P3 IADD3 R12, P4, PT, R77, UR4, RZ ;  /* 0x000000044d0cbc10 */ /* 0x001fc8000ff9e0ff */
[----:B------:R-:W-:Y:S02]  /*10390*/  @!P3 LEA.HI.X.SX32 R13, R77, UR5, 0x1, P4 ;  /* 0x000000054d0dbc11 */ /* 0x000fe4000a0f0eff */
[----:B------:R-:W-:-:S03]  /*103a0*/  @!P2 LEA.HI.X.SX32 R77, R83, UR5, 0x1, P5 ;  /* 0x00000005534dac11 */ /* 0x000fc6000a8f0eff */
[----:B------:R0:W-:Y:S04]  /*103b0*/  @!P3 STG.E.U8 desc[UR10][R12.64+0x1], R8 ;  /* 0x000001080c00b986 */ /* 0x0001e8000c10110a */
[----:B------:R0:W-:Y:S04]  /*103c0*/  @!P2 STG.E.U8 desc[UR10][R76.64+0x2], R9 ;  /* 0x000002094c00a986 */ /* 0x0001e8000c10110a */
[----:B------:R0:W-:Y:S02]  /*103d0*/  @!P1 STG.E.U8 desc[UR10][R80.64+0x3], R7 ;  /* 0x0000030750009986 */ /* 0x0001e4000c10110a */
.L_x_244:
[----:B------:R-:W-:Y:S05]  /*103e0*/  BSYNC.RECONVERGENT B0 ;  /* 0x0000000000007941 */ /* 0x000fea0003800200 */
.L_x_243:
[----:B------:R-:W-:Y:S01]  /*103f0*/  BSSY.RECONVERGENT B0, `(.L_x_245) ;  /* 0x0000022000007945 */ /* 0x000fe20003800200 */
[----:B0-----:R-:W-:Y:S01]  /*10400*/  PRMT R81, RZ, 0x7610, R81 ;  /* 0x00007610ff517816 */ /* 0x001fe20000000051 */
[----:B------:R-:W-:Y:S01]  /*10410*/  IMAD.U32 R84, R71, 0x10000, RZ ;  /* 0x0001000047547824 */ /* 0x000fe200078e00ff */
[----:B------:R-:W-:Y:S02]  /*10420*/  PRMT R85, RZ, 0x7610, R85 ;  /* 0x00007610ff557816 */ /* 0x000fe40000000055 */
[----:B------:R-:W-:Y:S02]  /*10430*/  PRMT R80, RZ, 0x7610, R80 ;  /* 0x00007610ff507816 */ /* 0x000fe40000000050 */
        /* <DEDUP_REMOVED lines=12> */
[----:B------:R-:W-:-:S03]  /*10500*/  ISETP.GE.AND P3, PT, R12, UR9, PT ;  /* 0x000000090c007c0c */ /* 0x000fc6000bf66270 */
[----:B------:R-:W-:-:S04]  /*10510*/  @!P1 IMAD R12, R10, UR9, R4 ;  /* 0x000000090a0c9c24 */ /* 0x000fc8000f8e0204 */
[----:B------:R-:W-:Y:S02]  /*10520*/  @!P2 IMAD R76, R10, UR9, R4 ;  /* 0x000000090a4cac24 */ /* 0x000fe4000f8e0204 */
[----:B------:R-:W-:-:S04]  /*10530*/  @!P1 IMAD.WIDE R12, R12, R13, UR12 ;  /* 0x0000000c0c0c9e25 */ /* 0x000fc8000f8e020d */
[----:B------:R-:W-:Y:S01]  /*10540*/  @!P2 IMAD.WIDE R76, R76, R77, UR12 ;  /* 0x0000000c4c4cae25 */ /* 0x000fe2000f8e024d */
[----:B------:R0:W5:Y:S03]  /*10550*/  @!P1 LDG.E.U16 R83, desc[UR10][R12.64] ;  /* 0x0000000a0c539981 */ /* 0x000166000c1e1500 */
[----:B------:R-:W-:Y:S01]  /*10560*/  IMAD.MOV.U32 R86, RZ, RZ, 0x2 ;  /* 0x00000002ff567424 */ /* 0x000fe200078e00ff */
[----:B------:R1:W5:Y:S01]  /*10570*/  @!P2 LDG.E.U16 R80, desc[UR10][R76.64+0x2] ;  /* 0x0000020a4c50a981 */ /* 0x000362000c1e1500 */
[----:B------:R-:W-:Y:S02]  /*10580*/  IMAD.MOV.U32 R88, RZ, RZ, 0x2 ;  /* 0x00000002ff587424 */ /* 0x000fe400078e00ff */
[C-C-:B------:R-:W-:Y:S02]  /*10590*/  @!P3 IMAD R81, R10.reuse, UR9, R4.reuse ;  /* 0x000000090a51bc24 */ /* 0x140fe4000f8e0204 */
[----:B------:R-:W-:-:S02]  /*105a0*/  @!P4 IMAD R85, R10, UR9, R4 ;  /* 0x000000090a55cc24 */ /* 0x000fc4000f8e0204 */
[----:B0-----:R-:W-:Y:S01]  /*105b0*/  @!P3 IMAD.WIDE R12, R81, R86, UR12 ;  /* 0x0000000c510cbe25 */ /* 0x001fe2000f8e0256 */
[----:B------:R-:W-:-:S03]  /*105c0*/  PRMT R81, RZ, 0x7610, R81 ;  /* 0x00007610ff517816 */ /* 0x000fc60000000051 */
[----:B-1----:R-:W-:Y:S01]  /*105d0*/  @!P4 IMAD.WIDE R76, R85, R88, UR12 ;  /* 0x0000000c554cce25 */ /* 0x002fe2000f8e0258 */
[----:B------:R-:W-:-:S04]  /*105e0*/  PRMT R85, RZ, 0x7610, R85 ;  /* 0x00007610ff557816 */ /* 0x000fc80000000055 */
[----:B------:R0:W5:Y:S04]  /*105f0*/  @!P4 LDG.E.U16 R81, desc[UR10][R76.64+0x6] ;  /* 0x0000060a4c51c981 */ /* 0x000168000c1e1500 */
[----:B------:R0:W5:Y:S02]  /*10600*/  @!P3 LDG.E.U16 R85, desc[UR10][R12.64+0x4] ;  /* 0x0000040a0c55b981 */ /* 0x000164000c1e1500 */
.L_x_246:
[----:B------:R-:W-:Y:S05]  /*10610*/  BSYNC.RECONVERGENT B0 ;  /* 0x0000000000007941 */ /* 0x000fea0003800200 */
.L_x_245:
[----:B0-----:R-:W-:Y:S01]  /*10620*/  LOP3.LUT R13, R84, 0xff0000, RZ, 0xc0, !PT ;  /* 0x00ff0000540d7812 */ /* 0x001fe200078ec0ff */
[----:B------:R-:W-:Y:S01]  /*10630*/  VIADD R12, R78, 0xe7 ;  /* 0x000000e74e0c7836 */ /* 0x000fe20000000000 */
[----:B------:R-:W-:Y:S01]  /*10640*/  LOP3.LUT R88, R11, 0xff, RZ, 0xc0, !PT ;  /* 0x000000ff0b587812 */ /* 0x000fe200078ec0ff */
[----:B-----5:R-:W-:Y:S01]  /*10650*/  IMAD.U32 R83, R83, 0x10000, RZ ;  /* 0x0001000053537824 */ /* 0x020fe200078e00ff */
[----:B------:R-:W-:Y:S01]  /*10660*/  LOP3.LUT R90, R13, 0xffff, R90, 0xf8, !PT ;  /* 0x0000ffff0d5a7812 */ /* 0x000fe200078ef85a */
[----:B------:R-:W-:Y:S01]  /*10670*/  IMAD.U32 R13, R80, 0x10000, RZ ;  /* 0x00010000500d7824 */ /* 0x000fe200078e00ff */
[----:B------:R-:W-:Y:S01]  /*10680*/  ISETP.GE.AND P1, PT, R12, UR7, PT ;  /* 0x000000070c007c0c */ /* 0x000fe2000bf26270 */
[----:B------:R-:W-:Y:S01]  /*10690*/  IMAD.U32 R12, R85, 0x10000, RZ ;  /* 0x00010000550c7824 */ /* 0x000fe200078e00ff */
[----:B------:R-:W-:Y:S01]  /*106a0*/  FMNMX3 R82, |R79|, R82, |R83|, !PT ;  /* 0x000000524f527276 */ /* 0x000fe20007800653 */
[----:B------:R-:W-:Y:S01]  /*106b0*/  FMUL R85, R83, UR8 ;  /* 0x0000000853557c20 */ /* 0x000fe20008400000 */
[----:B------:R-:W-:-:S02]  /*106c0*/  IMAD.U32 R81, R81, 0x10000, RZ ;  /* 0x0001000051517824 */ /* 0x000fc400078e00ff */
[C---:B------:R-:W-:Y:S01]  /*106d0*/  FMUL R83, R13.reuse, UR8 ;  /* 0x000000080d537c20 */ /* 0x040fe20008400000 */
[----:B------:R-:W-:Y:S01]  /*106e0*/  FMNMX3 R82, |R13|, R82, |R12|, !PT ;  /* 0x000000520d527276 */ /* 0x000fe2000780060c */
[----:B------:R-:W-:Y:S01]  /*106f0*/  FMUL R77, R12, UR8 ;  /* 0x000000080c4d7c20 */ /* 0x000fe20008400000 */
[----:B------:R-:W-:Y:S01]  /*10700*/  FMUL R11, R81, UR8 ;  /* 0x00000008510b7c20 */ /* 0x000fe20008400000 */
[----:B------:R-:W-:Y:S01]  /*10710*/  F2FP.SATFINITE.E4M3.F32.PACK_AB_MERGE_C R85, RZ, R85, RZ ;  /* 0x00000055ff55723e */ /* 0x000fe200048070ff */
[----:B------:R-:W-:Y:S01]  /*10720*/  BSSY.RECONVERGENT B0, `(.L_x_247) ;  /* 0x0000021000007945 */ /* 0x000fe20003800200 */
[----:B------:R-:W-:Y:S01]  /*10730*/  F2FP.SATFINITE.E4M3.F32.PACK_AB_MERGE_C R83, RZ, R83, RZ ;  /* 0x00000053ff53723e */ /* 0x000fe200048070ff */
[----:B------:R-:W-:Y:S01]  /*10740*/  VIADD R78, R78, 0xe6 ;  /* 0x000000e64e4e7836 */ /* 0x000fe20000000000 */
[----:B------:R-:W-:Y:S02]  /*10750*/  FMNMX R89, R82, |R81|, !PT ;  /* 0x4000005152597209 */ /* 0x000fe40007800000 */
[----:B------:R-:W-:-:S02]  /*10760*/  LOP3.LUT R86, R8, 0xff, RZ, 0xc0, !PT ;  /* 0x000000ff08567812 */ /* 0x000fc400078ec0ff */
[----:B------:R-:W-:Y:S02]  /*10770*/  F2FP.SATFINITE.E4M3.F32.PACK_AB_MERGE_C R77, RZ, R77, RZ ;  /* 0x0000004dff4d723e */ /* 0x000fe400048070ff */
[----:B------:R-:W-:Y:S02]  /*10780*/  PRMT R81, R85, 0x7104, RZ ;  /* 0x0000710455517816 */ /* 0x000fe400000000ff */
[----:B------:R-:W-:Y:S02]  /*10790*/  PRMT R79, R83, 0x7104, RZ ;  /* 0x00007104534f7816 */ /* 0x000fe400000000ff */
[----:B------:R-:W-:Y:S01]  /*107a0*/  F2FP.SATFINITE.E4M3.F32.PACK_AB_MERGE_C R8, RZ, R11, RZ ;  /* 0x0000000bff08723e */ /* 0x000fe200048070ff */
[----:B------:R-:W-:Y:S06]  /*107b0*/  @P0 BRA `(.L_x_248) ;  /* 0x00000000005c0947 */ /* 0x000fec0003800000 */
[C---:B------:R-:W-:Y:S01]  /*107c0*/  ISETP.GE.AND P3, PT, R4.reuse, UR9, PT ;  /* 0x0000000904007c0c */ /* 0x040fe2000bf66270 */
[C---:B------:R-:W-:Y:S02]  /*107d0*/  VIADD R11, R4.reuse, 0x1 ;  /* 0x00000001040b7836 */ /* 0x040fe40000000000 */
[C---:B------:R-:W-:Y:S02]  /*107e0*/  VIADD R12, R4.reuse, 0x2 ;  /* 0x00000002040c7836 */ /* 0x040fe40000000000 */
[----:B------:R-:W-:Y:S01]  /*107f0*/  VIADD R76, R4, 0x3 ;  /* 0x00000003044c7836 */ /* 0x000fe20000000000 */
[----:B------:R-:W-:Y:S02]  /*10800*/  ISETP.GE.AND P4, PT, R11, UR9, PT ;  /* 0x000000090b007c0c */ /* 0x000fe4000bf86270 */
[----:B------:R-:W-:-:S05]  /*10810*/  ISETP.GE.AND P0, PT, R12, UR9, PT ;  /* 0x000000090c007c0c */ /* 0x000fca000bf06270 */
[----:B------:R-:W-:-:S05]  /*10820*/  @!P3 IMAD R11, R10, UR9, R4 ;  /* 0x000000090a0bbc24 */ /* 0x000fca000f8e0204 */
[----:B------:R-:W-:-:S04]  /*10830*/  @!P3 IADD3 R12, P2, PT, R11, UR4, RZ ;  /* 0x000000040b0cbc10 */ /* 0x000fc8000ff5e0ff */
[----:B------:R-:W-:Y:S01]  /*10840*/  @!P3 LEA.HI.X.SX32 R13, R11, UR5, 0x1, P2 ;  /* 0x000000050b0dbc11 */ /* 0x000fe200090f0eff */
[----:B------:R-:W-:Y:S01]  /*10850*/  @!P4 IMAD R11, R10, UR9, R4 ;  /* 0x000000090a0bcc24 */ /* 0x000fe2000f8e0204 */
[----:B------:R-:W-:-:S03]  /*10860*/  ISETP.GE.AND P2, PT, R76, UR9, PT ;  /* 0x000000094c007c0c */ /* 0x000fc6000bf46270 */
[----:B------:R0:W-:Y:S10]  /*10870*/  @!P3 STG.E.U8 desc[UR10][R12.64], R85 ;  /* 0x000000550c00b986 */ /* 0x0001f4000c10110a */
[----:B------:R-:W-:Y:S01]  /*10880*/  @!P2 IMAD R76, R10, UR9, R4 ;  /* 0x000000090a4cac24 */ /* 0x000fe2000f8e0204 */
[----:B0-----:R-:W-:-:S04]  /*10890*/  @!P4 IADD3 R12, P3, PT, R11, UR4, RZ ;  /* 0x000000040b0ccc10 */ /* 0x001fc8000ff7e0ff */
[----:B------:R-:W-:Y:S01]  /*108a0*/  @!P4 LEA.HI.X.SX32 R13, R11, UR5, 0x1, P3 ;  /* 0x000000050b0dcc11 */ /* 0x000fe200098f0eff */
[----:B------:R-:W-:-:S04]  /*108b0*/  @!P0 IMAD R11, R10, UR9, R4 ;  /* 0x000000090a0b8c24 */ /* 0x000fc8000f8e0204 */
[----:B------:R0:W-:Y:S01]  /*108c0*/  @!P4 STG.E.U8 desc[UR10][R12.64+0x1], R83 ;  /* 0x000001530c00c986 */ /* 0x0001e2000c10110a */
[----:B------:R-:W-:-:S04]  /*108d0*/  @!P0 IADD3 R10, P3, PT, R11, UR4, RZ ;  /* 0x000000040b0a8c10 */ /* 0x000fc8000ff7e0ff */
[----:B------:R-:W-:-:S05]  /*108e0*/  @!P0 LEA.HI.X.SX32 R11, R11, UR5, 0x1, P3 ;  /* 0x000000050b0b8c11 */ /* 0x000fca00098f0eff */
[----:B------:R1:W-:Y:S01]  /*108f0*/  @!P0 STG.E.U8 desc[UR10][R10.64+0x2], R77 ;  /* 0x0000024d0a008986 */ /* 0x0003e2000c10110a */
[----:B0-----:R-:W-:-:S04]  /*10900*/  @!P2 IADD3 R12, P4, PT, R76, UR4, RZ ;  /* 0x000000044c0cac10 */ /* 0x001fc8000ff9e0ff */
[----:B------:R-:W-:-:S05]  /*10910*/  @!P2 LEA.HI.X.SX32 R13, R76, UR5, 0x1, P4 ;  /* 0x000000054c0dac11 */ /* 0x000fca000a0f0eff */
[----:B------:R1:W-:Y:S04]  /*10920*/  @!P2 STG.E.U8 desc[UR10][R12.64+0x3], R8 ;  /* 0x000003080c00a986 */ /* 0x0003e8000c10110a */
.L_x_248:
[----:B------:R-:W-:Y:S05]  /*10930*/  BSYNC.RECONVERGENT B0 ;  /* 0x0000000000007941 */ /* 0x000fea0003800200 */
.L_x_247:
[----:B------:R-:W-:Y:S01]  /*10940*/  ISETP.GE.AND P0, PT, R78, UR7, PT ;  /* 0x000000074e007c0c */ /* 0x000fe2000bf06270 */
[----:B------:R-:W-:Y:S01]  /*10950*/  BSSY.RECONVERGENT B0, `(.L_x_249) ;  /* 0x0000025000007945 */ /* 0x000fe20003800200 */
[----:B------:R-:W-:Y:S02]  /*10960*/  LOP3.LUT R86, R86, 0xff00, R79, 0xf8, !PT ;  /* 0x0000ff0056567812 */ /* 0x000fe400078ef84f */
[----:B------:R-:W-:Y:S02]  /*10970*/  LOP3.LUT R84, R9, 0xff, RZ, 0xc0, !PT ;  /* 0x000000ff09547812 */ /* 0x000fe400078ec0ff */
[----:B------:R-:W-:Y:S02]  /*10980*/  LOP3.LUT R88, R88, 0xff00, R81, 0xf8, !PT ;  /* 0x0000ff0058587812 */ /* 0x000fe400078ef851 */
[----:B------:R-:W-:Y:S02]  /*10990*/  PRMT R80, RZ, 0x7610, R80 ;  /* 0x00007610ff507816 */ /* 0x000fe40000000050 */
[----:B------:R-:W-:-:S02]  /*109a0*/  PRMT R79, RZ, 0x7610, R79 ;  /* 0x00007610ff4f7816 */ /* 0x000fc4000000004f */
[----:B------:R-:W-:Y:S02]  /*109b0*/  PRMT R76, RZ, 0x7610, R76 ;  /* 0x00007610ff4c7816 */ /* 0x000fe4000000004c */
[----:B-1----:R-:W-:Y:S02]  /*109c0*/  PRMT R77, R77, 0x7104, RZ ;  /* 0x000071044d4d7816 */ /* 0x002fe400000000ff */
[----:B------:R-:W-:Y:S01]  /*109d0*/  PRMT R9, RZ, 0x7610, R9 ;  /* 0x00007610ff097816 */ /* 0x000fe20000000009 */
[----:B------:R-:W-:Y:S06]  /*109e0*/  @P0 BRA `(.L_x_250) ;  /* 0x00000000006c0947 */ /* 0x000fec0003800000 */
[C---:B------:R-:W-:Y:S01]  /*109f0*/  VIADD R9, R4.reuse, 0x1 ;  /* 0x0000000104097836 */ /* 0x040fe20000000000 */
[C---:B------:R-:W-:Y:S01]  /*10a00*/  ISETP.GE.AND P2, PT, R4.reuse, UR9, PT ;  /* 0x0000000904007c0c */ /* 0x040fe2000bf46270 */
[C---:B------:R-:W-:Y:S01]  /*10a10*/  VIADD R10, R4.reuse, 0x3 ;  /* 0x00000003040a7836 */ /* 0x040fe20000000000 */
[----:B------:R-:W-:Y:S01]  /*10a20*/  PRMT R76, RZ, 0x7610, R76 ;  /* 0x00007610ff4c7816 */ /* 0x000fe2000000004c */
[----:B------:R-:W-:Y:S01]  /*10a30*/  IMAD.MOV.U32 R11, RZ, RZ, 0x2 ;  /* 0x00000002ff0b7424 */ /* 0x000fe200078e00ff */
[----:B------:R-:W-:Y:S01]  /*10a40*/  ISETP.GE.AND P3, PT, R9, UR9, PT ;  /* 0x0000000909007c0c */ /* 0x000fe2000bf66270 */
[----:B------:R-:W-:Y:S01]  /*10a50*/  VIADD R9, R4, 0x2 ;  /* 0x0000000204097836 */ /* 0x000fe20000000000 */
[----:B------:R-:W-:Y:S01]  /*10a60*/  ISETP.GE.AND P5, PT, R10, UR9, PT ;  /* 0x000000090a007c0c */ /* 0x000fe2000bfa6270 */
[----:B------:R-:W-:-:S03]  /*10a70*/  IMAD.MOV.U32 R13, RZ, RZ, 0x2 ;  /* 0x00000002ff0d7424 */ /* 0x000fc600078e00ff */
[----:B------:R-:W-:Y:S02]  /*10a80*/  ISETP.GE.AND P4, PT, R9, UR9, PT ;  /* 0x0000000909007c0c */ /* 0x000fe4000bf86270 */
[----:B------:R-:W-:Y:S01]  /*10a90*/  PRMT R9, RZ, 0x7610, R9 ;  /* 0x00007610ff097816 */ /* 0x000fe20000000009 */
[----:B------:R-:W-:-:S04]  /*10aa0*/  @!P2 IMAD R10, R78, UR9, R4 ;  /* 0x000000094e0aac24 */ /* 0x000fc8000f8e0204 */
[----:B------:R-:W-:Y:S02]  /*10ab0*/  @!P3 IMAD R12, R78, UR9, R4 ;  /* 0x000000094e0cbc24 */ /* 0x000fe4000f8e0204 */
[----:B------:R-:W-:-:S04]  /*10ac0*/  @!P2 IMAD.WIDE R10, R10, R11, UR12 ;  /* 0x0000000c0a0aae25 */ /* 0x000fc8000f8e020b */
[----:B------:R-:W-:Y:S01]  /*10ad0*/  @!P3 IMAD.WIDE R12, R12, R13, UR12 ;  /* 0x0000000c0c0cbe25 */ /* 0x000fe2000f8e020d */
[----:B------:R0:W5:Y:S03]  /*10ae0*/  @!P2 LDG.E.U16 R9, desc[UR10][R10.64] ;  /* 0x0000000a0a09a981 */ /* 0x000166000c1e1500 */
[----:B------:R-:W-:Y:S01]  /*10af0*/  IMAD.MOV.U32 R83, RZ, RZ, 0x2 ;  /* 0x00000002ff537424 */ /* 0x000fe200078e00ff */
[----:B------:R1:W5:Y:S01]  /*10b00*/  @!P3 LDG.E.U16 R76, desc[UR10][R12.64+0x2] ;  /* 0x0000020a0c4cb981 */ /* 0x000362000c1e1500 */
[C-C-:B------:R-:W-:Y:S01]  /*10b10*/  @!P4 IMAD R80, R78.reuse, UR9, R4.reuse ;  /* 0x000000094e50cc24 */ /* 0x140fe2000f8e0204 */
[----:B------:R-:W-:Y:S01]  /*10b20*/  PRMT R79, RZ, 0x7610, R79 ;  /* 0x00007610ff4f7816 */ /* 0x000fe2000000004f */
[----:B------:R-:W-:Y:S02]  /*10b30*/  IMAD.MOV.U32 R82, RZ, RZ, 0x2 ;  /* 0x00000002ff527424 */ /* 0x000fe400078e00ff */
[----:B------:R-:W-:-:S02]  /*10b40*/  @!P5 IMAD R81, R78, UR9, R4 ;  /* 0x000000094e51dc24 */ /* 0x000fc4000f8e0204 */
[----:B0-----:R-:W-:Y:S01]  /*10b50*/  @!P4 IMAD.WIDE R10, R80, R83, UR12 ;  /* 0x0000000c500ace25 */ /* 0x001fe2000f8e0253 */
[----:B------:R-:W-:-:S03]  /*10b60*/  PRMT R80, RZ, 0x7610, R80 ;  /* 0x00007610ff507816 */ /* 0x000fc60000000050 */
[----:B-1----:R-:W-:Y:S01]  /*10b70*/  @!P5 IMAD.WIDE R12, R81, R82, UR12 ;  /* 0x0000000c510cde25 */ /* 0x002fe2000f8e0252 */
[----:B------:R0:W5:Y:S04]  /*10b80*/  @!P4 LDG.E.U16 R79, desc[UR10][R10.64+0x4] ;  /* 0x0000040a0a4fc981 */ /* 0x000168000c1e1500 */
[----:B------:R0:W5:Y:S02]  /*10b90*/  @!P5 LDG.E.U16 R80, desc[UR10][R12.64+0x6] ;  /* 0x0000060a0c50d981 */ /* 0x000164000c1e1500 */
.L_x_250:
[----:B------:R-:W-:Y:S05]  /*10ba0*/  BSYNC.RECONVERGENT B0 ;  /* 0x0000000000007941 */ /* 0x000fea0003800200 */
.L_x_249:
[----:B-----5:R-:W-:Y:S01]  /*10bb0*/  IMAD.U32 R9, R9, 0x10000, RZ ;  /* 0x0001000009097824 */ /* 0x020fe200078e00ff */
[----:B------:R-:W-:Y:S01]  /*10bc0*/  BSSY.RECONVERGENT B0, `(.L_x_251) ;  /* 0x0000025000007945 */ /* 0x000fe20003800200 */
[----:B0-----:R-:W-:Y:S01]  /*10bd0*/  IMAD.U32 R10, R76, 0x10000, RZ ;  /* 0x000100004c0a7824 */ /* 0x001fe200078e00ff */
[----:B------:R-:W-:Y:S01]  /*10be0*/  LOP3.LUT R84, R84, 0xff00, R77, 0xf8, !PT ;  /* 0x0000ff0054547812 */ /* 0x000fe200078ef84d */
[----:B------:R-:W-:Y:S02]  /*10bf0*/  IMAD.U32 R11, R79, 0x10000, RZ ;  /* 0x000100004f0b7824 */ /* 0x000fe400078e00ff */
[----:B------:R-:W-:Y:S01]  /*10c00*/  FMUL R81, R9, UR8 ;  /* 0x0000000809517c20 */ /* 0x000fe20008400000 */
[----:B------:R-:W-:Y:S02]  /*10c10*/  IMAD.U32 R12, R80, 0x10000, RZ ;  /* 0x00010000500c7824 */ /* 0x000fe400078e00ff */
[----:B------:R-:W-:Y:S01]  /*10c20*/  FMUL R82, R10, UR8 ;  /* 0x000000080a527c20 */ /* 0x000fe20008400000 */
[----:B------:R-:W-:Y:S01]  /*10c30*/  FMUL R13, R11, UR8 ;  /* 0x000000080b0d7c20 */ /* 0x000fe20008400000 */
[----:B------:R-:W-:Y:S01]  /*10c40*/  FMUL R80, R12, UR8 ;  /* 0x000000080c507c20 */ /* 0x000fe20008400000 */
[----:B------:R-:W-:-:S02]  /*10c50*/  F2FP.SATFINITE.E4M3.F32.PACK_AB_MERGE_C R81, RZ, R81, RZ ;  /* 0x00000051ff51723e */ /* 0x000fc400048070ff */
[----:B------:R-:W-:Y:S02]  /*10c60*/  F2FP.SATFINITE.E4M3.F32.PACK_AB_MERGE_C R82, RZ, R82, RZ ;  /* 0x00000052ff52723e */ /* 0x000fe400048070ff */
[----:B------:R-:W-:Y:S02]  /*10c70*/  F2FP.SATFINITE.E4M3.F32.PACK_AB_MERGE_C R13, RZ, R13, RZ ;  /* 0x0000000dff0d723e */ /* 0x000fe400048070ff */
[----:B------:R-:W-:Y:S01]  /*10c80*/  F2FP.SATFINITE.E4M3.F32.PACK_AB_MERGE_C R80, RZ, R80, RZ ;  /* 0x00000050ff50723e */ /* 0x000fe200048070ff */
[----:B------:R-:W-:Y:S06]  /*10c90*/  @P0 BRA `(.L_x_252) ;  /* 0x00000000005c0947 */ /* 0x000fec0003800000 */
[C---:B------:R-:W-:Y:S01]  /*10ca0*/  ISETP.GE.AND P2, PT, R4.reuse, UR9, PT ;  /* 0x0000000904007c0c */ /* 0x040fe2000bf46270 */
[C---:B------:R-:W-:Y:S02]  /*10cb0*/  VIADD R76, R4.reuse, 0x1 ;  /* 0x00000001044c7836 */ /* 0x040fe40000000000 */
[----:B------:R-:W-:-:S03]  /*10cc0*/  VIADD R83, R4, 0x2 ;  /* 0x0000000204537836 */ /* 0x000fc60000000000 */
[----:B------:R-:W-:-:S07]  /*10cd0*/  ISETP.GE.AND P3, PT, R76, UR9, PT ;  /* 0x000000094c007c0c */ /* 0x000fce000bf66270 */
[----:B------:R-:W-:-:S05]  /*10ce0*/  @!P2 IMAD R77, R78, UR9, R4 ;  /* 0x000000094e4dac24 */ /* 0x000fca000f8e0204 */
[----:B------:R-:W-:Y:S01]  /*10cf0*/  @!P2 IADD3 R76, P0, PT, R77, UR4, RZ ;  /* 0x000000044d4cac10 */ /* 0x000fe2000ff1e0ff */
[----:B------:R-:W-:-:S03]  /*10d00*/  @!P3 IMAD R79, R78, UR9, R4 ;  /* 0x000000094e4fbc24 */ /* 0x000fc6000f8e0204 */
[----:B------:R-:W-:-:S05]  /*10d10*/  @!P2 LEA.HI.X.SX32 R77, R77, UR5, 0x1, P0 ;  /* 0x000000054d4dac11 */ /* 0x000fca00080f0eff */
[----:B------:R0:W-:Y:S01]  /*10d20*/  @!P2 STG.E.U8 desc[UR10][R76.64], R81 ;  /* 0x000000514c00a986 */ /* 0x0001e2000c10110a */
[----:B------:R-:W-:Y:S02]  /*10d30*/  ISETP.GE.AND P2, PT, R83, UR9, PT ;  /* 0x0000000953007c0c */ /* 0x000fe4000bf46270 */
[----:B0-----:R-:W-:-:S04]  /*10d40*/  @!P3 IADD3 R76, P0, PT, R79, UR4, RZ ;  /* 0x000000044f4cbc10 */ /* 0x001fc8000ff1e0ff */
[----:B------:R-:W-:Y:S01]  /*10d50*/  @!P3 LEA.HI.X.SX32 R77, R79, UR5, 0x1, P0 ;  /* 0x000000054f4dbc11 */ /* 0x000fe200080f0eff */
[----:B------:R-:W-:-:S04]  /*10d60*/  VIADD R79, R4, 0x3 ;  /* 0x00000003044f7836 */ /* 0x000fc80000000000 */
[----:B------:R0:W-:Y:S01]  /*10d70*/  @!P3 STG.E.U8 desc[UR10][R76.64+0x1], R82 ;  /* 0x000001524c00b986 */ /* 0x0001e2000c10110a */
[----:B------:R-:W-:Y:S01]  /*10d80*/  ISETP.GE.AND P3, PT, R79, UR9, PT ;  /* 0x000000094f007c0c */ /* 0x000fe2000bf66270 */
[----:B------:R-:W-:-:S05]  /*10d90*/  @!P2 IMAD R79, R78, UR9, R4 ;  /* 0x000000094e4fac24 */ /* 0x000fca000f8e0204 */
[----:B0-----:R-:W-:-:S07]  /*10da0*/  @!P2 IADD3 R76, P0, PT, R79, UR4, RZ ;  /* 0x000000044f4cac10 */ /* 0x001fce000ff1e0ff */
[----:B------:R-:W-:Y:S01]  /*10db0*/  @!P3 IMAD R78, R78, UR9, R4 ;  /* 0x000000094e4ebc24 */ /* 0x000fe2000f8e0204 */
[----:B------:R-:W-:-:S05]  /*10dc0*/  @!P2 LEA.HI.X.SX32 R77, R79, UR5, 0x1, P0 ;  /* 0x000000054f4dac11 */ /* 0x000fca00080f0eff */
[----:B------:R0:W-:Y:S02]  /*10dd0*/  @!P2 STG.E.U8 desc[UR10][R76.64+0x2], R13 ;  /* 0x0000020d4c00a986 */ /* 0x0001e4000c10110a */
[----:B0-----:R-:W-:-:S04]  /*10de0*/  @!P3 IADD3 R76, P0, PT, R78, UR4, RZ ;  /* 0x000000044e4cbc10 */ /* 0x001fc8000ff1e0ff */
[----:B------:R-:W-:-:S05]  /*10df0*/  @!P3 LEA.HI.X.SX32 R77, R78, UR5, 0x1, P0 ;  /* 0x000000054e4dbc11 */ /* 0x000fca00080f0eff */
[----:B------:R0:W-:Y:S04]  /*10e00*/  @!P3 STG.E.U8 desc[UR10][R76.64+0x3], R80 ;  /* 0x000003504c00b986 */ /* 0x0001e8000c10110a */
.L_x_252:
[----:B------:R-:W-:Y:S05]  /*10e10*/  BSYNC.RECONVERGENT B0 ;  /* 0x0000000000007941 */ /* 0x000fea0003800200 */
.L_x_251:
[----:B------:R-:W-:Y:S01]  /*10e20*/  BSSY.RECONVERGENT B0, `(.L_x_253) ;  /* 0x0000027000007945 */ /* 0x000fe20003800200 */
[----:B------:R-:W-:Y:S01]  /*10e30*/  PRMT R78, RZ, 0x7610, R78 ;  /* 0x00007610ff4e7816 */ /* 0x000fe2000000004e */
[----:B------:R-:W-:Y:S01]  /*10e40*/  IMAD.U32 R81, R81, 0x10000, RZ ;  /* 0x0001000051517824 */ /* 0x000fe200078e00ff */
[----:B------:R-:W-:Y:S01]  /*10e50*/  PRMT R87, RZ, 0x7610, R87 ;  /* 0x00007610ff577816 */ /* 0x000fe20000000057 */
[----:B------:R-:W-:Y:S01]  /*10e60*/  IMAD.U32 R82, R82, 0x10000, RZ ;  /* 0x0001000052527824 */ /* 0x000fe200078e00ff */
[----:B------:R-:W-:Y:S01]  /*10e70*/  PRMT R83, RZ, 0x7610, R83 ;  /* 0x00007610ff537816 */ /* 0x000fe20000000053 */
[----:B------:R-:W-:Y:S06]  /*10e80*/  @P1 BRA `(.L_x_254) ;  /* 0x0000000000801947 */ /* 0x000fec0003800000 */
[----:B0-----:R-:W-:Y:S02]  /*10e90*/  SHF.R.U32.HI R76, RZ, 0x2, R92 ;  /* 0x00000002ff4c7819 */ /* 0x001fe4000001165c */
[----:B------:R-:W-:Y:S02]  /*10ea0*/  ISETP.GE.AND P0, PT, R4, UR9, PT ;  /* 0x0000000904007c0c */ /* 0x000fe4000bf06270 */
[----:B------:R-:W-:Y:S01]  /*10eb0*/  LOP3.LUT R77, R76, 0xf8, RZ, 0xc0, !PT ;  /* 0x000000f84c4d7812 */ /* 0x000fe200078ec0ff */
[----:B------:R-:W-:Y:S01]  /*10ec0*/  IMAD.MOV.U32 R76, RZ, RZ, 0x2 ;  /* 0x00000002ff4c7424 */ /* 0x000fe200078e00ff */
[----:B------:R-:W-:Y:S02]  /*10ed0*/  PRMT R83, RZ, 0x7610, R83 ;  /* 0x00007610ff537816 */ /* 0x000fe40000000053 */
[----:B------:R-:W-:-:S05]  /*10ee0*/  IADD3 R77, PT, PT, R0, 0xe7, R77 ;  /* 0x000000e7004d7810 */ /* 0x000fca0007ffe04d */
[----:B------:R-:W-:Y:S02]  /*10ef0*/  IMAD R85, R77, UR9, R4 ;  /* 0x000000094d557c24 */ /* 0x000fe4000f8e0204 */
[----:B------:R-:W-:-:S05]  /*10f00*/  VIADD R77, R4, 0x1 ;  /* 0x00000001044d7836 */ /* 0x000fca0000000000 */
[----:B------:R-:W-:Y:S01]  /*10f10*/  ISETP.GE.AND P1, PT, R77, UR9, PT ;  /* 0x000000094d007c0c */ /* 0x000fe2000bf26270 */
[----:B------:R-:W-:Y:S02]  /*10f20*/  IMAD.U32 R79, RZ, RZ, UR6 ;  /* 0x00000006ff4f7e24 */ /* 0x000fe4000f8e00ff */
[----:B------:R-:W-:-:S04]  /*10f30*/  IMAD.WIDE R76, R85, R76, UR12 ;  /* 0x0000000c554c7e25 */ /* 0x000fc8000f8e024c */
[----:B------:R-:W-:Y:S01]  /*10f40*/  VIADD R78, R4, 0x2 ;  /* 0x00000002044e7836 */ /* 0x000fe20000000000 */
[----:B------:R0:W5:Y:S01]  /*10f50*/  @!P0 LDG.E.U16 R83, desc[UR10][R76.64] ;  /* 0x0000000a4c538981 */ /* 0x000162000c1e1500 */
[----:B------:R-:W-:-:S03]  /*10f60*/  IMAD.U32 R87, RZ, RZ, UR6 ;  /* 0x00000006ff577e24 */ /* 0x000fc6000f8e00ff */
[----:B------:R-:W-:Y:S01]  /*10f70*/  ISETP.GE.AND P0, PT, R78, UR9, PT ;  /* 0x000000094e007c0c */ /* 0x000fe2000bf06270 */
[----:B------:R-:W-:-:S06]  /*10f80*/  @!P1 IMAD.SHL.U32 R79, R79, 0x8, RZ ;  /* 0x000000084f4f9824 */ /* 0x000fcc00078e00ff */
[----:B------:R-:W1:Y:S06]  /*10f90*/  @!P1 LDC.64 R78, c[0x0][R79+0x380] ;  /* 0x0000e0004f4e9b82 */ /* 0x000e6c0000000a00 */
[----:B0-----:R-:W-:Y:S01]  /*10fa0*/  @!P0 IMAD.SHL.U32 R76, R87, 0x8, RZ ;  /* 0x00000008574c8824 */ /* 0x001fe200078e00ff */
[----:B------:R-:W-:-:S05]  /*10fb0*/  PRMT R87, RZ, 0x7610, R87 ;  /* 0x00007610ff577816 */ /* 0x000fca0000000057 */
[----:B------:R-:W0:Y:S01]  /*10fc0*/  @!P0 LDC.64 R76, c[0x0][R76+0x380] ;  /* 0x0000e0004c4c8b82 */ /* 0x000e220000000a00 */
[----:B-1----:R-:W-:-:S05]  /*10fd0*/  @!P1 IMAD.WIDE R78, R85, 0x2, R78 ;  /* 0x00000002554e9825 */ /* 0x002fca00078e024e */
[----:B------:R1:W5:Y:S01]  /*10fe0*/  @!P1 LDG.E.U16 R87, desc[UR10][R78.64+0x2] ;  /* 0x0000020a4e579981 */ /* 0x000362000c1e1500 */
[----:B0-----:R-:W-:-:S04]  /*10ff0*/  @!P0 IMAD.WIDE R76, R85, 0x2, R76 ;  /* 0x00000002554c8825 */ /* 0x001fc800078e024c */
[----:B-1----:R-:W-:-:S05]  /*11000*/  VIADD R78, R4, 0x3 ;  /* 0x00000003044e7836 */ /* 0x002fca0000000000 */
[----:B------:R-:W-:Y:S01]  /*11010*/  ISETP.GE.AND P1, PT, R78, UR9, PT ;  /* 0x000000094e007c0c */ /* 0x000fe2000bf26270 */
[----:B------:R-:W-:Y:S01]  /*11020*/  IMAD.U32 R79, RZ, RZ, UR6 ;  /* 0x00000006ff4f7e24 */ /* 0x000fe2000f8e00ff */
[----:B------:R-:W-:-:S06]  /*11030*/  PRMT R78, RZ, 0x7610, R78 ;  /* 0x00007610ff4e7816 */ /* 0x000fcc000000004e */
[----:B------:R0:W5:Y:S05]  /*11040*/  @!P0 LDG.E.U16 R78, desc[UR10][R76.64+0x4] ;  /* 0x0000040a4c4e8981 */ /* 0x00016a000c1e1500 */
[----:B------:R-:W-:-:S04]  /*11050*/  @!P1 IMAD.SHL.U32 R79, R79, 0x8, RZ ;  /* 0x000000084f4f9824 */ /* 0x000fc800078e00ff */
[----:B0-----:R-:W0:Y:S02]  /*11060*/  @!P1 LDC.64 R76, c[0x0][R79+0x380] ;  /* 0x0000e0004f4c9b82 */ /* 0x001e240000000a00 */
[----:B0-----:R-:W-:-:S05]  /*11070*/  @!P1 IMAD.WIDE R76, R85, 0x2, R76 ;  /* 0x00000002554c9825 */ /* 0x001fca00078e024c */
[----:B------:R1:W5:Y:S02]  /*11080*/  @!P1 LDG.E.U16 R2, desc[UR10][R76.64+0x6] ;  /* 0x0000060a4c029981 */ /* 0x000364000c1e1500 */
.L_x_254:
[----:B------:R-:W-:Y:S05]  /*11090*/  BSYNC.RECONVERGENT B0 ;  /* 0x0000000000007941 */ /* 0x000fea0003800200 */
.L_x_253:
[----:B-----5:R-:W-:Y:S01]  /*110a0*/  IMAD.U32 R83, R83, 0x10000, RZ ;  /* 0x0001000053537824 */ /* 0x020fe200078e00ff */
[----:B------:R-:W-:Y:S01]  /*110b0*/  LOP3.LUT R88, R88, 0xff0000, R81, 0xf8, !PT ;  /* 0x00ff000058587812 */ /* 0x000fe200078ef851 */
[----:B------:R-:W-:Y:S01]  /*110c0*/  IMAD.U32 R13, R13, 0x10000, RZ ;  /* 0x000100000d0d7824 */ /* 0x000fe200078e00ff */
[----:B------:R-:W-:Y:S01]  /*110d0*/  SHF.R.U32.HI R73, RZ, 0x2, R92 ;  /* 0x00000002ff497819 */ /* 0x000fe2000001165c */
[----:B------:R-:W-:Y:S01]  /*110e0*/  FMUL R81, R83, UR8 ;  /* 0x0000000853517c20 */ /* 0x000fe20008400000 */
[----:B------:R-:W-:Y:S01]  /*110f0*/  IMAD.U32 R87, R87, 0x10000, RZ ;  /* 0x0001000057577824 */ /* 0x000fe200078e00ff */
[----:B------:R-:W-:Y:S01]  /*11100*/  LOP3.LUT R82, R86, 0xff0000, R82, 0xf8, !PT ;  /* 0x00ff000056527812 */ /* 0x000fe200078ef852 */
[----:B------:R-:W-:Y:S01]  /*11110*/  IMAD.U32 R78, R78, 0x10000, RZ ;  /* 0x000100004e4e7824 */ /* 0x000fe200078e00ff */
[----:B------:R-:W-:Y:S01]  /*11120*/  LOP3.LUT R84, R84, 0xff0000, R13, 0xf8, !PT ;  /* 0x00ff000054547812 */ /* 0x000fe200078ef80d */
[----:B------:R-:W-:Y:S01]  /*11130*/  FMUL R85, R87, UR8 ;  /* 0x0000000857557c20 */ /* 0x000fe20008400000 */
[----:B------:R-:W-:Y:S01]  /*11140*/  F2FP.SATFINITE.E4M3.F32.PACK_AB_MERGE_C R81, RZ, R81, RZ ;  /* 0x00000051ff51723e */ /* 0x000fe200048070ff */
[----:B------:R-:W-:Y:S01]  /*11150*/  IMAD.U32 R2, R2, 0x10000, RZ ;  /* 0x0001000002027824 */ /* 0x000fe200078e00ff */
[----:B01----:R-:W-:Y:S01]  /*11160*/  LOP3.LUT R77, R73, 0xf8, RZ, 0xc0, !PT ;  /* 0x000000f8494d7812 */ /* 0x003fe200078ec0ff */
[----:B------:R-:W-:Y:S01]  /*11170*/  BSSY.RECONVERGENT B0, `(.L_x_255) ;  /* 0x000001d000007945 */ /* 0x000fe20003800200 */
[----:B------:R-:W-:Y:S01]  /*11180*/  LOP3.LUT R13, R81, 0xffff, RZ, 0xc0, !PT ;  /* 0x0000ffff510d7812 */ /* 0x000fe200078ec0ff */
[----:B------:R-:W-:Y:S01]  /*11190*/  FMUL R79, R2, UR8 ;  /* 0x00000008024f7c20 */ /* 0x000fe20008400000 */
[----:B------:R-:W-:-:S02]  /*111a0*/  F2FP.SATFINITE.E4M3.F32.PACK_AB_MERGE_C R85, RZ, R85, RZ ;  /* 0x00000055ff55723e */ /* 0x000fc400048070ff */
[----:B------:R-:W-:Y:S01]  /*111b0*/  IADD3 R77, PT, PT, R0, 0xe7, R77 ;  /* 0x000000e7004d7810 */ /* 0x000fe20007ffe04d */
[----:B------:R-:W-:Y:S01]  /*111c0*/  IMAD.SHL.U32 R13, R13, 0x1000000, RZ ;  /* 0x010000000d0d7824 */ /* 0x000fe200078e00ff */
[----:B------:R-:W-:Y:S02]  /*111d0*/  F2FP.SATFINITE.E4M3.F32.PACK_AB_MERGE_C R79, RZ, R79, RZ ;  /* 0x0000004fff4f723e */ /* 0x000fe400048070ff */
[----:B------:R-:W-:Y:S02]  /*111e0*/  ISETP.GE.AND P0, PT, R77, UR7, PT ;  /* 0x000000074d007c0c */ /* 0x000fe4000bf06270 */
[----:B------:R-:W-:Y:S02]  /*111f0*/  LOP3.LUT R71, R88, R13, RZ, 0xfc, !PT ;  /* 0x0000000d58477212 */ /* 0x000fe400078efcff */
[----:B------:R-:W-:-:S05]  /*11200*/  LOP3.LUT R13, R85, 0xffff, RZ, 0xc0, !PT ;  /* 0x0000ffff550d7812 */ /* 0x000fca00078ec0ff */
[----:B------:R-:W-:-:S05]  /*11210*/  IMAD.SHL.U32 R13, R13, 0x1000000, RZ ;  /* 0x010000000d0d7824 */ /* 0x000fca00078e00ff */
[----:B------:R-:W-:Y:S01]  /*11220*/  LOP3.LUT R73, R82, R13, RZ, 0xfc, !PT ;  /* 0x0000000d52497212 */ /* 0x000fe200078efcff */
[----:B------:R-:W-:-:S05]  /*11230*/  FMUL R13, R78, UR8 ;  /* 0x000000084e0d7c20 */ /* 0x000fca0008400000 */
[----:B------:R-:W-:Y:S01]  /*11240*/  F2FP.SATFINITE.E4M3.F32.PACK_AB_MERGE_C R13, RZ, R13, RZ ;  /* 0x0000000dff0d723e */ /* 0x000fe200048070ff */
[----:B------:R-:W-:Y:S06]  /*11250*/  @P0 BRA `(.L_x_256) ;  /* 0x0000000000380947 */ /* 0x000fec0003800000 */
[C---:B------:R-:W-:Y:S01]  /*11260*/  VIADD R76, R4.reuse, 0x1 ;  /* 0x00000001044c7836 */ /* 0x040fe20000000000 */
[C---:B------:R-:W-:Y:S01]  /*11270*/  ISETP.GE.AND P1, PT, R4.reuse, UR9, PT ;  /* 0x0000000904007c0c */ /* 0x040fe2000bf26270 */
[----:B------:R-:W-:Y:S02]  /*11280*/  VIADD R82, R4, 0x3 ;  /* 0x0000000304527836 */ /* 0x000fe40000000000 */
[----:B------:R-:W-:Y:S01]  /*11290*/  IMAD R77, R77, UR9, R4 ;  /* 0x000000094d4d7c24 */ /* 0x000fe2000f8e0204 */
[----:B------:R-:W-:Y:S01]  /*112a0*/  ISETP.GE.AND P2, PT, R76, UR9, PT ;  /* 0x000000094c007c0c */ /* 0x000fe2000bf46270 */
[----:B------:R-:W-:Y:S01]  /*112b0*/  VIADD R76, R4, 0x2 ;  /* 0x00000002044c7836 */ /* 0x000fe20000000000 */
[----:B------:R-:W-:-:S04]  /*112c0*/  ISETP.GE.AND P4, PT, R82, UR9, PT ;  /* 0x0000000952007c0c */ /* 0x000fc8000bf86270 */
[----:B------:R-:W-:Y:S02]  /*112d0*/  ISETP.GE.AND P3, PT, R76, UR9, PT ;  /* 0x000000094c007c0c */ /* 0x000fe4000bf66270 */
[----:B------:R-:W-:-:S04]  /*112e0*/  IADD3 R76, P0, PT, R77, UR4, RZ ;  /* 0x000000044d4c7c10 */ /* 0x000fc8000ff1e0ff */
[----:B------:R-:W-:-:S05]  /*112f0*/  LEA.HI.X.SX32 R77, R77, UR5, 0x1, P0 ;  /* 0x000000054d4d7c11 */ /* 0x000fca00080f0eff */
[----:B------:R0:W-:Y:S04]  /*11300*/  @!P1 STG.E.U8 desc[UR10][R76.64], R81 ;  /* 0x000000514c009986 */ /* 0x0001e8000c10110a */
[----:B------:R0:W-:Y:S04]  /*11310*/  @!P2 STG.E.U8 desc[UR10][R76.64+0x1], R85 ;  /* 0x000001554c00a986 */ /* 0x0001e8000c10110a */
[----:B------:R0:W-:Y:S04]  /*11320*/  @!P3 STG.E.U8 desc[UR10][R76.64+0x2], R13 ;  /* 0x0000020d4c00b986 */ /* 0x0001e8000c10110a */
[----:B------:R0:W-:Y:S02]  /*11330*/  @!P4 STG.E.U8 desc[UR10][R76.64+0x3], R79 ;  /* 0x0000034f4c00c986 */ /* 0x0001e4000c10110a */
.L_x_256:
[----:B------:R-:W-:Y:S05]  /*11340*/  BSYNC.RECONVERGENT B0 ;  /* 0x0000000000007941 */ /* 0x000fea0003800200 */
.L_x_255:
[----:B------:R-:W1:Y:S01]  /*11350*/  S2R R4, SR_CgaCtaId ;  /* 0x0000000000047919 */ /* 0x000e620000008800 */
[----:B0-----:R-:W-:Y:S01]  /*11360*/  MOV R77, 0x400 ;  /* 0x00000400004d7802 */ /* 0x001fe20000000f00 */
[C---:B------:R-:W-:Y:S01]  /*11370*/  IMAD.SHL.U32 R85, R92.reuse, 0x100, RZ ;  /* 0x000001005c557824 */ /* 0x040fe200078e00ff */
[----:B------:R-:W-:Y:S01]  /*11380*/  LOP3.LUT R82, R92, 0x1f, RZ, 0xc0, !PT ;  /* 0x0000001f5c527812 */ /* 0x000fe200078ec0ff */
[----:B------:R-:W-:Y:S01]  /*11390*/  USHF.L.U32 UR4, UR6, 0x3, URZ ;  /* 0x0000000306047899 */ /* 0x000fe200080006ff */
[----:B------:R-:W-:Y:S01]  /*113a0*/  BSSY.RECONVERGENT B0, `(.L_x_257) ;  /* 0x0000048000007945 */ /* 0x000fe20003800200 */
[----:B------:R-:W-:Y:S01]  /*113b0*/  VIADD R81, R77, 0x10 ;  /* 0x000000104d517836 */ /* 0x000fe20000000000 */
[----:B------:R-:W-:-:S09]  /*113c0*/  LOP3.LUT R85, R85, 0x1f00, RZ, 0xc0, !PT ;  /* 0x00001f0055557812 */ /* 0x000fd200078ec0ff */
[----:B------:R-:W0:Y:S01]  /*113d0*/  LDCU.64 UR4, c[0x0][UR4+0x780] ;  /* 0x0000f000040477ac */ /* 0x000e220008000a00 */
[----:B-1----:R-:W-:-:S05]  /*113e0*/  LEA R81, R4, R81, 0x18 ;  /* 0x0000005104517211 */ /* 0x002fca00078ec0ff */
[----:B------:R-:W-:Y:S01]  /*113f0*/  IMAD R76, R82, 0x108, R81 ;  /* 0x00000108524c7824 */ /* 0x000fe200078e0251 */
[----:B------:R-:W-:-:S03]  /*11400*/  SHF.R.U32.HI R81, RZ, 0x5, R92 ;  /* 0x00000005ff517819 */ /* 0x000fc6000001165c */
[----:B------:R-:W-:Y:S02]  /*11410*/  IMAD.IADD R86, R76, 0x1, -R85 ;  /* 0x000000014c567824 */ /* 0x000fe400078e0a55 */
[C---:B------:R-:W-:Y:S02]  /*11420*/  IMAD R3, R81.reuse, 0x4, R3 ;  /* 0x0000000451037824 */ /* 0x040fe400078e0203 */
[----:B------:R-:W-:Y:S02]  /*11430*/  IMAD.SHL.U32 R85, R92, 0x8, RZ ;  /* 0x000000085c557824 */ /* 0x000fe400078e00ff */
[----:B------:R-:W-:Y:S01]  /*11440*/  IMAD R76, R81, 0x8, R76 ;  /* 0x00000008514c7824 */ /* 0x000fe200078e024c */
[C---:B------:R-:W-:Y:S01]  /*11450*/  ISETP.GE.AND P3, PT, R3.reuse, UR9, PT ;  /* 0x0000000903007c0c */ /* 0x040fe2000bf66270 */
[----:B------:R-:W-:Y:S01]  /*11460*/  VIADD R88, R3, 0x20 ;  /* 0x0000002003587836 */ /* 0x000fe20000000000 */
[----:B------:R-:W-:Y:S01]  /*11470*/  LOP3.LUT R85, R85, 0xf8, RZ, 0xc0, !PT ;  /* 0x000000f855557812 */ /* 0x000fe200078ec0ff */
[----:B------:R-:W-:Y:S01]  /*11480*/  IMAD R86, R81, 0x108, R86 ;  /* 0x0000010851567824 */ /* 0x000fe200078e0256 */
[----:B------:R1:W-:Y:S02]  /*11490*/  STS.64 [R76+0x20], R22 ;  /* 0x000020164c007388 */ /* 0x0003e40000000a00 */
[----:B------:R-:W-:Y:S01]  /*114a0*/  ISETP.GE.AND P5, PT, R88, UR9, PT ;  /* 0x0000000958007c0c */ /* 0x000fe2000bfa6270 */
[----:B------:R-:W-:Y:S01]  /*114b0*/  IMAD.IADD R0, R0, 0x1, R85 ;  /* 0x0000000100007824 */ /* 0x000fe200078e0255 */
[----:B------:R2:W-:Y:S01]  /*114c0*/  STS.64 [R76+0x40], R30 ;  /* 0x0000401e4c007388 */ /* 0x0005e20000000a00 */
[----:B------:R-:W-:-:S03]  /*114d0*/  VIADD R85, R3, 0x40 ;  /* 0x0000004003557836 */ /* 0x000fc60000000000 */
[----:B------:R3:W-:Y:S02]  /*114e0*/  STS.64 [R76+0x80], R46 ;  /* 0x0000802e4c007388 */ /* 0x0007e40000000a00 */
[----:B------:R-:W-:Y:S01]  /*114f0*/  ISETP.GE.AND P0, PT, R85, UR9, PT ;  /* 0x0000000955007c0c */ /* 0x000fe2000bf06270 */
[C---:B-1----:R-:W-:Y:S01]  /*11500*/  VIADD R22, R3.reuse, 0x30 ;  /* 0x0000003003167836 */ /* 0x042fe20000000000 */
[----:B------:R-:W-:Y:S01]  /*11510*/  STS.64 [R76], R14 ;  /* 0x0000000e4c007388 */ /* 0x000fe20000000a00 */
[C---:B------:R-:W-:Y:S02]  /*11520*/  VIADD R23, R3.reuse, 0x60 ;  /* 0x0000006003177836 */ /* 0x040fe40000000000 */
[C---:B--2---:R-:W-:Y:S01]  /*11530*/  VIADD R31, R3.reuse, 0x50 ;  /* 0x00000050031f7836 */ /* 0x044fe20000000000 */
[----:B------:R1:W-:Y:S01]  /*11540*/  STS.64 [R76+0x60], R38 ;  /* 0x000060264c007388 */ /* 0x0003e20000000a00 */
[----:B------:R-:W-:Y:S01]  /*11550*/  ISETP.GE.AND P4, PT, R22, UR9, PT ;  /* 0x0000000916007c0c */ /* 0x000fe2000bf86270 */
[----:B---3--:R-:W-:-:S02]  /*11560*/  VIADD R47, R3, 0x10 ;  /* 0x00000010032f7836 */ /* 0x008fc40000000000 */
[----:B------:R2:W-:Y:S01]  /*11570*/  STS.64 [R76+0xa0], R54 ;  /* 0x0000a0364c007388 */ /* 0x0005e20000000a00 */
[----:B------:R-:W-:Y:S02]  /*11580*/  ISETP.GE.AND P1, PT, R31, UR9, PT ;  /* 0x000000091f007c0c */ /* 0x000fe4000bf26270 */
[----:B------:R-:W-:Y:S01]  /*11590*/  ISETP.GE.AND P2, PT, R23, UR9, PT ;  /* 0x0000000917007c0c */ /* 0x000fe2000bf46270 */
[----:B------:R2:W-:Y:S01]  /*115a0*/  STS.64 [R76+0xc0], R62 ;  /* 0x0000c03e4c007388 */ /* 0x0005e20000000a00 */
[----:B------:R-:W-:-:S03]  /*115b0*/  ISETP.GE.AND P6, PT, R47, UR9, PT ;  /* 0x000000092f007c0c */ /* 0x000fc6000bfc6270 */
[----:B------:R2:W-:Y:S01]  /*115c0*/  STS.64 [R76+0xe0], R70 ;  /* 0x0000e0464c007388 */ /* 0x0005e20000000a00 */
[----:B-1----:R-:W-:Y:S01]  /*115d0*/  VIADD R39, R3, 0x70 ;  /* 0x0000007003277836 */ /* 0x002fe20000000000 */
[----:B------:R-:W-:Y:S06]  /*115e0*/  BAR.SYNC.DEFER_BLOCKING 0x0 ;  /* 0x0000000000007b1d */ /* 0x000fec0000010000 */
[----:B0-----:R-:W-:Y:S05]  /*115f0*/  @P3 BRA `(.L_x_258) ;  /* 0x0000000000883947 */ /* 0x001fea0003800000 */
[----:B------:R-:W-:Y:S02]  /*11600*/  IMAD R15, R3, UR7, R0 ;  /* 0x00000007030f7c24 */ /* 0x000fe4000f8e0200 */
[C---:B------:R-:W-:Y:S02]  /*11610*/  VIADD R30, R0.reuse, 0x1 ;  /* 0x00000001001e7836 */ /* 0x040fe40000000000 */
[----:B------:R-:W-:Y:S01]  /*11620*/  VIADD R38, R0, 0x4 ;  /* 0x0000000400267836 */ /* 0x000fe20000000000 */
[----:B------:R-:W-:-:S04]  /*11630*/  IADD3 R14, P3, PT, R15, UR4, RZ ;  /* 0x000000040f0e7c10 */ /* 0x000fc8000ff7e0ff */
[----:B------:R-:W-:Y:S02]  /*11640*/  LEA.HI.X.SX32 R15, R15, UR5, 0x1, P3 ;  /* 0x000000050f0f7c11 */ /* 0x000fe400098f0eff */
[----:B------:R-:W-:-:S13]  /*11650*/  ISETP.GE.AND P3, PT, R0, UR7, PT ;  /* 0x0000000700007c0c */ /* 0x000fda000bf66270 */
[----:B--2---:R-:W0:Y:S04]  /*11660*/  @!P3 LDS.U8 R55, [R86] ;  /* 0x000000005637b984 */ /* 0x004e280000000000 */
[----:B0-----:R-:W-:Y:S01]  /*11670*/  @!P3 STG.E.U8 desc[UR10][R14.64], R55 ;  /* 0x000000370e00b986 */ /* 0x001fe2000c10110a */
[----:B------:R-:W-:Y:S01]  /*11680*/  ISETP.GE.AND P3, PT, R30, UR7, PT ;  /* 0x000000071e007c0c */ /* 0x000fe2000bf66270 */
[----:B------:R-:W-:-:S12]  /*11690*/  VIADD R30, R0, 0x2 ;  /* 0x00000002001e7836 */ /* 0x000fd80000000000 */
[----:B------:R-:W0:Y:S04]  /*116a0*/  @!P3 LDS.U8 R63, [R86+0x1] ;  /* 0x00000100563fb984 */ /* 0x000e280000000000 */
[----:B0-----:R-:W-:Y:S01]  /*116b0*/  @!P3 STG.E.U8 desc[UR10][R14.64+0x1], R63 ;  /* 0x0000013f0e00b986 */ /* 0x001fe2000c10110a */
[----:B------:R-:W-:Y:S01]  /*116c0*/  ISETP.GE.AND P3, PT, R30, UR7, PT ;  /* 0x000000071e007c0c */ /* 0x000fe2000bf66270 */
[----:B------:R-:W-:-:S12]  /*116d0*/  VIADD R30, R0, 0x3 ;  /* 0x00000003001e7836 */ /* 0x000fd80000000000 */
[----:B------:R-:W0:Y:S04]  /*116e0*/  @!P3 LDS.U8 R71, [R86+0x2] ;  /* 0x000002005647b984 */ /* 0x000e280000000000 */
[----:B0-----:R-:W-:Y:S01]  /*116f0*/  @!P3 STG.E.U8 desc[UR10][R14.64+0x2], R71 ;  /* 0x000002470e00b986 */ /* 0x001fe2000c10110a */
[----:B------:R-:W-:-:S13]  /*11700*/  ISETP.GE.AND P3, PT, R30, UR7, PT ;  /* 0x000000071e007c0c */ /* 0x000fda000bf66270 */
[----:B------:R-:W0:Y:S04]  /*11710*/  @!P3 LDS.U8 R30, [R86+0x3] ;  /* 0x00000300561eb984 */ /* 0x000e280000000000 */
[----:B0-----:R0:W-:Y:S01]  /*11720*/  @!P3 STG.E.U8 desc[UR10][R14.64+0x3], R30 ;  /* 0x0000031e0e00b986 */ /* 0x0011e2000c10110a */
[----:B------:R-:W-:Y:S01]  /*11730*/  ISETP.GE.AND P3, PT, R38, UR7, PT ;  /* 0x0000000726007c0c */ /* 0x000fe2000bf66270 */
[C---:B------:R-:W-:Y:S02]  /*11740*/  VIADD R38, R0.reuse, 0x5 ;  /* 0x0000000500267836 */ /* 0x040fe40000000000 */
[----:B0-----:R-:W-:-:S10]  /*11750*/  VIADD R30, R0, 0x7 ;  /* 0x00000007001e7836 */ /* 0x001fd40000000000 */
        /* <DEDUP_REMOVED lines=8> */
[----:B0-----:R-:W-:Y:S01]  /*117e0*/  @!P3 STG.E.U8 desc[UR10][R14.64+0x6], R71 ;  /* 0x000006470e00b986 */ /* 0x001fe2000c10110a */
[----:B------:R-:W-:-:S13]  /*117f0*/  ISETP.GE.AND P3, PT, R30, UR7, PT ;  /* 0x000000071e007c0c */ /* 0x000fda000bf66270 */
[----:B------:R-:W0:Y:S04]  /*11800*/  @!P3 LDS.U8 R30, [R86+0x7] ;  /* 0x00000700561eb984 */ /* 0x000e280000000000 */
[----:B0-----:R0:W-:Y:S02]  /*11810*/  @!P3 STG.E.U8 desc[UR10][R14.64+0x7], R30 ;  /* 0x0000071e0e00b986 */ /* 0x0011e4000c10110a */
.L_x_258:
[----:B------:R-:W-:Y:S05]  /*11820*/  BSYNC.RECONVERGENT B0 ;  /* 0x0000000000007941 */ /* 0x000fea0003800200 */
.L_x_257:
[----:B------:R-:W-:Y:S01]  /*11830*/  BSSY.RECONVERGENT B0, `(.L_x_259) ;  /* 0x0000025000007945 */ /* 0x000fe20003800200 */
[----:B------:R-:W-:-:S03]  /*11840*/  ISETP.GE.AND P3, PT, R39, UR9, PT ;  /* 0x0000000927007c0c */ /* 0x000fc6000bf66270 */
[----:B------:R-:W-:Y:S10]  /*11850*/  @P6 BRA `(.L_x_260) ;  /* 0x0000000000886947 */ /* 0x000ff40003800000 */
[----:B------:R-:W-:Y:S02]  /*11860*/  IMAD R47, R47, UR7, R0 ;  /* 0x000000072f2f7c24 */ /* 0x000fe4000f8e0200 */
[----:B0-----:R-:W-:-:S03]  /*11870*/  VIADD R30, R0, 0x1 ;  /* 0x00000001001e7836 */ /* 0x001fc60000000000 */
[----:B------:R-:W-:-:S04]  /*11880*/  IADD3 R14, P6, PT, R47, UR4, RZ ;  /* 0x000000042f0e7c10 */ /* 0x000fc8000ffde0ff */
[----:B------:R-:W-:Y:S02]  /*11890*/  LEA.HI.X.SX32 R15, R47, UR5, 0x1, P6 ;  /* 0x000000052f0f7c11 */ /* 0x000fe4000b0f0eff */
[----:B------:R-:W-:-:S13]  /*118a0*/  ISETP.GE.AND P6, PT, R0, UR7, PT ;  /* 0x0000000700007c0c */ /* 0x000fda000bfc6270 */
[----:B------:R-:W0:Y:S04]  /*118b0*/  @!P6 LDS.U8 R47, [R86+0x420] ;  /* 0x00042000562fe984 */ /* 0x000e280000000000 */
[----:B0-----:R-:W-:Y:S01]  /*118c0*/  @!P6 STG.E.U8 desc[UR10][R14.64], R47 ;  /* 0x0000002f0e00e986 */ /* 0x001fe2000c10110a */
[----:B------:R-:W-:Y:S01]  /*118d0*/  ISETP.GE.AND P6, PT, R30, UR7, PT ;  /* 0x000000071e007c0c */ /* 0x000fe2000bfc6270 */
[----:B------:R-:W-:-:S12]  /*118e0*/  VIADD R30, R0, 0x2 ;  /* 0x00000002001e7836 */ /* 0x000fd80000000000 */
[----:B--2---:R-:W0:Y:S04]  /*118f0*/  @!P6 LDS.U8 R55, [R86+0x421] ;  /* 0x000421005637e984 */ /* 0x004e280000000000 */
        /* <DEDUP_REMOVED lines=23> */
[----:B0-----:R1:W-:Y:S02]  /*11a70*/  @!P6 STG.E.U8 desc[UR10][R14.64+0x7], R71 ;  /* 0x000007470e00e986 */ /* 0x0013e4000c10110a */
.L_x_260:
[----:B------:R-:W-:Y:S05]  /*11a80*/  BSYNC.RECONVERGENT B0 ;  /* 0x0000000000007941 */ /* 0x000fea0003800200 */
.L_x_259:
[----:B------:R-:W-:Y:S04]  /*11a90*/  BSSY.RECONVERGENT B0, `(.L_x_261) ;  /* 0x0000024000007945 */ /* 0x000fe80003800200 */
[----:B------:R-:W-:Y:S05]  /*11aa0*/  @P5 BRA `(.L_x_262) ;  /* 0x0000000000885947 */ /* 0x000fea0003800000 */
[----:B------:R-:W-:Y:S01]  /*11ab0*/  IMAD R88, R88, UR7, R0 ;  /* 0x0000000758587c24 */ /* 0x000fe2000f8e0200 */
[C---:B------:R-:W-:Y:S01]  /*11ac0*/  ISETP.GE.AND P6, PT, R0.reuse, UR7, PT ;  /* 0x0000000700007c0c */ /* 0x040fe2000bfc6270 */
[C---:B0-----:R-:W-:Y:S02]  /*11ad0*/  VIADD R30, R0.reuse, 0x1 ;  /* 0x00000001001e7836 */ /* 0x041fe40000000000 */
[----:B------:R-:W-:Y:S01]  /*11ae0*/  VIADD R38, R0, 0x3 ;  /* 0x0000000300267836 */ /* 0x000fe20000000000 */
[----:B-1----:R-:W-:-:S04]  /*11af0*/  IADD3 R14, P5, PT, R88, UR4, RZ ;  /* 0x00000004580e7c10 */ /* 0x002fc8000ffbe0ff */
[----:B------:R-:W-:Y:S02]  /*11b00*/  LEA.HI.X.SX32 R15, R88, UR5, 0x1, P5 ;  /* 0x00000005580f7c11 */ /* 0x000fe4000a8f0eff */
[----:B------:R-:W-:Y:S01]  /*11b10*/  ISETP.GE.AND P5, PT, R30, UR7, PT ;  /* 0x000000071e007c0c */ /* 0x000fe2000bfa6270 */
[----:B------:R-:W-:Y:S02]  /*11b20*/  VIADD R30, R0, 0x2 ;  /* 0x00000002001e7836 */ /* 0x000fe40000000000 */
[----:B------:R-:W0:Y:S10]  /*11b30*/  @!P6 LDS.U8 R47, [R86+0x840] ;  /* 0x00084000562fe984 */ /* 0x000e340000000000 */
[----:B--2---:R-:W1:Y:S04]  /*11b40*/  @!P5 LDS.U8 R55, [R86+0x841] ;  /* 0x000841005637d984 */ /* 0x004e680000000000 */
[----:B0-----:R-:W-:Y:S01]  /*11b50*/  @!P6 STG.E.U8 desc[UR10][R14.64], R47 ;  /* 0x0000002f0e00e986 */ /* 0x001fe2000c10110a */
[----:B------:R-:W-:Y:S01]  /*11b60*/  ISETP.GE.AND P6, PT, R30, UR7, PT ;  /* 0x000000071e007c0c */ /* 0x000fe2000bfc6270 */
[----:B------:R-:W-:-:S02]  /*11b70*/  VIADD R30, R0, 0x4 ;  /* 0x00000004001e7836 */ /* 0x000fc40000000000 */
[----:B-1----:R-:W-:Y:S01]  /*11b80*/  @!P5 STG.E.U8 desc[UR10][R14.64+0x1], R55 ;  /* 0x000001370e00d986 */ /* 0x002fe2000c10110a */
[----:B------:R-:W-:Y:S01]  /*11b90*/  ISETP.GE.AND P5, PT, R38, UR7, PT ;  /* 0x0000000726007c0c */ /* 0x000fe2000bfa6270 */
[----:B------:R-:W-:-:S08]  /*11ba0*/  VIADD R38, R0, 0x5 ;  /* 0x0000000500267836 */ /* 0x000fd00000000000 */
[----:B------:R-:W0:Y:S04]  /*11bb0*/  @!P6 LDS.U8 R63, [R86+0x842] ;  /* 0x00084200563fe984 */ /* 0x000e280000000000 */
[----:B------:R-:W1:Y:S04]  /*11bc0*/  @!P5 LDS.U8 R71, [R86+0x843] ;  /* 0x000843005647d984 */ /* 0x000e680000000000 */
        /* <DEDUP_REMOVED lines=9> */
[----:B------:R-:W-:-:S03]  /*11c60*/  ISETP.GE.AND P6, PT, R30, UR7, PT ;  /* 0x000000071e007c0c */ /* 0x000fc6000bfc6270 */
[----:B-1----:R-:W-:Y:S01]  /*11c70*/  @!P5 STG.E.U8 desc[UR10][R14.64+0x5], R55 ;  /* 0x000005370e00d986 */ /* 0x002fe2000c10110a */
[----:B------:R-:W-:-:S09]  /*11c80*/  ISETP.GE.AND P5, PT, R38, UR7, PT ;  /* 0x0000000726007c0c */ /* 0x000fd2000bfa6270 */
[----:B------:R-:W0:Y:S04]  /*11c90*/  @!P6 LDS.U8 R63, [R86+0x846] ;  /* 0x00084600563fe984 */ /* 0x000e280000000000 */
[----:B------:R-:W1:Y:S04]  /*11ca0*/  @!P5 LDS.U8 R71, [R86+0x847] ;  /* 0x000847005647d984 */ /* 0x000e680000000000 */
[----:B0-----:R3:W-:Y:S04]  /*11cb0*/  @!P6 STG.E.U8 desc[UR10][R14.64+0x6], R63 ;  /* 0x0000063f0e00e986 */ /* 0x0017e8000c10110a */
[----:B-1----:R3:W-:Y:S02]  /*11cc0*/  @!P5 STG.E.U8 desc[UR10][R14.64+0x7], R71 ;  /* 0x000007470e00d986 */ /* 0x0027e4000c10110a */
.L_x_262:
[----:B------:R-:W-:Y:S05]  /*11cd0*/  BSYNC.RECONVERGENT B0 ;  /* 0x0000000000007941 */ /* 0x000fea0003800200 */
.L_x_261:
[----:B------:R-:W-:Y:S04]  /*11ce0*/  BSSY.RECONVERGENT B0, `(.L_x_263) ;  /* 0x0000024000007945 */ /* 0x000fe80003800200 */
[----:B------:R-:W-:Y:S05]  /*11cf0*/  @P4 BRA `(.L_x_264) ;  /* 0x0000000000884947 */ /* 0x000fea0003800000 */
[C---:B01-3--:R-:W-:Y:S01]  /*11d00*/  VIADD R14, R0.reuse, 0x1 ;  /* 0x00000001000e7836 */ /* 0x04bfe20000000000 */
[----:B------:R-:W-:Y:S01]  /*11d10*/  ISETP.GE.AND P5, PT, R0, UR7, PT ;  /* 0x0000000700007c0c */ /* 0x000fe2000bfa6270 */
[----:B------:R-:W-:Y:S02]  /*11d20*/  IMAD R22, R22, UR7, R0 ;  /* 0x0000000716167c24 */ /* 0x000fe4000f8e0200 */
[----:B------:R-:W-:Y:S01]  /*11d30*/  VIADD R30, R0, 0x2 ;  /* 0x00000002001e7836 */ /* 0x000fe20000000000 */
[----:B------:R-:W-:Y:S01]  /*11d40*/  ISETP.GE.AND P6, PT, R14, UR7, PT ;  /* 0x000000070e007c0c */ /* 0x000fe2000bfc6270 */
[----:B------:R-:W-:Y:S01]  /*11d50*/  VIADD R38, R0, 0x6 ;  /* 0x0000000600267836 */ /* 0x000fe20000000000 */
[----:B------:R-:W-:-:S04]  /*11d60*/  IADD3 R14, P4, PT, R22, UR4, RZ ;  /* 0x00000004160e7c10 */ /* 0x000fc8000ff9e0ff */
[----:B------:R-:W-:Y:S01]  /*11d70*/  LEA.HI.X.SX32 R15, R22, UR5, 0x1, P4 ;  /* 0x00000005160f7c11 */ /* 0x000fe2000a0f0eff */
[----:B------:R-:W-:Y:S01]  /*11d80*/  VIADD R22, R0, 0x3 ;  /* 0x0000000300167836 */ /* 0x000fe20000000000 */
[----:B------:R-:W-:Y:S01]  /*11d90*/  ISETP.GE.AND P4, PT, R30, UR7, PT ;  /* 0x000000071e007c0c */ /* 0x000fe2000bf86270 */
[----:B------:R-:W0:Y:S01]  /*11da0*/  @!P5 LDS.U8 R47, [R86+0xc60] ;  /* 0x000c6000562fd984 */ /* 0x000e220000000000 */
[----:B------:R-:W-:-:S03]  /*11db0*/  VIADD R30, R0, 0x4 ;  /* 0x00000004001e7836 */ /* 0x000fc60000000000 */
[----:B--2---:R-:W1:Y:S08]  /*11dc0*/  @!P6 LDS.U8 R55, [R86+0xc61] ;  /* 0x000c61005637e984 */ /* 0x004e700000000000 */
[----:B------:R-:W2:Y:S04]  /*11dd0*/  @!P4 LDS.U8 R63, [R86+0xc62] ;  /* 0x000c6200563fc984 */ /* 0x000ea80000000000 */
[----:B0-----:R-:W-:Y:S01]  /*11de0*/  @!P5 STG.E.U8 desc[UR10][R14.64], R47 ;  /* 0x0000002f0e00d986 */ /* 0x001fe2000c10110a */
[----:B------:R-:W-:-:S03]  /*11df0*/  ISETP.GE.AND P5, PT, R22, UR7, PT ;  /* 0x0000000716007c0c */ /* 0x000fc6000bfa6270 */
[----:B-1----:R-:W-:Y:S01]  /*11e00*/  @!P6 STG.E.U8 desc[UR10][R14.64+0x1], R55 ;  /* 0x000001370e00e986 */ /* 0x002fe2000c10110a */
[----:B------:R-:W-:Y:S01]  /*11e10*/  ISETP.GE.AND P6, PT, R30, UR7, PT ;  /* 0x000000071e007c0c */ /* 0x000fe2000bfc6270 */
[----:B------:R-:W-:Y:S02]  /*11e20*/  VIADD R30, R0, 0x5 ;  /* 0x00000005001e7836 */ /* 0x000fe40000000000 */
[----:B--2---:R-:W-:Y:S03]  /*11e30*/  @!P4 STG.E.U8 desc[UR10][R14.64+0x2], R63 ;  /* 0x0000023f0e00c986 */ /* 0x004fe6000c10110a */
[----:B------:R-:W-:Y:S01]  /*11e40*/  ISETP.GE.AND P4, PT, R30, UR7, PT ;  /* 0x000000071e007c0c */ /* 0x000fe2000bf86270 */
[----:B------:R-:W-:Y:S02]  /*11e50*/  VIADD R30, R0, 0x7 ;  /* 0x00000007001e7836 */ /* 0x000fe40000000000 */
[----:B------:R-:W0:Y:S04]  /*11e60*/  @!P5 LDS.U8 R71, [R86+0xc63] ;  /* 0x000c63005647d984 */ /* 0x000e280000000000 */
[----:B------:R-:W1:Y:S06]  /*11e70*/  @!P6 LDS.U8 R22, [R86+0xc64] ;  /* 0x000c64005616e984 */ /* 0x000e6c0000000000 */
[----:B------:R-:W2:Y:S04]  /*11e80*/  @!P4 LDS.U8 R47, [R86+0xc65] ;  /* 0x000c6500562fc984 */ /* 0x000ea80000000000 */
[----:B0-----:R-:W-:Y:S01]  /*11e90*/  @!P5 STG.E.U8 desc[UR10][R14.64+0x3], R71 ;  /* 0x000003470e00d986 */ /* 0x001fe2000c10110a */
[----:B------:R-:W-:-:S03]  /*11ea0*/  ISETP.GE.AND P5, PT, R38, UR7, PT ;  /* 0x0000000726007c0c */ /* 0x000fc6000bfa6270 */
[----:B-1----:R-:W-:Y:S01]  /*11eb0*/  @!P6 STG.E.U8 desc[UR10][R14.64+0x4], R22 ;  /* 0x000004160e00e986 */ /* 0x002fe2000c10110a */
[----:B------:R-:W-:-:S03]  /*11ec0*/  ISETP.GE.AND P6, PT, R30, UR7, PT ;  /* 0x000000071e007c0c */ /* 0x000fc6000bfc6270 */
[----:B--2---:R-:W-:Y:S06]  /*11ed0*/  @!P4 STG.E.U8 desc[UR10][R14.64+0x5], R47 ;  /* 0x0000052f0e00c986 */ /* 0x004fec000c10110a */
[----:B------:R-:W0:Y:S04]  /*11ee0*/  @!P5 LDS.U8 R55, [R86+0xc66] ;  /* 0x000c66005637d984 */ /* 0x000e280000000000 */
[----:B------:R-:W1:Y:S04]  /*11ef0*/  @!P6 LDS.U8 R30, [R86+0xc67] ;  /* 0x000c6700561ee984 */ /* 0x000e680000000000 */
[----:B0-----:R4:W-:Y:S04]  /*11f00*/  @!P5 STG.E.U8 desc[UR10][R14.64+0x6], R55 ;  /* 0x000006370e00d986 */ /* 0x0019e8000c10110a */
[----:B-1----:R4:W-:Y:S02]  /*11f10*/  @!P6 STG.E.U8 desc[UR10][R14.64+0x7], R30 ;  /* 0x0000071e0e00e986 */ /* 0x0029e4000c10110a */
.L_x_264:
[----:B------:R-:W-:Y:S05]  /*11f20*/  BSYNC.RECONVERGENT B0 ;  /* 0x0000000000007941 */ /* 0x000fea0003800200 */
.L_x_263:
[----:B------:R-:W-:Y:S04]  /*11f30*/  BSSY.RECONVERGENT B0, `(.L_x_265) ;  /* 0x0000024000007945 */ /* 0x000fe80003800200 */
[----:B------:R-:W-:Y:S05]  /*11f40*/  @P0 BRA `(.L_x_266) ;  /* 0x0000000000880947 */ /* 0x000fea0003800000 */
[C---:B01-34-:R-:W-:Y:S01]  /*11f50*/  VIADD R14, R0.reuse, 0x1 ;  /* 0x00000001000e7836 */ /* 0x05bfe20000000000 */
[C---:B------:R-:W-:Y:S01]  /*11f60*/  ISETP.GE.AND P0, PT, R0.reuse, UR7, PT ;  /* 0x0000000700007c0c */ /* 0x040fe2000bf06270 */
[----:B------:R-:W-:Y:S02]  /*11f70*/  IMAD R85, R85, UR7, R0 ;  /* 0x0000000755557c24 */ /* 0x000fe4000f8e0200 */
[----:B------:R-:W-:Y:S01]  /*11f80*/  VIADD R15, R0, 0x2 ;  /* 0x00000002000f7836 */ /* 0x000fe20000000000 */
[----:B------:R-:W-:Y:S01]  /*11f90*/  ISETP.GE.AND P6, PT, R14, UR7, PT ;  /* 0x000000070e007c0c */ /* 0x000fe2000bfc6270 */
[C---:B------:R-:W-:Y:S01]  /*11fa0*/  VIADD R22, R0.reuse, 0x3 ;  /* 0x0000000300167836 */ /* 0x040fe20000000000 */
[----:B------:R-:W-:Y:S01]  /*11fb0*/  IADD3 R14, P4, PT, R85, UR4, RZ ;  /* 0x00000004550e7c10 */ /* 0x000fe2000ff9e0ff */
[----:B------:R-:W-:Y:S01]  /*11fc0*/  VIADD R30, R0, 0x5 ;  /* 0x00000005001e7836 */ /* 0x000fe20000000000 */
[----:B------:R-:W-:Y:S02]  /*11fd0*/  ISETP.GE.AND P5, PT, R15, UR7, PT ;  /* 0x000000070f007c0c */ /* 0x000fe4000bfa6270 */
[----:B------:R-:W-:-:S02]  /*11fe0*/  LEA.HI.X.SX32 R15, R85, UR5, 0x1, P4 ;  /* 0x00000005550f7c11 */ /* 0x000fc4000a0f0eff */
[----:B------:R-:W-:Y:S01]  /*11ff0*/  ISETP.GE.AND P4, PT, R22, UR7, PT ;  /* 0x0000000716007c0c */ /* 0x000fe2000bf86270 */
[----:B------:R-:W0:Y:S01]  /*12000*/  @!P0 LDS.U8 R47, [R86+0x1080] ;  /* 0x00108000562f8984 */ /* 0x000e220000000000 */
[----:B------:R-:W-:-:S03]  /*12010*/  VIADD R22, R0, 0x4 ;  /* 0x0000000400167836 */ /* 0x000fc60000000000 */
[----:B--2---:R-:W1:Y:S04]  /*12020*/  @!P6 LDS.U8 R55, [R86+0x1081] ;  /* 0x001081005637e984 */ /* 0x004e680000000000 */
[----:B------:R-:W2:Y:S04]  /*12030*/  @!P5 LDS.U8 R63, [R86+0x1082] ;  /* 0x00108200563fd984 */ /* 0x000ea80000000000 */
[----:B------:R-:W3:Y:S04]  /*12040*/  @!P4 LDS.U8 R71, [R86+0x1083] ;  /* 0x001083005647c984 */ /* 0x000ee80000000000 */
[----:B0-----:R-:W-:Y:S01]  /*12050*/  @!P0 STG.E.U8 desc[UR10][R14.64], R47 ;  /* 0x0000002f0e008986 */ /* 0x001fe2000c10110a */
[----:B------:R-:W-:Y:S01]  /*12060*/  ISETP.GE.AND P0, PT, R22, UR7, PT ;  /* 0x0000000716007c0c */ /* 0x000fe2000bf06270 */
[----:B------:R-:W-:-:S02]  /*12070*/  VIADD R22, R0, 0x6 ;  /* 0x0000000600167836 */ /* 0x000fc40000000000 */
[----:B-1----:R-:W-:Y:S01]  /*12080*/  @!P6 STG.E.U8 desc[UR10][R14.64+0x1], R55 ;  /* 0x000001370e00e986 */ /* 0x002fe2000c10110a */
[----:B------:R-:W-:Y:S01]  /*12090*/  ISETP.GE.AND P6, PT, R30, UR7, PT ;  /* 0x000000071e007c0c */ /* 0x000fe2000bfc6270 */
[----:B------:R-:W-:Y:S02]  /*120a0*/  VIADD R30, R0, 0x7 ;  /* 0x00000007001e7836 */ /* 0x000fe40000000000 */
[----:B--2---:R-:W-:Y:S01]  /*120b0*/  @!P5 STG.E.U8 desc[UR10][R14.64+0x2], R63 ;  /* 0x0000023f0e00d986 */ /* 0x004fe2000c10110a */
[----:B------:R-:W-:-:S03]  /*120c0*/  ISETP.GE.AND P5, PT, R22, UR7, PT ;  /* 0x0000000716007c0c */ /* 0x000fc6000bfa6270 */
[----:B---3--:R-:W-:Y:S01]  /*120d0*/  @!P4 STG.E.U8 desc[UR10][R14.64+0x3], R71 ;  /* 0x000003470e00c986 */ /* 0x008fe2000c10110a */
[----:B------:R-:W-:-:S03]  /*120e0*/  ISETP.GE.AND P4, PT, R30, UR7, PT ;  /* 0x000000071e007c0c */ /* 0x000fc6000bf86270 */
[----:B------:R-:W0:Y:S04]  /*120f0*/  @!P0 LDS.U8 R47, [R86+0x1084] ;  /* 0x00108400562f8984 */ /* 0x000e280000000000 */
[----:B------:R-:W1:Y:S04]  /*12100*/  @!P6 LDS.U8 R85, [R86+0x1085] ;  /* 0x001085005655e984 */ /* 0x000e680000000000 */
[----:B------:R-:W2:Y:S04]  /*12110*/  @!P5 LDS.U8 R22, [R86+0x1086] ;  /* 0x001086005616d984 */ /* 0x000ea80000000000 */
[----:B------:R-:W3:Y:S04]  /*12120*/  @!P4 LDS.U8 R55, [R86+0x1087] ;  /* 0x001087005637c984 */ /* 0x000ee80000000000 */
[----:B0-----:R0:W-:Y:S04]  /*12130*/  @!P0 STG.E.U8 desc[UR10][R14.64+0x4], R47 ;  /* 0x0000042f0e008986 */ /* 0x0011e8000c10110a */
[----:B-1----:R0:W-:Y:S04]  /*12140*/  @!P6 STG.E.U8 desc[UR10][R14.64+0x5], R85 ;  /* 0x000005550e00e986 */ /* 0x0021e8000c10110a */
[----:B--2---:R0:W-:Y:S04]  /*12150*/  @!P5 STG.E.U8 desc[UR10][R14.64+0x6], R22 ;  /* 0x000006160e00d986 */ /* 0x0041e8000c10110a */
[----:B---3--:R0:W-:Y:S02]  /*12160*/  @!P4 STG.E.U8 desc[UR10][R14.64+0x7], R55 ;  /* 0x000007370e00c986 */ /* 0x0081e4000c10110a */
.L_x_266:
[----:B------:R-:W-:Y:S05]  /*12170*/  BSYNC.RECONVERGENT B0 ;  /* 0x0000000000007941 */ /* 0x000fea0003800200 */
.L_x_265:
[----:B------:R-:W-:Y:S04]  /*12180*/  BSSY.RECONVERGENT B0, `(.L_x_267) ;  /* 0x0000024000007945 */ /* 0x000fe80003800200 */
[----:B------:R-:W-:Y:S05]  /*12190*/  @P1 BRA `(.L_x_268) ;  /* 0x0000000000881947 */ /* 0x000fea0003800000 */
[C---:B------:R-:W-:Y:S01]  /*121a0*/  ISETP.GE.AND P6, PT, R0.reuse, UR7, PT ;  /* 0x0000000700007c0c */ /* 0x040fe2000bfc6270 */
[C---:B01-34-:R-:W-:Y:S02]  /*121b0*/  VIADD R14, R0.reuse, 0x1 ;  /* 0x00000001000e7836 */ /* 0x05bfe40000000000 */
[----:B------:R-:W-:Y:S02]  /*121c0*/  VIADD R15, R0, 0x2 ;  /* 0x00000002000f7836 */ /* 0x000fe40000000000 */
[----:B------:R-:W-:Y:S01]  /*121d0*/  IMAD R31, R31, UR7, R0 ;  /* 0x000000071f1f7c24 */ /* 0x000fe2000f8e0200 */
[----:B------:R-:W-:Y:S01]  /*121e0*/  ISETP.GE.AND P0, PT, R14, UR7, PT ;  /* 0x000000070e007c0c */ /* 0x000fe2000bf06270 */
[C---:B------:R-:W-:Y:S01]  /*121f0*/  VIADD R22, R0.reuse, 0x3 ;  /* 0x0000000300167836 */ /* 0x040fe20000000000 */
[----:B------:R-:W-:Y:S01]  /*12200*/  ISETP.GE.AND P1, PT, R15, UR7, PT ;  /* 0x000000070f007c0c */ /* 0x000fe2000bf26270 */
[----:B------:R-:W-:Y:S01]  /*12210*/  VIADD R30, R0, 0x4 ;  /* 0x00000004001e7836 */ /* 0x000fe20000000000 */
[----:B------:R-:W-:-:S03]  /*12220*/  IADD3 R14, P4, PT, R31, UR4, RZ ;  /* 0x000000041f0e7c10 */ /* 0x000fc6000ff9e0ff */
[----:B------:R-:W0:Y:S01]  /*12230*/  @!P6 LDS.U8 R47, [R86+0x14a0] ;  /* 0x0014a000562fe984 */ /* 0x000e220000000000 */
[----:B------:R-:W-:Y:S02]  /*12240*/  LEA.HI.X.SX32 R15, R31, UR5, 0x1, P4 ;  /* 0x000000051f0f7c11 */ /* 0x000fe4000a0f0eff */
[----:B------:R-:W-:Y:S01]  /*12250*/  ISETP.GE.AND P4, PT, R22, UR7, PT ;  /* 0x0000000716007c0c */ /* 0x000fe2000bf86270 */
[----:B------:R-:W-:Y:S01]  /*12260*/  VIADD R22, R0, 0x5 ;  /* 0x0000000500167836 */ /* 0x000fe20000000000 */
[----:B------:R-:W-:Y:S01]  /*12270*/  ISETP.GE.AND P5, PT, R30, UR7, PT ;  /* 0x000000071e007c0c */ /* 0x000fe2000bfa6270 */
[----:B--2---:R-:W1:Y:S01]  /*12280*/  @!P0 LDS.U8 R55, [R86+0x14a1] ;  /* 0x0014a10056378984 */ /* 0x004e620000000000 */
[----:B------:R-:W-:-:S03]  /*12290*/  VIADD R30, R0, 0x6 ;  /* 0x00000006001e7836 */ /* 0x000fc60000000000 */
[----:B------:R-:W2:Y:S06]  /*122a0*/  @!P1 LDS.U8 R63, [R86+0x14a2] ;  /* 0x0014a200563f9984 */ /* 0x000eac0000000000 */
[----:B------:R-:W3:Y:S04]  /*122b0*/  @!P4 LDS.U8 R31, [R86+0x14a3] ;  /* 0x0014a300561fc984 */ /* 0x000ee80000000000 */
[----:B------:R-:W4:Y:S04]  /*122c0*/  @!P5 LDS.U8 R71, [R86+0x14a4] ;  /* 0x0014a4005647d984 */ /* 0x000f280000000000 */
[----:B0-----:R-:W-:Y:S01]  /*122d0*/  @!P6 STG.E.U8 desc[UR10][R14.64], R47 ;  /* 0x0000002f0e00e986 */ /* 0x001fe2000c10110a */
[----:B------:R-:W-:Y:S01]  /*122e0*/  ISETP.GE.AND P6, PT, R22, UR7, PT ;  /* 0x0000000716007c0c */ /* 0x000fe2000bfc6270 */
[----:B------:R-:W-:-:S02]  /*122f0*/  VIADD R22, R0, 0x7 ;  /* 0x0000000700167836 */ /* 0x000fc40000000000 */
[----:B-1----:R-:W-:Y:S01]  /*12300*/  @!P0 STG.E.U8 desc[UR10][R14.64+0x1], R55 ;  /* 0x000001370e008986 */ /* 0x002fe2000c10110a */
[----:B------:R-:W-:-:S03]  /*12310*/  ISETP.GE.AND P0, PT, R30, UR7, PT ;  /* 0x000000071e007c0c */ /* 0x000fc6000bf06270 */
[----:B--2---:R-:W-:Y:S01]  /*12320*/  @!P1 STG.E.U8 desc[UR10][R14.64+0x2], R63 ;  /* 0x0000023f0e009986 */ /* 0x004fe2000c10110a */
[----:B------:R-:W-:-:S05]  /*12330*/  ISETP.GE.AND P1, PT, R22, UR7, PT ;  /* 0x0000000716007c0c */ /* 0x000fca000bf26270 */
[----:B------:R-:W0:Y:S04]  /*12340*/  @!P6 LDS.U8 R85, [R86+0x14a5] ;  /* 0x0014a5005655e984 */ /* 0x000e280000000000 */
[----:B---3--:R-:W-:Y:S04]  /*12350*/  @!P4 STG.E.U8 desc[UR10][R14.64+0x3], R31 ;  /* 0x0000031f0e00c986 */ /* 0x008fe8000c10110a */
[----:B------:R-:W1:Y:S04]  /*12360*/  @!P0 LDS.U8 R47, [R86+0x14a6] ;  /* 0x0014a600562f8984 */ /* 0x000e680000000000 */
[----:B------:R-:W2:Y:S04]  /*12370*/  @!P1 LDS.U8 R22, [R86+0x14a7] ;  /* 0x0014a70056169984 */ /* 0x000ea80000000000 */
[----:B----4-:R3:W-:Y:S04]  /*12380*/  @!P5 STG.E.U8 desc[UR10][R14.64+0x4], R71 ;  /* 0x000004470e00d986 */ /* 0x0107e8000c10110a */
[----:B0-----:R3:W-:Y:S04]  /*12390*/  @!P6 STG.E.U8 desc[UR10][R14.64+0x5], R85 ;  /* 0x000005550e00e986 */ /* 0x0017e8000c10110a */
[----:B-1----:R3:W-:Y:S04]  /*123a0*/  @!P0 STG.E.U8 desc[UR10][R14.64+0x6], R47 ;  /* 0x0000062f0e008986 */ /* 0x0027e8000c10110a */
[----:B--2---:R3:W-:Y:S02]  /*123b0*/  @!P1 STG.E.U8 desc[UR10][R14.64+0x7], R22 ;  /* 0x000007160e009986 */ /* 0x0047e4000c10110a */
.L_x_268:
[----:B------:R-:W-:Y:S05]  /*123c0*/  BSYNC.RECONVERGENT B0 ;  /* 0x0000000000007941 */ /* 0x000fea0003800200 */
.L_x_267:
[----:B------:R-:W-:Y:S04]  /*123d0*/  BSSY.RECONVERGENT B0, `(.L_x_269) ;  /* 0x0000024000007945 */ /* 0x000fe80003800200 */
[----:B------:R-:W-:Y:S05]  /*123e0*/  @P2 BRA `(.L_x_270) ;  /* 0x0000000000882947 */ /* 0x000fea0003800000 */
[C---:B01-34-:R-:W-:Y:S01]  /*123f0*/  VIADD R14, R0.reuse, 0x1 ;  /* 0x00000001000e7836 */ /* 0x05bfe20000000000 */
[C---:B------:R-:W-:Y:S01]  /*12400*/  ISETP.GE.AND P6, PT, R0.reuse, UR7, PT ;  /* 0x0000000700007c0c */ /* 0x040fe2000bfc6270 */
[----:B------:R-:W-:Y:S02]  /*12410*/  IMAD R23, R23, UR7, R0 ;  /* 0x0000000717177c24 */ /* 0x000fe4000f8e0200 */
[----:B------:R-:W-:Y:S01]  /*12420*/  VIADD R15, R0, 0x3 ;  /* 0x00000003000f7836 */ /* 0x000fe20000000000 */
[----:B------:R-:W-:Y:S01]  /*12430*/  ISETP.GE.AND P5, PT, R14, UR7, PT ;  /* 0x000000070e007c0c */ /* 0x000fe2000bfa6270 */
[C---:B------:R-:W-:Y:S02]  /*12440*/  VIADD R14, R0.reuse, 0x2 ;  /* 0x00000002000e7836 */ /* 0x040fe40000000000 */
[C---:B------:R-:W-:Y:S01]  /*12450*/  VIADD R22, R0.reuse, 0x4 ;  /* 0x0000000400167836 */ /* 0x040fe20000000000 */
[----:B------:R-:W-:Y:S01]  /*12460*/  ISETP.GE.AND P4, PT, R15, UR7, PT ;  /* 0x000000070f007c0c */ /* 0x000fe2000bf86270 */
[----:B------:R-:W-:Y:S01]  /*12470*/  VIADD R30, R0, 0x5 ;  /* 0x00000005001e7836 */ /* 0x000fe20000000000 */
[----:B------:R-:W-:-:S02]  /*12480*/  ISETP.GE.AND P0, PT, R14, UR7, PT ;  /* 0x000000070e007c0c */ /* 0x000fc4000bf06270 */
[C---:B------:R-:W-:Y:S01]  /*12490*/  IADD3 R14, P1, PT, R23.reuse, UR4, RZ ;  /* 0x00000004170e7c10 */ /* 0x040fe2000ff3e0ff */
[----:B------:R-:W0:Y:S01]  /*124a0*/  @!P6 LDS.U8 R31, [R86+0x18c0] ;  /* 0x0018c000561fe984 */ /* 0x000e220000000000 */
[----:B------:R-:W-:Y:S01]  /*124b0*/  ISETP.GE.AND P2, PT, R22, UR7, PT ;  /* 0x0000000716007c0c */ /* 0x000fe2000bf46270 */
[C---:B------:R-:W-:Y:S01]  /*124c0*/  VIADD R22, R0.reuse, 0x6 ;  /* 0x0000000600167836 */ /* 0x040fe20000000000 */
[----:B------:R-:W-:Y:S01]  /*124d0*/  LEA.HI.X.SX32 R15, R23, UR5, 0x1, P1 ;  /* 0x00000005170f7c11 */ /* 0x000fe200088f0eff */
[----:B------:R-:W1:Y:S01]  /*124e0*/  @!P5 LDS.U8 R47, [R86+0x18c1] ;  /* 0x0018c100562fd984 */ /* 0x000e620000000000 */
[----:B------:R-:W-:Y:S01]  /*124f0*/  VIADD R23, R0, 0x7 ;  /* 0x0000000700177836 */ /* 0x000fe20000000000 */
[----:B------:R-:W-:Y:S02]  /*12500*/  ISETP.GE.AND P1, PT, R30, UR7, PT ;  /* 0x000000071e007c0c */ /* 0x000fe4000bf26270 */
[----:B--2---:R-:W2:Y:S06]  /*12510*/  @!P4 LDS.U8 R55, [R86+0x18c3] ;  /* 0x0018c3005637c984 */ /* 0x004eac0000000000 */
[----:B------:R-:W3:Y:S05]  /*12520*/  @!P2 LDS.U8 R63, [R86+0x18c4] ;  /* 0x0018c400563fa984 */ /* 0x000eea0000000000 */
[----:B------:R-:W4:Y:S04]  /*12530*/  @!P1 LDS.U8 R71, [R86+0x18c5] ;  /* 0x0018c50056479984 */ /* 0x000f280000000000 */
[----:B0-----:R-:W-:Y:S01]  /*12540*/  @!P6 STG.E.U8 desc[UR10][R14.64], R31 ;  /* 0x0000001f0e00e986 */ /* 0x001fe2000c10110a */
[----:B------:R-:W-:-:S03]  /*12550*/  ISETP.GE.AND P6, PT, R22, UR7, PT ;  /* 0x0000000716007c0c */ /* 0x000fc6000bfc6270 */
[----:B-1----:R-:W-:Y:S01]  /*12560*/  @!P5 STG.E.U8 desc[UR10][R14.64+0x1], R47 ;  /* 0x0000012f0e00d986 */ /* 0x002fe2000c10110a */
[----:B------:R-:W-:-:S03]  /*12570*/  ISETP.GE.AND P5, PT, R23, UR7, PT ;  /* 0x0000000717007c0c */ /* 0x000fc6000bfa6270 */
[----:B------:R-:W0:Y:S04]  /*12580*/  @!P0 LDS.U8 R23, [R86+0x18c2] ;  /* 0x0018c20056178984 */ /* 0x000e280000000000 */
[----:B--2---:R-:W-:Y:S04]  /*12590*/  @!P4 STG.E.U8 desc[UR10][R14.64+0x3], R55 ;  /* 0x000003370e00c986 */ /* 0x004fe8000c10110a */
[----:B------:R-:W1:Y:S04]  /*125a0*/  @!P6 LDS.U8 R85, [R86+0x18c6] ;  /* 0x0018c6005655e984 */ /* 0x000e680000000000 */
[----:B------:R-:W2:Y:S04]  /*125b0*/  @!P5 LDS.U8 R22, [R86+0x18c7] ;  /* 0x0018c7005616d984 */ /* 0x000ea80000000000 */
[----:B---3--:R3:W-:Y:S04]  /*125c0*/  @!P2 STG.E.U8 desc[UR10][R14.64+0x4], R63 ;  /* 0x0000043f0e00a986 */ /* 0x0087e8000c10110a */
[----:B----4-:R3:W-:Y:S04]  /*125d0*/  @!P1 STG.E.U8 desc[UR10][R14.64+0x5], R71 ;  /* 0x000005470e009986 */ /* 0x0107e8000c10110a */
[----:B0-----:R3:W-:Y:S04]  /*125e0*/  @!P0 STG.E.U8 desc[UR10][R14.64+0x2], R23 ;  /* 0x000002170e008986 */ /* 0x0017e8000c10110a */
[----:B-1----:R3:W-:Y:S04]  /*125f0*/  @!P6 STG.E.U8 desc[UR10][R14.64+0x6], R85 ;  /* 0x000006550e00e986 */ /* 0x0027e8000c10110a */
[----:B--2---:R3:W-:Y:S02]  /*12600*/  @!P5 STG.E.U8 desc[UR10][R14.64+0x7], R22 ;  /* 0x000007160e00d986 */ /* 0x0047e4000c10110a */
.L_x_270:
[----:B------:R-:W-:Y:S05]  /*12610*/  BSYNC.RECONVERGENT B0 ;  /* 0x0000000000007941 */ /* 0x000fea0003800200 */
.L_x_269:
[----:B------:R-:W-:Y:S04]  /*12620*/  BSSY.RECONVERGENT B0, `(.L_x_271) ;  /* 0x0000024000007945 */ /* 0x000fe80003800200 */
[----:B------:R-:W-:Y:S05]  /*12630*/  @P3 BRA `(.L_x_272) ;  /* 0x0000000000883947 */ /* 0x000fea0003800000 */
[C---:B------:R-:W-:Y:S01]  /*12640*/  ISETP.GE.AND P1, PT, R0.reuse, UR7, PT ;  /* 0x0000000700007c0c */ /* 0x040fe2000bf26270 */
[C---:B0--3--:R-:W-:Y:S02]  /*12650*/  VIADD R22, R0.reuse, 0x3 ;  /* 0x0000000300167836 */ /* 0x049fe40000000000 */
[----:B-1--4-:R-:W-:Y:S02]  /*12660*/  VIADD R14, R0, 0x1 ;  /* 0x00000001000e7836 */ /* 0x012fe40000000000 */
[----:B------:R-:W-:Y:S01]  /*12670*/  IMAD R39, R39, UR7, R0 ;  /* 0x0000000727277c24 */ /* 0x000fe2000f8e0200 */
[----:B------:R-:W-:Y:S01]  /*12680*/  ISETP.GE.AND P3, PT, R22, UR7, PT ;  /* 0x0000000716007c0c */ /* 0x000fe2000bf66270 */
[----:B------:R-:W-:Y:S01]  /*12690*/  VIADD R15, R0, 0x2 ;  /* 0x00000002000f7836 */ /* 0x000fe20000000000 */
[----:B------:R-:W-:Y:S01]  /*126a0*/  ISETP.GE.AND P0, PT, R14, UR7, PT ;  /* 0x000000070e007c0c */ /* 0x000fe2000bf06270 */
[C---:B------:R-:W-:Y:S01]  /*126b0*/  VIADD R22, R0.reuse, 0x4 ;  /* 0x0000000400167836 */ /* 0x040fe20000000000 */
[----:B------:R-:W-:Y:S01]  /*126c0*/  IADD3 R14, P4, PT, R39, UR4, RZ ;  /* 0x00000004270e7c10 */ /* 0x000fe2000ff9e0ff */
[C---:B------:R-:W-:Y:S01]  /*126d0*/  VIADD R30, R0.reuse, 0x5 ;  /* 0x00000005001e7836 */ /* 0x040fe20000000000 */
[----:B------:R-:W-:Y:S01]  /*126e0*/  ISETP.GE.AND P2, PT, R15, UR7, PT ;  /* 0x000000070f007c0c */ /* 0x000fe2000bf46270 */
[----:B------:R-:W0:Y:S01]  /*126f0*/  @!P1 LDS.U8 R23, [R86+0x1ce0] ;  /* 0x001ce00056179984 */ /* 0x000e220000000000 */
[----:B------:R-:W-:Y:S01]  /*12700*/  LEA.HI.X.SX32 R15, R39, UR5, 0x1, P4 ;  /* 0x00000005270f7c11 */ /* 0x000fe2000a0f0eff */
[----:B------:R-:W-:Y:S01]  /*12710*/  VIADD R31, R0, 0x6 ;  /* 0x00000006001f7836 */ /* 0x000fe20000000000 */
[----:B------:R-:W-:Y:S01]  /*12720*/  ISETP.GE.AND P6, PT, R22, UR7, PT ;  /* 0x0000000716007c0c */ /* 0x000fe2000bfc6270 */
[----:B------:R-:W-:Y:S01]  /*12730*/  VIADD R22, R0, 0x7 ;  /* 0x0000000700167836 */ /* 0x000fe20000000000 */
[----:B------:R-:W-:Y:S01]  /*12740*/  ISETP.GE.AND P5, PT, R30, UR7, PT ;  /* 0x000000071e007c0c */ /* 0x000fe2000bfa6270 */
[----:B------:R-:W1:Y:S01]  /*12750*/  @!P3 LDS.U8 R47, [R86+0x1ce3] ;  /* 0x001ce300562fb984 */ /* 0x000e620000000000 */
[----:B------:R-:W-:-:S03]  /*12760*/  ISETP.GE.AND P4, PT, R31, UR7, PT ;  /* 0x000000071f007c0c */ /* 0x000fc6000bf86270 */
[----:B------:R-:W3:Y:S04]  /*12770*/  @!P0 LDS.U8 R31, [R86+0x1ce1] ;  /* 0x001ce100561f8984 */ /* 0x000ee80000000000 */
[----:B------:R-:W4:Y:S04]  /*12780*/  @!P2 LDS.U8 R39, [R86+0x1ce2] ;  /* 0x001ce2005627a984 */ /* 0x000f280000000000 */
[----:B--2---:R-:W2:Y:S04]  /*12790*/  @!P6 LDS.U8 R55, [R86+0x1ce4] ;  /* 0x001ce4005637e984 */ /* 0x004ea80000000000 */
[----:B------:R-:W5:Y:S04]  /*127a0*/  @!P5 LDS.U8 R63, [R86+0x1ce5] ;  /* 0x001ce500563fd984 */ /* 0x000f680000000000 */
[----:B------:R-:W5:Y:S04]  /*127b0*/  @!P4 LDS.U8 R71, [R86+0x1ce6] ;  /* 0x001ce6005647c984 */ /* 0x000f680000000000 */
[----:B0-----:R-:W-:Y:S01]  /*127c0*/  @!P1 STG.E.U8 desc[UR10][R14.64], R23 ;  /* 0x000000170e009986 */ /* 0x001fe2000c10110a */
[----:B------:R-:W-:-:S03]  /*127d0*/  ISETP.GE.AND P1, PT, R22, UR7, PT ;  /* 0x0000000716007c0c */ /* 0x000fc6000bf26270 */
[----:B-1----:R-:W-:Y:S04]  /*127e0*/  @!P3 STG.E.U8 desc[UR10][R14.64+0x3], R47 ;  /* 0x0000032f0e00b986 */ /* 0x002fe8000c10110a */
[----:B---3--:R-:W-:Y:S06]  /*127f0*/  @!P0 STG.E.U8 desc[UR10][R14.64+0x1], R31 ;  /* 0x0000011f0e008986 */ /* 0x008fec000c10110a */
[----:B------:R-:W0:Y:S04]  /*12800*/  @!P1 LDS.U8 R85, [R86+0x1ce7] ;  /* 0x001ce70056559984 */ /* 0x000e280000000000 */
[----:B----4-:R1:W-:Y:S04]  /*12810*/  @!P2 STG.E.U8 desc[UR10][R14.64+0x2], R39 ;  /* 0x000002270e00a986 */ /* 0x0103e8000c10110a */
[----:B--2---:R1:W-:Y:S04]  /*12820*/  @!P6 STG.E.U8 desc[UR10][R14.64+0x4], R55 ;  /* 0x000004370e00e986 */ /* 0x0043e8000c10110a */
[----:B-----5:R1:W-:Y:S04]  /*12830*/  @!P5 STG.E.U8 desc[UR10][R14.64+0x5], R63 ;  /* 0x0000053f0e00d986 */ /* 0x0203e8000c10110a */
[----:B------:R1:W-:Y:S04]  /*12840*/  @!P4 STG.E.U8 desc[UR10][R14.64+0x6], R71 ;  /* 0x000006470e00c986 */ /* 0x0003e8000c10110a */
[----:B0-----:R1:W-:Y:S02]  /*12850*/  @!P1 STG.E.U8 desc[UR10][R14.64+0x7], R85 ;  /* 0x000007550e009986 */ /* 0x0013e4000c10110a */
.L_x_272:
[----:B------:R-:W-:Y:S05]  /*12860*/  BSYNC.RECONVERGENT B0 ;  /* 0x0000000000007941 */ /* 0x000fea0003800200 */
.L_x_271:
[----:B------:R-:W-:Y:S01]  /*12870*/  BAR.SYNC.DEFER_BLOCKING 0x0 ;  /* 0x0000000000007b1d */ /* 0x000fe20000010000 */
[----:B01-34-:R-:W-:-:S05]  /*12880*/  VIADD R15, R3, 0x1 ;  /* 0x00000001030f7836 */ /* 0x01bfca0000000000 */
[----:B------:R-:W-:Y:S01]  /*12890*/  ISETP.GE.AND P0, PT, R15, UR9, PT ;  /* 0x000000090f007c0c */ /* 0x000fe2000bf06270 */
[----:B------:R-:W-:Y:S01]  /*128a0*/  BSSY.RECONVERGENT B0, `(.L_x_273) ;  /* 0x000002d000007945 */ /* 0x000fe20003800200 */
[----:B------:R0:W-:Y:S04]  /*128b0*/  STS.64 [R76], R16 ;  /* 0x000000104c007388 */ /* 0x0001e80000000a00 */
[----:B------:R0:W-:Y:S04]  /*128c0*/  STS.64 [R76+0x20], R24 ;  /* 0x000020184c007388 */ /* 0x0001e80000000a00 */
[----:B------:R0:W-:Y:S04]  /*128d0*/  STS.64 [R76+0x40], R32 ;  /* 0x000040204c007388 */ /* 0x0001e80000000a00 */
[----:B------:R0:W-:Y:S04]  /*128e0*/  STS.64 [R76+0x60], R40 ;  /* 0x000060284c007388 */ /* 0x0001e80000000a00 */
[----:B------:R0:W-:Y:S04]  /*128f0*/  STS.64 [R76+0x80], R48 ;  /* 0x000080304c007388 */ /* 0x0001e80000000a00 */
[----:B------:R0:W-:Y:S04]  /*12900*/  STS.64 [R76+0xa0], R56 ;  /* 0x0000a0384c007388 */ /* 0x0001e80000000a00 */
[----:B------:R0:W-:Y:S04]  /*12910*/  STS.64 [R76+0xc0], R64 ;  /* 0x0000c0404c007388 */ /* 0x0001e80000000a00 */
[----:B------:R0:W-:Y:S01]  /*12920*/  STS.64 [R76+0xe0], R72 ;  /* 0x0000e0484c007388 */ /* 0x0001e20000000a00 */
[----:B------:R-:W-:Y:S06]  /*12930*/  BAR.SYNC.DEFER_BLOCKING 0x0 ;  /* 0x0000000000007b1d */ /* 0x000fec0000010000 */
[----:B------:R-:W-:Y:S05]  /*12940*/  @P0 BRA `(.L_x_274) ;  /* 0x0000000000880947 */ /* 0x000fea0003800000 */
[C---:B------:R-:W-:Y:S01]  /*12950*/  ISETP.GE.AND P1, PT, R0.reuse, UR7, PT ;  /* 0x0000000700007c0c */ /* 0x040fe2000bf26270 */
[C---:B0-----:R-:W-:Y:S02]  /*12960*/  VIADD R16, R0.reuse, 0x2 ;  /* 0x0000000200107836 */ /* 0x041fe40000000000 */
[----:B------:R-:W-:Y:S02]  /*12970*/  VIADD R14, R0, 0x1 ;  /* 0x00000001000e7836 */ /* 0x000fe40000000000 */
[----:B------:R-:W-:Y:S01]  /*12980*/  IMAD R15, R15, UR7, R0 ;  /* 0x000000070f0f7c24 */ /* 0x000fe2000f8e0200 */
[----:B------:R-:W-:Y:S01]  /*12990*/  ISETP.GE.AND P2, PT, R16, UR7, PT ;  /* 0x0000000710007c0c */ /* 0x000fe2000bf46270 */
[----:B------:R-:W-:Y:S01]  /*129a0*/  VIADD R22, R0, 0x3 ;  /* 0x0000000300167836 */ /* 0x000fe20000000000 */
[----:B------:R-:W-:Y:S01]  /*129b0*/  ISETP.GE.AND P0, PT, R14, UR7, PT ;  /* 0x000000070e007c0c */ /* 0x000fe2000bf06270 */
[C---:B------:R-:W-:Y:S01]  /*129c0*/  VIADD R16, R0.reuse, 0x4 ;  /* 0x0000000400107836 */ /* 0x040fe20000000000 */
[C---:B------:R-:W-:Y:S01]  /*129d0*/  IADD3 R14, P4, PT, R15.reuse, UR4, RZ ;  /* 0x000000040f0e7c10 */ /* 0x040fe2000ff9e0ff */
[----:B------:R-:W-:Y:S01]  /*129e0*/  VIADD R23, R0, 0x6 ;  /* 0x0000000600177836 */ /* 0x000fe20000000000 */
[----:B------:R-:W-:Y:S01]  /*129f0*/  ISETP.GE.AND P3, PT, R22, UR7, PT ;  /* 0x0000000716007c0c */ /* 0x000fe2000bf66270 */
[----:B------:R-:W0:Y:S01]  /*12a00*/  @!P1 LDS.U8 R17, [R86] ;  /* 0x0000000056119984 */ /* 0x000e220000000000 */
        /* <DEDUP_REMOVED lines=9> */
[----:B------:R-:W5:Y:S04]  /*12aa0*/  @!P6 LDS.U8 R33, [R86+0x4] ;  /* 0x000004005621e984 */ /* 0x000f680000000000 */
[----:B------:R-:W2:Y:S04]  /*12ab0*/  @!P5 LDS.U8 R39, [R86+0x5] ;  /* 0x000005005627d984 */ /* 0x000ea80000000000 */
[----:B------:R-:W2:Y:S04]  /*12ac0*/  @!P4 LDS.U8 R41, [R86+0x6] ;  /* 0x000006005629c984 */ /* 0x000ea80000000000 */
[----:B0-----:R-:W-:Y:S01]  /*12ad0*/  @!P1 STG.E.U8 desc[UR10][R14.64], R17 ;  /* 0x000000110e009986 */ /* 0x001fe2000c10110a */
[----:B------:R-:W-:-:S03]  /*12ae0*/  ISETP.GE.AND P1, PT, R16, UR7, PT ;  /* 0x0000000710007c0c */ /* 0x000fc6000bf26270 */
[----:B-1----:R-:W-:Y:S04]  /*12af0*/  @!P2 STG.E.U8 desc[UR10][R14.64+0x2], R25 ;  /* 0x000002190e00a986 */ /* 0x002fe8000c10110a */
[----:B---3--:R-:W-:Y:S06]  /*12b00*/  @!P0 STG.E.U8 desc[UR10][R14.64+0x1], R23 ;  /* 0x000001170e008986 */ /* 0x008fec000c10110a */
[----:B------:R-:W0:Y:S04]  /*12b10*/  @!P1 LDS.U8 R47, [R86+0x7] ;  /* 0x00000700562f9984 */ /* 0x000e280000000000 */
[----:B----4-:R1:W-:Y:S04]  /*12b20*/  @!P3 STG.E.U8 desc[UR10][R14.64+0x3], R31 ;  /* 0x0000031f0e00b986 */ /* 0x0103e8000c10110a */
[----:B-----5:R1:W-:Y:S04]  /*12b30*/  @!P6 STG.E.U8 desc[UR10][R14.64+0x4], R33 ;  /* 0x000004210e00e986 */ /* 0x0203e8000c10110a */
[----:B--2---:R1:W-:Y:S04]  /*12b40*/  @!P5 STG.E.U8 desc[UR10][R14.64+0x5], R39 ;  /* 0x000005270e00d986 */ /* 0x0043e8000c10110a */
[----:B------:R1:W-:Y:S04]  /*12b50*/  @!P4 STG.E.U8 desc[UR10][R14.64+0x6], R41 ;  /* 0x000006290e00c986 */ /* 0x0003e8000c10110a */
[----:B0-----:R1:W-:Y:S02]  /*12b60*/  @!P1 STG.E.U8 desc[UR10][R14.64+0x7], R47 ;  /* 0x0000072f0e009986 */ /* 0x0013e4000c10110a */
.L_x_274:
[----:B------:R-:W-:Y:S05]  /*12b70*/  BSYNC.RECONVERGENT B0 ;  /* 0x0000000000007941 */ /* 0x000fea0003800200 */
.L_x_273:
[----:B01----:R-:W-:Y:S01]  /*12b80*/  VIADD R33, R3, 0x11 ;  /* 0x0000001103217836 */ /* 0x003fe20000000000 */
[----:B------:R-:W-:Y:S01]  /*12b90*/  LOP3.LUT R13, R13, 0xffff, RZ, 0xc0, !PT ;  /* 0x0000ffff0d0d7812 */ /* 0x000fe200078ec0ff */
[----:B------:R-:W-:Y:S01]  /*12ba0*/  VIADD R47, R3, 0x21 ;  /* 0x00000021032f7836 */ /* 0x000fe20000000000 */
[----:B------:R-:W-:Y:S01]  /*12bb0*/  LOP3.LUT R14, R7, 0xff, RZ, 0xc0, !PT ;  /* 0x000000ff070e7812 */ /* 0x000fe200078ec0ff */
[----:B------:R-:W-:Y:S01]  /*12bc0*/  VIADD R31, R3, 0x31 ;  /* 0x00000031031f7836 */ /* 0x000fe20000000000 */
[----:B------:R-:W-:Y:S01]  /*12bd0*/  ISETP.GE.AND P6, PT, R33, UR9, PT ;  /* 0x0000000921007c0c */ /* 0x000fe2000bfc6270 */
[C---:B------:R-:W-:Y:S01]  /*12be0*/  VIADD R25, R3.reuse, 0x41 ;  /* 0x0000004103197836 */ /* 0x040fe20000000000 */
[----:B------:R-:W-:Y:S01]  /*12bf0*/  PRMT R7, R8, 0x7104, RZ ;  /* 0x0000710408077816 */ /* 0x000fe200000000ff */
[C---:B------:R-:W-:Y:S01]  /*12c00*/  VIADD R23, R3.reuse, 0x51 ;  /* 0x0000005103177836 */ /* 0x040fe20000000000 */
[----:B------:R-:W-:Y:S01]  /*12c10*/  BSSY.RECONVERGENT B0, `(.L_x_275) ;  /* 0x0000030000007945 */ /* 0x000fe20003800200 */
[----:B------:R-:W-:Y:S01]  /*12c20*/  VIADD R17, R3, 0x61 ;  /* 0x0000006103117836 */ /* 0x000fe20000000000 */
[----:B------:R-:W-:Y:S01]  /*12c30*/  ISETP.GE.AND P5, PT, R47, UR9, PT ;  /* 0x000000092f007c0c */ /* 0x000fe2000bfa6270 */
[----:B------:R-:W-:Y:S01]  /*12c40*/  VIADD R15, R3, 0x71 ;  /* 0x00000071030f7836 */ /* 0x000fe20000000000 */
[----:B------:R-:W-:Y:S01]  /*12c50*/  ISETP.GE.AND P4, PT, R31, UR9, PT ;  /* 0x000000091f007c0c */ /* 0x000fe2000bf86270 */
[----:B------:R-:W-:Y:S01]  /*12c60*/  IMAD.SHL.U32 R13, R13, 0x1000000, RZ ;  /* 0x010000000d0d7824 */ /* 0x000fe200078e00ff */
[----:B------:R-:W-:-:S02]  /*12c70*/  ISETP.GE.AND P0, PT, R25, UR9, PT ;  /* 0x0000000919007c0c */ /* 0x000fc4000bf06270 */
[----:B------:R-:W-:Y:S02]  /*12c80*/  ISETP.GE.AND P1, PT, R23, UR9, PT ;  /* 0x0000000917007c0c */ /* 0x000fe4000bf26270 */
[----:B------:R-:W-:Y:S02]  /*12c90*/  ISETP.GE.AND P2, PT, R17, UR9, PT ;  /* 0x0000000911007c0c */ /* 0x000fe4000bf46270 */
[----:B------:R-:W-:Y:S02]  /*12ca0*/  ISETP.GE.AND P3, PT, R15, UR9, PT ;  /* 0x000000090f007c0c */ /* 0x000fe4000bf66270 */
[----:B------:R-:W-:Y:S02]  /*12cb0*/  LOP3.LUT R7, R14, 0xff00, R7, 0xf8, !PT ;  /* 0x0000ff000e077812 */ /* 0x000fe400078ef807 */
[----:B------:R-:W-:Y:S02]  /*12cc0*/  FMNMX3 R89, |R9|, R89, |R10|, !PT ;  /* 0x0000005909597276 */ /* 0x000fe4000780060a */
[----:B------:R-:W-:Y:S01]  /*12cd0*/  LOP3.LUT R75, R84, R13, RZ, 0xfc, !PT ;  /* 0x0000000d544b7212 */ /* 0x000fe200078efcff */
[----:B------:R-:W-:Y:S06]  /*12ce0*/  @P6 BRA `(.L_x_276) ;  /* 0x0000000000886947 */ /* 0x000fec0003800000 */
[----:B------:R-:W-:Y:S02]  /*12cf0*/  IMAD R9, R33, UR7, R0 ;  /* 0x0000000721097c24 */ /* 0x000fe4000f8e0200 */
[----:B------:R-:W-:-:S03]  /*12d00*/  VIADD R10, R0, 0x1 ;  /* 0x00000001000a7836 */ /* 0x000fc60000000000 */
[----:B------:R-:W-:-:S04]  /*12d10*/  IADD3 R8, P6, PT, R9, UR4, RZ ;  /* 0x0000000409087c10 */ /* 0x000fc8000ffde0ff */
[----:B------:R-:W-:Y:S02]  /*12d20*/  LEA.HI.X.SX32 R9, R9, UR5, 0x1, P6 ;  /* 0x0000000509097c11 */ /* 0x000fe4000b0f0eff */
[----:B------:R-:W-:-:S13]  /*12d30*/  ISETP.GE.AND P6, PT, R0, UR7, PT ;  /* 0x0000000700007c0c */ /* 0x000fda000bfc6270 */
        /* <DEDUP_REMOVED lines=29> */
.L_x_276:
[----:B------:R-:W-:Y:S05]  /*12f10*/  BSYNC.RECONVERGENT B0 ;  /* 0x0000000000007941 */ /* 0x000fea0003800200 */
.L_x_275:
[----:B------:R-:W-:Y:S04]  /*12f20*/  BSSY.RECONVERGENT B0, `(.L_x_277) ;  /* 0x0000024000007945 */ /* 0x000fe80003800200 */
[----:B------:R-:W-:Y:S05]  /*12f30*/  @P5 BRA `(.L_x_278) ;  /* 0x0000000000885947 */ /* 0x000fea0003800000 */
[----:B0-----:R-:W-:Y:S01]  /*12f40*/  IMAD R9, R47, UR7, R0 ;  /* 0x000000072f097c24 */ /* 0x001fe2000f8e0200 */
[C---:B------:R-:W-:Y:S01]  /*12f50*/  ISETP.GE.AND P6, PT, R0.reuse, UR7, PT ;  /* 0x0000000700007c0c */ /* 0x040fe2000bfc6270 */
[C---:B------:R-:W-:Y:S02]  /*12f60*/  VIADD R10, R0.reuse, 0x1 ;  /* 0x00000001000a7836 */ /* 0x040fe40000000000 */
[----:B------:R-:W-:Y:S01]  /*12f70*/  VIADD R14, R0, 0x3 ;  /* 0x00000003000e7836 */ /* 0x000fe20000000000 */
[----:B------:R-:W-:-:S04]  /*12f80*/  IADD3 R8, P5, PT, R9, UR4, RZ ;  /* 0x0000000409087c10 */ /* 0x000fc8000ffbe0ff */
[----:B------:R-:W-:Y:S02]  /*12f90*/  LEA.HI.X.SX32 R9, R9, UR5, 0x1, P5 ;  /* 0x0000000509097c11 */ /* 0x000fe4000a8f0eff */
[----:B------:R-:W-:Y:S01]  /*12fa0*/  ISETP.GE.AND P5, PT, R10, UR7, PT ;  /* 0x000000070a007c0c */ /* 0x000fe2000bfa6270 */
[----:B------:R-:W-:Y:S02]  /*12fb0*/  VIADD R10, R0, 0x2 ;  /* 0x00000002000a7836 */ /* 0x000fe40000000000 */
[----:B------:R-:W0:Y:S10]  /*12fc0*/  @!P6 LDS.U8 R13, [R86+0x840] ;  /* 0x00084000560de984 */ /* 0x000e340000000000 */
        /* <DEDUP_REMOVED lines=25> */
.L_x_278:
[----:B------:R-:W-:Y:S05]  /*13160*/  BSYNC.RECONVERGENT B0 ;  /* 0x0000000000007941 */ /* 0x000fea0003800200 */
.L_x_277:
[----:B------:R-:W-:Y:S04]  /*13170*/  BSSY.RECONVERGENT B0, `(.L_x_279) ;  /* 0x0000024000007945 */ /* 0x000fe80003800200 */
[----:B------:R-:W-:Y:S05]  /*13180*/  @P4 BRA `(.L_x_280) ;  /* 0x0000000000884947 */ /* 0x000fea0003800000 */
[C---:B0--3--:R-:W-:Y:S01]  /*13190*/  VIADD R8, R0.reuse, 0x1 ;  /* 0x0000000100087836 */ /* 0x049fe20000000000 */
[C---:B------:R-:W-:Y:S01]  /*131a0*/  ISETP.GE.AND P5, PT, R0.reuse, UR7, PT ;  /* 0x0000000700007c0c */ /* 0x040fe2000bfa6270 */
[----:B------:R-:W-:Y:S02]  /*131b0*/  IMAD R31, R31, UR7, R0 ;  /* 0x000000071f1f7c24 */ /* 0x000fe4000f8e0200 */
[----:B------:R-:W-:Y:S01]  /*131c0*/  VIADD R10, R0, 0x2 ;  /* 0x00000002000a7836 */ /* 0x000fe20000000000 */
[----:B------:R-:W-:Y:S01]  /*131d0*/  ISETP.GE.AND P6, PT, R8, UR7, PT ;  /* 0x0000000708007c0c */ /* 0x000fe2000bfc6270 */
[----:B------:R-:W-:Y:S01]  /*131e0*/  VIADD R14, R0, 0x4 ;  /* 0x00000004000e7836 */ /* 0x000fe20000000000 */
[----:B------:R-:W-:-:S04]  /*131f0*/  IADD3 R8, P4, PT, R31, UR4, RZ ;  /* 0x000000041f087c10 */ /* 0x000fc8000ff9e0ff */
[----:B------:R-:W-:Y:S02]  /*13200*/  LEA.HI.X.SX32 R9, R31, UR5, 0x1, P4 ;  /* 0x000000051f097c11 */ /* 0x000fe4000a0f0eff */
[----:B------:R-:W-:Y:S01]  /*13210*/  ISETP.GE.AND P4, PT, R10, UR7, PT ;  /* 0x000000070a007c0c */ /* 0x000fe2000bf86270 */
[----:B------:R-:W0:Y:S01]  /*13220*/  @!P5 LDS.U8 R13, [R86+0xc60] ;  /* 0x000c6000560dd984 */ /* 0x000e220000000000 */
[----:B------:R-:W-:-:S03]  /*13230*/  VIADD R10, R0, 0x3 ;  /* 0x00000003000a7836 */ /* 0x000fc60000000000 */
[----:B------:R-:W1:Y:S08]  /*13240*/  @!P6 LDS.U8 R33, [R86+0xc61] ;  /* 0x000c61005621e984 */ /* 0x000e700000000000 */
[----:B------:R-:W3:Y:S04]  /*13250*/  @!P4 LDS.U8 R31, [R86+0xc62] ;  /* 0x000c6200561fc984 */ /* 0x000ee80000000000 */
[----:B0-----:R-:W-:Y:S01]  /*13260*/  @!P5 STG.E.U8 desc[UR10][R8.64], R13 ;  /* 0x0000000d0800d986 */ /* 0x001fe2000c10110a */
[----:B------:R-:W-:Y:S01]  /*13270*/  ISETP.GE.AND P5, PT, R10, UR7, PT ;  /* 0x000000070a007c0c */ /* 0x000fe2000bfa6270 */
[----:B------:R-:W-:-:S02]  /*13280*/  VIADD R10, R0, 0x5 ;  /* 0x00000005000a7836 */ /* 0x000fc40000000000 */
[----:B-1----:R-:W-:Y:S01]  /*13290*/  @!P6 STG.E.U8 desc[UR10][R8.64+0x1], R33 ;  /* 0x000001210800e986 */ /* 0x002fe2000c10110a */
[----:B------:R-:W-:Y:S01]  /*132a0*/  ISETP.GE.AND P6, PT, R14, UR7, PT ;  /* 0x000000070e007c0c */ /* 0x000fe2000bfc6270 */
[----:B------:R-:W-:Y:S02]  /*132b0*/  VIADD R14, R0, 0x6 ;  /* 0x00000006000e7836 */ /* 0x000fe40000000000 */
[----:B---3--:R-:W-:Y:S01]  /*132c0*/  @!P4 STG.E.U8 desc[UR10][R8.64+0x2], R31 ;  /* 0x0000021f0800c986 */ /* 0x008fe2000c10110a */
[----:B------:R-:W-:Y:S01]  /*132d0*/  ISETP.GE.AND P4, PT, R10, UR7, PT ;  /* 0x000000070a007c0c */ /* 0x000fe2000bf86270 */
[----:B------:R-:W-:-:S04]  /*132e0*/  VIADD R10, R0, 0x7 ;  /* 0x00000007000a7836 */ /* 0x000fc80000000000 */
[----:B------:R-:W0:Y:S04]  /*132f0*/  @!P5 LDS.U8 R39, [R86+0xc63] ;  /* 0x000c63005627d984 */ /* 0x000e280000000000 */
[----:B------:R-:W1:Y:S04]  /*13300*/  @!P6 LDS.U8 R41, [R86+0xc64] ;  /* 0x000c64005629e984 */ /* 0x000e680000000000 */
[----:B------:R-:W3:Y:S04]  /*13310*/  @!P4 LDS.U8 R13, [R86+0xc65] ;  /* 0x000c6500560dc984 */ /* 0x000ee80000000000 */
[----:B0-----:R-:W-:Y:S01]  /*13320*/  @!P5 STG.E.U8 desc[UR10][R8.64+0x3], R39 ;  /* 0x000003270800d986 */ /* 0x001fe2000c10110a */
[----:B------:R-:W-:-:S03]  /*13330*/  ISETP.GE.AND P5, PT, R14, UR7, PT ;  /* 0x000000070e007c0c */ /* 0x000fc6000bfa6270 */
[----:B-1----:R-:W-:Y:S01]  /*13340*/  @!P6 STG.E.U8 desc[UR10][R8.64+0x4], R41 ;  /* 0x000004290800e986 */ /* 0x002fe2000c10110a */
[----:B------:R-:W-:-:S03]  /*13350*/  ISETP.GE.AND P6, PT, R10, UR7, PT ;  /* 0x000000070a007c0c */ /* 0x000fc6000bfc6270 */
[----:B---3--:R-:W-:Y:S06]  /*13360*/  @!P4 STG.E.U8 desc[UR10][R8.64+0x5], R13 ;  /* 0x0000050d0800c986 */ /* 0x008fec000c10110a */
[----:B------:R-:W0:Y:S04]  /*13370*/  @!P5 LDS.U8 R33, [R86+0xc66] ;  /* 0x000c66005621d984 */ /* 0x000e280000000000 */
[----:B------:R-:W1:Y:S04]  /*13380*/  @!P6 LDS.U8 R47, [R86+0xc67] ;  /* 0x000c6700562fe984 */ /* 0x000e680000000000 */
[----:B0-----:R4:W-:Y:S04]  /*13390*/  @!P5 STG.E.U8 desc[UR10][R8.64+0x6], R33 ;  /* 0x000006210800d986 */ /* 0x0019e8000c10110a */
[----:B-1----:R4:W-:Y:S02]  /*133a0*/  @!P6 STG.E.U8 desc[UR10][R8.64+0x7], R47 ;  /* 0x0000072f0800e986 */ /* 0x0029e4000c10110a */
.L_x_280:
[----:B------:R-:W-:Y:S05]  /*133b0*/  BSYNC.RECONVERGENT B0 ;  /* 0x0000000000007941 */ /* 0x000fea0003800200 */
.L_x_279:
[----:B------:R-:W-:Y:S04]  /*133c0*/  BSSY.RECONVERGENT B0, `(.L_x_281) ;  /* 0x0000024000007945 */ /* 0x000fe80003800200 */
[----:B------:R-:W-:Y:S05]  /*133d0*/  @P0 BRA `(.L_x_282) ;  /* 0x0000000000880947 */ /* 0x000fea0003800000 */
[C---:B0--34-:R-:W-:Y:S01]  /*133e0*/  VIADD R8, R0.reuse, 0x1 ;  /* 0x0000000100087836 */ /* 0x059fe20000000000 */
        /* <DEDUP_REMOVED lines=12> */
[----:B------:R-:W1:Y:S04]  /*134b0*/  @!P6 LDS.U8 R25, [R86+0x1081] ;  /* 0x001081005619e984 */ /* 0x000e680000000000 */
[----:B------:R-:W3:Y:S04]  /*134c0*/  @!P5 LDS.U8 R31, [R86+0x1082] ;  /* 0x00108200561fd984 */ /* 0x000ee80000000000 */
[----:B------:R-:W4:Y:S04]  /*134d0*/  @!P4 LDS.U8 R33, [R86+0x1083] ;  /* 0x001083005621c984 */ /* 0x000f280000000000 */
[----:B0-----:R-:W-:Y:S01]  /*134e0*/  @!P0 STG.E.U8 desc[UR10][R8.64], R13 ;  /* 0x0000000d08008986 */ /* 0x001fe2000c10110a */
[----:B------:R-:W-:Y:S01]  /*134f0*/  ISETP.GE.AND P0, PT, R10, UR7, PT ;  /* 0x000000070a007c0c */ /* 0x000fe2000bf06270 */
[----:B------:R-:W-:-:S02]  /*13500*/  VIADD R10, R0, 0x6 ;  /* 0x00000006000a7836 */ /* 0x000fc40000000000 */
[----:B-1----:R-:W-:Y:S01]  /*13510*/  @!P6 STG.E.U8 desc[UR10][R8.64+0x1], R25 ;  /* 0x000001190800e986 */ /* 0x002fe2000c10110a */
[----:B------:R-:W-:Y:S01]  /*13520*/  ISETP.GE.AND P6, PT, R14, UR7, PT ;  /* 0x000000070e007c0c */ /* 0x000fe2000bfc6270 */
[----:B------:R-:W-:Y:S02]  /*13530*/  VIADD R14, R0, 0x7 ;  /* 0x00000007000e7836 */ /* 0x000fe40000000000 */
[----:B---3--:R-:W-:Y:S01]  /*13540*/  @!P5 STG.E.U8 desc[UR10][R8.64+0x2], R31 ;  /* 0x0000021f0800d986 */ /* 0x008fe2000c10110a */
[----:B------:R-:W-:-:S03]  /*13550*/  ISETP.GE.AND P5, PT, R10, UR7, PT ;  /* 0x000000070a007c0c */ /* 0x000fc6000bfa6270 */
[----:B----4-:R-:W-:Y:S01]  /*13560*/  @!P4 STG.E.U8 desc[UR10][R8.64+0x3], R33 ;  /* 0x000003210800c986 */ /* 0x010fe2000c10110a */
[----:B------:R-:W-:-:S03]  /*13570*/  ISETP.GE.AND P4, PT, R14, UR7, PT ;  /* 0x000000070e007c0c */ /* 0x000fc6000bf86270 */
[----:B------:R-:W0:Y:S04]  /*13580*/  @!P0 LDS.U8 R13, [R86+0x1084] ;  /* 0x00108400560d8984 */ /* 0x000e280000000000 */
[----:B------:R-:W1:Y:S04]  /*13590*/  @!P6 LDS.U8 R39, [R86+0x1085] ;  /* 0x001085005627e984 */ /* 0x000e680000000000 */
[----:B------:R-:W3:Y:S04]  /*135a0*/  @!P5 LDS.U8 R41, [R86+0x1086] ;  /* 0x001086005629d984 */ /* 0x000ee80000000000 */
[----:B------:R-:W4:Y:S04]  /*135b0*/  @!P4 LDS.U8 R25, [R86+0x1087] ;  /* 0x001087005619c984 */ /* 0x000f280000000000 */
[----:B0-----:R0:W-:Y:S04]  /*135c0*/  @!P0 STG.E.U8 desc[UR10][R8.64+0x4], R13 ;  /* 0x0000040d08008986 */ /* 0x0011e8000c10110a */
[----:B-1----:R0:W-:Y:S04]  /*135d0*/  @!P6 STG.E.U8 desc[UR10][R8.64+0x5], R39 ;  /* 0x000005270800e986 */ /* 0x0021e8000c10110a */
[----:B---3--:R0:W-:Y:S04]  /*135e0*/  @!P5 STG.E.U8 desc[UR10][R8.64+0x6], R41 ;  /* 0x000006290800d986 */ /* 0x0081e8000c10110a */
[----:B----4-:R0:W-:Y:S02]  /*135f0*/  @!P4 STG.E.U8 desc[UR10][R8.64+0x7], R25 ;  /* 0x000007190800c986 */ /* 0x0101e4000c10110a */
.L_x_282:
[----:B------:R-:W-:Y:S05]  /*13600*/  BSYNC.RECONVERGENT B0 ;  /* 0x0000000000007941 */ /* 0x000fea0003800200 */
.L_x_281:
[----:B------:R-:W-:Y:S04]  /*13610*/  BSSY.RECONVERGENT B0, `(.L_x_283) ;  /* 0x0000024000007945 */ /* 0x000fe80003800200 */
[----:B------:R-:W-:Y:S05]  /*13620*/  @P1 BRA `(.L_x_284) ;  /* 0x0000000000881947 */ /* 0x000fea0003800000 */
[C---:B------:R-:W-:Y:S01]  /*13630*/  ISETP.GE.AND P6, PT, R0.reuse, UR7, PT ;  /* 0x0000000700007c0c */ /* 0x040fe2000bfc6270 */
[C---:B0--34-:R-:W-:Y:S02]  /*13640*/  VIADD R8, R0.reuse, 0x1 ;  /* 0x0000000100087836 */ /* 0x059fe40000000000 */
        /* <DEDUP_REMOVED lines=12> */
[----:B------:R-:W1:Y:S01]  /*13710*/  @!P0 LDS.U8 R25, [R86+0x14a1] ;  /* 0x0014a10056198984 */ /* 0x000e620000000000 */
[----:B------:R-:W-:-:S03]  /*13720*/  VIADD R14, R0, 0x6 ;  /* 0x00000006000e7836 */ /* 0x000fc60000000000 */
[----:B------:R-:W3:Y:S06]  /*13730*/  @!P1 LDS.U8 R31, [R86+0x14a2] ;  /* 0x0014a200561f9984 */ /* 0x000eec0000000000 */
[----:B------:R-:W4:Y:S04]  /*13740*/  @!P4 LDS.U8 R23, [R86+0x14a3] ;  /* 0x0014a3005617c984 */ /* 0x000f280000000000 */
[----:B------:R-:W5:Y:S04]  /*13750*/  @!P5 LDS.U8 R33, [R86+0x14a4] ;  /* 0x0014a4005621d984 */ /* 0x000f680000000000 */
[----:B0-----:R-:W-:Y:S01]  /*13760*/  @!P6 STG.E.U8 desc[UR10][R8.64], R13 ;  /* 0x0000000d0800e986 */ /* 0x001fe2000c10110a */
[----:B------:R-:W-:Y:S01]  /*13770*/  ISETP.GE.AND P6, PT, R10, UR7, PT ;  /* 0x000000070a007c0c */ /* 0x000fe2000bfc6270 */
[----:B------:R-:W-:-:S02]  /*13780*/  VIADD R10, R0, 0x7 ;  /* 0x00000007000a7836 */ /* 0x000fc40000000000 */
[----:B-1----:R-:W-:Y:S01]  /*13790*/  @!P0 STG.E.U8 desc[UR10][R8.64+0x1], R25 ;  /* 0x0000011908008986 */ /* 0x002fe2000c10110a */
[----:B------:R-:W-:-:S03]  /*137a0*/  ISETP.GE.AND P0, PT, R14, UR7, PT ;  /* 0x000000070e007c0c */ /* 0x000fc6000bf06270 */
[----:B---3--:R-:W-:Y:S01]  /*137b0*/  @!P1 STG.E.U8 desc[UR10][R8.64+0x2], R31 ;  /* 0x0000021f08009986 */ /* 0x008fe2000c10110a */
[----:B------:R-:W-:-:S05]  /*137c0*/  ISETP.GE.AND P1, PT, R10, UR7, PT ;  /* 0x000000070a007c0c */ /* 0x000fca000bf26270 */
[----:B------:R-:W0:Y:S04]  /*137d0*/  @!P6 LDS.U8 R39, [R86+0x14a5] ;  /* 0x0014a5005627e984 */ /* 0x000e280000000000 */
[----:B----4-:R-:W-:Y:S04]  /*137e0*/  @!P4 STG.E.U8 desc[UR10][R8.64+0x3], R23 ;  /* 0x000003170800c986 */ /* 0x010fe8000c10110a */
[----:B------:R-:W1:Y:S04]  /*137f0*/  @!P0 LDS.U8 R13, [R86+0x14a6] ;  /* 0x0014a600560d8984 */ /* 0x000e680000000000 */
[----:B------:R-:W3:Y:S04]  /*13800*/  @!P1 LDS.U8 R41, [R86+0x14a7] ;  /* 0x0014a70056299984 */ /* 0x000ee80000000000 */
[----:B-----5:R4:W-:Y:S04]  /*13810*/  @!P5 STG.E.U8 desc[UR10][R8.64+0x4], R33 ;  /* 0x000004210800d986 */ /* 0x0209e8000c10110a */
[----:B0-----:R4:W-:Y:S04]  /*13820*/  @!P6 STG.E.U8 desc[UR10][R8.64+0x5], R39 ;  /* 0x000005270800e986 */ /* 0x0019e8000c10110a */
[----:B-1----:R4:W-:Y:S04]  /*13830*/  @!P0 STG.E.U8 desc[UR10][R8.64+0x6], R13 ;  /* 0x0000060d08008986 */ /* 0x0029e8000c10110a */
[----:B---3--:R4:W-:Y:S02]  /*13840*/  @!P1 STG.E.U8 desc[UR10][R8.64+0x7], R41 ;  /* 0x0000072908009986 */ /* 0x0089e4000c10110a */
.L_x_284:
[----:B------:R-:W-:Y:S05]  /*13850*/  BSYNC.RECONVERGENT B0 ;  /* 0x0000000000007941 */ /* 0x000fea0003800200 */
.L_x_283:
[----:B------:R-:W-:Y:S04]  /*13860*/  BSSY.RECONVERGENT B0, `(.L_x_285) ;  /* 0x0000024000007945 */ /* 0x000fe80003800200 */
[----:B------:R-:W-:Y:S05]  /*13870*/  @P2 BRA `(.L_x_286) ;  /* 0x0000000000882947 */ /* 0x000fea0003800000 */
[C---:B0--34-:R-:W-:Y:S01]  /*13880*/  VIADD R8, R0.reuse, 0x1 ;  /* 0x0000000100087836 */ /* 0x059fe20000000000 */
        /* <DEDUP_REMOVED lines=12> */
[----:B------:R-:W-:Y:S01]  /*13950*/  VIADD R10, R0, 0x6 ;  /* 0x00000006000a7836 */ /* 0x000fe20000000000 */
[----:B------:R-:W-:Y:S01]  /*13960*/  LEA.HI.X.SX32 R9, R17, UR5, 0x1, P1 ;  /* 0x0000000511097c11 */ /* 0x000fe200088f0eff */
[----:B------:R-:W1:Y:S01]  /*13970*/  @!P5 LDS.U8 R23, [R86+0x18c1] ;  /* 0x0018c1005617d984 */ /* 0x000e620000000000 */
[----:B------:R-:W-:Y:S01]  /*13980*/  ISETP.GE.AND P1, PT, R14, UR7, PT ;  /* 0x000000070e007c0c */ /* 0x000fe2000bf26270 */
[----:B------:R-:W-:Y:S02]  /*13990*/  VIADD R14, R0, 0x7 ;  /* 0x00000007000e7836 */ /* 0x000fe40000000000 */
[----:B------:R-:W3:Y:S04]  /*139a0*/  @!P4 LDS.U8 R25, [R86+0x18c3] ;  /* 0x0018c3005619c984 */ /* 0x000ee80000000000 */
[----:B------:R-:W4:Y:S04]  /*139b0*/  @!P0 LDS.U8 R17, [R86+0x18c2] ;  /* 0x0018c20056118984 */ /* 0x000f280000000000 */
[----:B------:R-:W5:Y:S04]  /*139c0*/  @!P2 LDS.U8 R31, [R86+0x18c4] ;  /* 0x0018c400561fa984 */ /* 0x000f680000000000 */
[----:B------:R-:W2:Y:S04]  /*139d0*/  @!P1 LDS.U8 R33, [R86+0x18c5] ;  /* 0x0018c50056219984 */ /* 0x000ea80000000000 */
[----:B0-----:R-:W-:Y:S01]  /*139e0*/  @!P6 STG.E.U8 desc[UR10][R8.64], R13 ;  /* 0x0000000d0800e986 */ /* 0x001fe2000c10110a */
[----:B------:R-:W-:-:S03]  /*139f0*/  ISETP.GE.AND P6, PT, R10, UR7, PT ;  /* 0x000000070a007c0c */ /* 0x000fc6000bfc6270 */
[----:B-1----:R-:W-:Y:S01]  /*13a00*/  @!P5 STG.E.U8 desc[UR10][R8.64+0x1], R23 ;  /* 0x000001170800d986 */ /* 0x002fe2000c10110a */
[----:B------:R-:W-:-:S03]  /*13a10*/  ISETP.GE.AND P5, PT, R14, UR7, PT ;  /* 0x000000070e007c0c */ /* 0x000fc6000bfa6270 */
[----:B---3--:R-:W-:Y:S04]  /*13a20*/  @!P4 STG.E.U8 desc[UR10][R8.64+0x3], R25 ;  /* 0x000003190800c986 */ /* 0x008fe8000c10110a */
[----:B----4-:R-:W-:Y:S04]  /*13a30*/  @!P0 STG.E.U8 desc[UR10][R8.64+0x2], R17 ;  /* 0x0000021108008986 */ /* 0x010fe8000c10110a */
[----:B------:R-:W0:Y:S04]  /*13a40*/  @!P6 LDS.U8 R39, [R86+0x18c6] ;  /* 0x0018c6005627e984 */ /* 0x000e280000000000 */
[----:B------:R-:W1:Y:S04]  /*13a50*/  @!P5 LDS.U8 R41, [R86+0x18c7] ;  /* 0x0018c7005629d984 */ /* 0x000e680000000000 */
[----:B-----5:R3:W-:Y:S04]  /*13a60*/  @!P2 STG.E.U8 desc[UR10][R8.64+0x4], R31 ;  /* 0x0000041f0800a986 */ /* 0x0207e8000c10110a */
[----:B--2---:R3:W-:Y:S04]  /*13a70*/  @!P1 STG.E.U8 desc[UR10][R8.64+0x5], R33 ;  /* 0x0000052108009986 */ /* 0x0047e8000c10110a */
[----:B0-----:R3:W-:Y:S04]  /*13a80*/  @!P6 STG.E.U8 desc[UR10][R8.64+0x6], R39 ;  /* 0x000006270800e986 */ /* 0x0017e8000c10110a */
[----:B-1----:R3:W-:Y:S02]  /*13a90*/  @!P5 STG.E.U8 desc[UR10][R8.64+0x7], R41 ;  /* 0x000007290800d986 */ /* 0x0027e4000c10110a */
.L_x_286:
[----:B------:R-:W-:Y:S05]  /*13aa0*/  BSYNC.RECONVERGENT B0 ;  /* 0x0000000000007941 */ /* 0x000fea0003800200 */
.L_x_285:
[----:B------:R-:W-:Y:S04]  /*13ab0*/  BSSY.RECONVERGENT B0, `(.L_x_287) ;  /* 0x0000024000007945 */ /* 0x000fe80003800200 */
[----:B------:R-:W-:Y:S05]  /*13ac0*/  @P3 BRA `(.L_x_288) ;  /* 0x0000000000883947 */ /* 0x000fea0003800000 */
[C---:B------:R-:W-:Y:S01]  /*13ad0*/  ISETP.GE.AND P1, PT, R0.reuse, UR7, PT ;  /* 0x0000000700007c0c */ /* 0x040fe2000bf26270 */
[C---:B------:R-:W-:Y:S02]  /*13ae0*/  VIADD R10, R0.reuse, 0x3 ;  /* 0x00000003000a7836 */ /* 0x040fe40000000000 */
[----:B0--34-:R-:W-:Y:S02]  /*13af0*/  VIADD R8, R0, 0x1 ;  /* 0x0000000100087836 */ /* 0x019fe40000000000 */
        /* <DEDUP_REMOVED lines=31> */
.L_x_288:
[----:B------:R-:W-:Y:S05]  /*13cf0*/  BSYNC.RECONVERGENT B0 ;  /* 0x0000000000007941 */ /* 0x000fea0003800200 */
.L_x_287:
        /* <DEDUP_REMOVED lines=15> */
[C---:B------:R-:W-:Y:S02]  /*13df0*/  VIADD R10, R0.reuse, 0x2 ;  /* 0x00000002000a7836 */ /* 0x040fe40000000000 */
        /* <DEDUP_REMOVED lines=9> */
[----:B------:R-:W1:Y:S01]  /*13e90*/  @!P1 LDS.U8 R13, [R86] ;  /* 0x00000000560d9984 */ /* 0x000e620000000000 */
[----:B------:R-:W-:Y:S01]  /*13ea0*/  LEA.HI.X.SX32 R9, R9, UR5, 0x1, P4 ;  /* 0x0000000509097c11 */ /* 0x000fe2000a0f0eff */
[----:B------:R-:W-:Y:S01]  /*13eb0*/  VIADD R14, R0, 0x5 ;  /* 0x00000005000e7836 */ /* 0x000fe20000000000 */
[----:B------:R-:W-:Y:S01]  /*13ec0*/  ISETP.GE.AND P6, PT, R10, UR7, PT ;  /* 0x000000070a007c0c */ /* 0x000fe2000bfc6270 */
[----:B------:R-:W-:Y:S01]  /*13ed0*/  VIADD R10, R0, 0x7 ;  /* 0x00000007000a7836 */ /* 0x000fe20000000000 */
[----:B------:R-:W-:Y:S01]  /*13ee0*/  ISETP.GE.AND P4, PT, R15, UR7, PT ;  /* 0x000000070f007c0c */ /* 0x000fe2000bf86270 */
[----:B------:R-:W3:Y:S01]  /*13ef0*/  @!P2 LDS.U8 R17, [R86+0x2] ;  /* 0x000002005611a984 */ /* 0x000ee20000000000 */
[----:B------:R-:W-:-:S03]  /*13f00*/  ISETP.GE.AND P5, PT, R14, UR7, PT ;  /* 0x000000070e007c0c */ /* 0x000fc6000bfa6270 */
[----:B------:R-:W4:Y:S04]  /*13f10*/  @!P0 LDS.U8 R15, [R86+0x1] ;  /* 0x00000100560f8984 */ /* 0x000f280000000000 */
[----:B0-----:R-:W0:Y:S04]  /*13f20*/  @!P3 LDS.U8 R19, [R86+0x3] ;  /* 0x000003005613b984 */ /* 0x001e280000000000 */
[----:B------:R-:W5:Y:S04]  /*13f30*/  @!P6 LDS.U8 R23, [R86+0x4] ;  /* 0x000004005617e984 */ /* 0x000f680000000000 */
[----:B------:R-:W2:Y:S04]  /*13f40*/  @!P5 LDS.U8 R25, [R86+0x5] ;  /* 0x000005005619d984 */ /* 0x000ea80000000000 */
[----:B------:R-:W2:Y:S04]  /*13f50*/  @!P4 LDS.U8 R27, [R86+0x6] ;  /* 0x00000600561bc984 */ /* 0x000ea80000000000 */
[----:B-1----:R-:W-:Y:S01]  /*13f60*/  @!P1 STG.E.U8 desc[UR10][R8.64], R13 ;  /* 0x0000000d08009986 */ /* 0x002fe2000c10110a */
[----:B------:R-:W-:-:S03]  /*13f70*/  ISETP.GE.AND P1, PT, R10, UR7, PT ;  /* 0x000000070a007c0c */ /* 0x000fc6000bf26270 */
[----:B---3--:R-:W-:Y:S04]  /*13f80*/  @!P2 STG.E.U8 desc[UR10][R8.64+0x2], R17 ;  /* 0x000002110800a986 */ /* 0x008fe8000c10110a */
[----:B----4-:R-:W-:Y:S06]  /*13f90*/  @!P0 STG.E.U8 desc[UR10][R8.64+0x1], R15 ;  /* 0x0000010f08008986 */ /* 0x010fec000c10110a */
[----:B------:R-:W1:Y:S04]  /*13fa0*/  @!P1 LDS.U8 R31, [R86+0x7] ;  /* 0x00000700561f9984 */ /* 0x000e680000000000 */
[----:B0-----:R3:W-:Y:S04]  /*13fb0*/  @!P3 STG.E.U8 desc[UR10][R8.64+0x3], R19 ;  /* 0x000003130800b986 */ /* 0x0017e8000c10110a */
[----:B-----5:R3:W-:Y:S04]  /*13fc0*/  @!P6 STG.E.U8 desc[UR10][R8.64+0x4], R23 ;  /* 0x000004170800e986 */ /* 0x0207e8000c10110a */
[----:B--2---:R3:W-:Y:S04]  /*13fd0*/  @!P5 STG.E.U8 desc[UR10][R8.64+0x5], R25 ;  /* 0x000005190800d986 */ /* 0x0047e8000c10110a */
[----:B------:R3:W-:Y:S04]  /*13fe0*/  @!P4 STG.E.U8 desc[UR10][R8.64+0x6], R27 ;  /* 0x0000061b0800c986 */ /* 0x0007e8000c10110a */
[----:B-1----:R3:W-:Y:S02]  /*13ff0*/  @!P1 STG.E.U8 desc[UR10][R8.64+0x7], R31 ;  /* 0x0000071f08009986 */ /* 0x0027e4000c10110a */
.L_x_290:
[----:B------:R-:W-:Y:S05]  /*14000*/  BSYNC.RECONVERGENT B0 ;  /* 0x0000000000007941 */ /* 0x000fea0003800200 */
.L_x_289:
[----:B---3--:R-:W-:Y:S01]  /*14010*/  VIADD R23, R3, 0x12 ;  /* 0x0000001203177836 */ /* 0x008fe20000000000 */
[----:B------:R-:W-:Y:S01]  /*14020*/  LOP3.LUT R5, R5, 0xffff, RZ, 0xc0, !PT ;  /* 0x0000ffff05057812 */ /* 0x000fe200078ec0ff */
[----:B------:R-:W-:Y:S01]  /*14030*/  IMAD.U32 R80, R80, 0x10000, RZ ;  /* 0x0001000050507824 */ /* 0x000fe200078e00ff */
[----:B------:R-:W-:Y:S01]  /*14040*/  LOP3.LUT R8, R6, 0xffff, RZ, 0xc0, !PT ;  /* 0x0000ffff06087812 */ /* 0x000fe200078ec0ff */
[----:B0-----:R-:W-:Y:S01]  /*14050*/  VIADD R27, R3, 0x22 ;  /* 0x00000022031b7836 */ /* 0x001fe20000000000 */
[----:B------:R-:W-:Y:S01]  /*14060*/  ISETP.GE.AND P6, PT, R23, UR9, PT ;  /* 0x0000000917007c0c */ /* 0x000fe2000bfc6270 */
[----:B------:R-:W-:Y:S01]  /*14070*/  IMAD.SHL.U32 R6, R5, 0x1000000, RZ ;  /* 0x0100000005067824 */ /* 0x000fe200078e00ff */
[----:B------:R-:W-:Y:S01]  /*14080*/  LOP3.LUT R79, R79, 0xffff, RZ, 0xc0, !PT ;  /* 0x0000ffff4f4f7812 */ /* 0x000fe200078ec0ff */
[----:B------:R-:W-:Y:S01]  /*14090*/  VIADD R19, R3, 0x32 ;  /* 0x0000003203137836 */ /* 0x000fe20000000000 */
[----:B------:R-:W-:Y:S01]  /*140a0*/  LOP3.LUT R80, R7, 0xff0000, R80, 0xf8, !PT ;  /* 0x00ff000007507812 */ /* 0x000fe200078ef850 */
[C---:B------:R-:W-:Y:S01]  /*140b0*/  VIADD R17, R3.reuse, 0x42 ;  /* 0x0000004203117836 */ /* 0x040fe20000000000 */
[----:B------:R-:W-:Y:S01]  /*140c0*/  BSSY.RECONVERGENT B0, `(.L_x_291) ;  /* 0x0000033000007945 */ /* 0x000fe20003800200 */
[----:B------:R-:W-:Y:S01]  /*140d0*/  VIADD R15, R3, 0x52 ;  /* 0x00000052030f7836 */ /* 0x000fe20000000000 */
[----:B------:R-:W-:Y:S01]  /*140e0*/  LOP3.LUT R69, R91, R6, RZ, 0xfc, !PT ;  /* 0x000000065b457212 */ /* 0x000fe200078efcff */
[----:B------:R-:W-:Y:S01]  /*140f0*/  VIADD R13, R3, 0x62 ;  /* 0x00000062030d7836 */ /* 0x000fe20000000000 */
[----:B------:R-:W-:Y:S01]  /*14100*/  ISETP.GE.AND P5, PT, R27, UR9, PT ;  /* 0x000000091b007c0c */ /* 0x000fe2000bfa6270 */
[----:B------:R-:W-:Y:S01]  /*14110*/  VIADD R9, R3, 0x72 ;  /* 0x0000007203097836 */ /* 0x000fe20000000000 */
[----:B------:R-:W-:Y:S01]  /*14120*/  ISETP.GE.AND P4, PT, R19, UR9, PT ;  /* 0x0000000913007c0c */ /* 0x000fe2000bf86270 */
[----:B------:R-:W-:Y:S01]  /*14130*/  IMAD.SHL.U32 R5, R8, 0x1000000, RZ ;  /* 0x0100000008057824 */ /* 0x000fe200078e00ff */
[----:B------:R-:W-:Y:S01]  /*14140*/  ISETP.GE.AND P0, PT, R17, UR9, PT ;  /* 0x0000000911007c0c */ /* 0x000fe2000bf06270 */
[----:B------:R-:W-:Y:S01]  /*14150*/  IMAD.SHL.U32 R79, R79, 0x1000000, RZ ;  /* 0x010000004f4f7824 */ /* 0x000fe200078e00ff */
[----:B------:R-:W-:-:S02]  /*14160*/  ISETP.GE.AND P1, PT, R15, UR9, PT ;  /* 0x000000090f007c0c */ /* 0x000fc4000bf26270 */
        /* <DEDUP_REMOVED lines=40> */
.L_x_292:
[----:B------:R-:W-:Y:S05]  /*143f0*/  BSYNC.RECONVERGENT B0 ;  /* 0x0000000000007941 */ /* 0x000fea0003800200 */
.L_x_291:
[----:B------:R-:W-:Y:S04]  /*14400*/  BSSY.RECONVERGENT B0, `(.L_x_293) ;  /* 0x0000024000007945 */ /* 0x000fe80003800200 */
[----:B------:R-:W-:Y:S05]  /*14410*/  @P5 BRA `(.L_x_294) ;  /* 0x0000000000885947 */ /* 0x000fea0003800000 */
[----:B------:R-:W-:Y:S01]  /*14420*/  IMAD R5, R27, UR7, R0 ;  /* 0x000000071b057c24 */ /* 0x000fe2000f8e0200 */
[C---:B------:R-:W-:Y:S01]  /*14430*/  ISETP.GE.AND P6, PT, R0.reuse, UR7, PT ;  /* 0x0000000700007c0c */ /* 0x040fe2000bfc6270 */
[C---:B------:R-:W-:Y:S02]  /*14440*/  VIADD R8, R0.reuse, 0x1 ;  /* 0x0000000100087836 */ /* 0x040fe40000000000 */
[----:B------:R-:W-:Y:S01]  /*14450*/  VIADD R10, R0, 0x3 ;  /* 0x00000003000a7836 */ /* 0x000fe20000000000 */
[----:B0-----:R-:W-:-:S04]  /*14460*/  IADD3 R6, P5, PT, R5, UR4, RZ ;  /* 0x0000000405067c10 */ /* 0x001fc8000ffbe0ff */
        /* <DEDUP_REMOVED lines=29> */
.L_x_294:
[----:B------:R-:W-:Y:S05]  /*14640*/  BSYNC.RECONVERGENT B0 ;  /* 0x0000000000007941 */ /* 0x000fea0003800200 */
.L_x_293:
[----:B------:R-:W-:Y:S04]  /*14650*/  BSSY.RECONVERGENT B0, `(.L_x_295) ;  /* 0x0000024000007945 */ /* 0x000fe80003800200 */
[----:B------:R-:W-:Y:S05]  /*14660*/  @P4 BRA `(.L_x_296) ;  /* 0x0000000000884947 */ /* 0x000fea0003800000 */
[C---:B------:R-:W-:Y:S01]  /*14670*/  VIADD R5, R0.reuse, 0x1 ;  /* 0x0000000100057836 */ /* 0x040fe20000000000 */
[C---:B------:R-:W-:Y:S01]  /*14680*/  ISETP.GE.AND P5, PT, R0.reuse, UR7, PT ;  /* 0x0000000700007c0c */ /* 0x040fe2000bfa6270 */
[----:B------:R-:W-:Y:S02]  /*14690*/  IMAD R19, R19, UR7, R0 ;  /* 0x0000000713137c24 */ /* 0x000fe4000f8e0200 */
[C---:B------:R-:W-:Y:S01]  /*146a0*/  VIADD R8, R0.reuse, 0x2 ;  /* 0x0000000200087836 */ /* 0x040fe20000000000 */
[----:B------:R-:W-:Y:S01]  /*146b0*/  ISETP.GE.AND P6, PT, R5, UR7, PT ;  /* 0x0000000705007c0c */ /* 0x000fe2000bfc6270 */
[----:B------:R-:W-:Y:S01]  /*146c0*/  VIADD R10, R0, 0x4 ;  /* 0x00000004000a7836 */ /* 0x000fe20000000000 */
[----:B0--3--:R-:W-:-:S04]  /*146d0*/  IADD3 R6, P4, PT, R19, UR4, RZ ;  /* 0x0000000413067c10 */ /* 0x009fc8000ff9e0ff */
[----:B------:R-:W-:Y:S02]  /*146e0*/  LEA.HI.X.SX32 R7, R19, UR5, 0x1, P4 ;  /* 0x0000000513077c11 */ /* 0x000fe4000a0f0eff */
[----:B------:R-:W-:Y:S01]  /*146f0*/  ISETP.GE.AND P4, PT, R8, UR7, PT ;  /* 0x0000000708007c0c */ /* 0x000fe2000bf86270 */
[----:B------:R-:W0:Y:S01]  /*14700*/  @!P5 LDS.U8 R5, [R86+0xc60] ;  /* 0x000c60005605d984 */ /* 0x000e220000000000 */
[----:B------:R-:W-:-:S03]  /*14710*/  VIADD R8, R0, 0x3 ;  /* 0x0000000300087836 */ /* 0x000fc60000000000 */
[----:B------:R-:W1:Y:S08]  /*14720*/  @!P6 LDS.U8 R11, [R86+0xc61] ;  /* 0x000c6100560be984 */ /* 0x000e700000000000 */
[----:B------:R-:W3:Y:S04]  /*14730*/  @!P4 LDS.U8 R19, [R86+0xc62] ;  /* 0x000c62005613c984 */ /* 0x000ee80000000000 */
[----:B0-----:R0:W-:Y:S01]  /*14740*/  @!P5 STG.E.U8 desc[UR10][R6.64], R5 ;  /* 0x000000050600d986 */ /* 0x0011e2000c10110a */
[----:B------:R-:W-:Y:S01]  /*14750*/  ISETP.GE.AND P5, PT, R8, UR7, PT ;  /* 0x0000000708007c0c */ /* 0x000fe2000bfa6270 */
[----:B------:R-:W-:-:S02]  /*14760*/  VIADD R8, R0, 0x5 ;  /* 0x0000000500087836 */ /* 0x000fc40000000000 */
[----:B-1----:R-:W-:Y:S01]  /*14770*/  @!P6 STG.E.U8 desc[UR10][R6.64+0x1], R11 ;  /* 0x0000010b0600e986 */ /* 0x002fe2000c10110a */
[----:B------:R-:W-:Y:S01]  /*14780*/  ISETP.GE.AND P6, PT, R10, UR7, PT ;  /* 0x000000070a007c0c */ /* 0x000fe2000bfc6270 */
[C---:B------:R-:W-:Y:S02]  /*14790*/  VIADD R10, R0.reuse, 0x6 ;  /* 0x00000006000a7836 */ /* 0x040fe40000000000 */
[----:B0-----:R-:W-:Y:S01]  /*147a0*/  VIADD R5, R0, 0x7 ;  /* 0x0000000700057836 */ /* 0x001fe20000000000 */
[----:B---3--:R-:W-:Y:S01]  /*147b0*/  @!P4 STG.E.U8 desc[UR10][R6.64+0x2], R19 ;  /* 0x000002130600c986 */ /* 0x008fe2000c10110a */
[----:B------:R-:W-:-:S04]  /*147c0*/  ISETP.GE.AND P4, PT, R8, UR7, PT ;  /* 0x0000000708007c0c */ /* 0x000fc8000bf86270 */
[----:B------:R-:W0:Y:S04]  /*147d0*/  @!P5 LDS.U8 R23, [R86+0xc63] ;  /* 0x000c63005617d984 */ /* 0x000e280000000000 */
[----:B------:R-:W1:Y:S04]  /*147e0*/  @!P6 LDS.U8 R25, [R86+0xc64] ;  /* 0x000c64005619e984 */ /* 0x000e680000000000 */
[----:B0-----:R-:W-:Y:S01]  /*147f0*/  @!P5 STG.E.U8 desc[UR10][R6.64+0x3], R23 ;  /* 0x000003170600d986 */ /* 0x001fe2000c10110a */
[----:B------:R-:W-:-:S03]  /*14800*/  ISETP.GE.AND P5, PT, R10, UR7, PT ;  /* 0x000000070a007c0c */ /* 0x000fc6000bfa6270 */
[----:B-1----:R-:W-:Y:S01]  /*14810*/  @!P6 STG.E.U8 desc[UR10][R6.64+0x4], R25 ;  /* 0x000004190600e986 */ /* 0x002fe2000c10110a */
[----:B------:R-:W-:-:S03]  /*14820*/  ISETP.GE.AND P6, PT, R5, UR7, PT ;  /* 0x0000000705007c0c */ /* 0x000fc6000bfc6270 */
[----:B------:R-:W0:Y:S06]  /*14830*/  @!P4 LDS.U8 R5, [R86+0xc65] ;  /* 0x000c65005605c984 */ /* 0x000e2c0000000000 */
[----:B------:R-:W1:Y:S04]  /*14840*/  @!P5 LDS.U8 R11, [R86+0xc66] ;  /* 0x000c6600560bd984 */ /* 0x000e680000000000 */
[----:B------:R-:W3:Y:S04]  /*14850*/  @!P6 LDS.U8 R27, [R86+0xc67] ;  /* 0x000c6700561be984 */ /* 0x000ee80000000000 */
[----:B0-----:R4:W-:Y:S04]  /*14860*/  @!P4 STG.E.U8 desc[UR10][R6.64+0x5], R5 ;  /* 0x000005050600c986 */ /* 0x0019e8000c10110a */
[----:B-1----:R4:W-:Y:S04]  /*14870*/  @!P5 STG.E.U8 desc[UR10][R6.64+0x6], R11 ;  /* 0x0000060b0600d986 */ /* 0x0029e8000c10110a */
[----:B---3--:R4:W-:Y:S02]  /*14880*/  @!P6 STG.E.U8 desc[UR10][R6.64+0x7], R27 ;  /* 0x0000071b0600e986 */ /* 0x0089e4000c10110a */
.L_x_296:
[----:B------:R-:W-:Y:S05]  /*14890*/  BSYNC.RECONVERGENT B0 ;  /* 0x0000000000007941 */ /* 0x000fea0003800200 */
.L_x_295:
[----:B------:R-:W-:Y:S04]  /*148a0*/  BSSY.RECONVERGENT B0, `(.L_x_297) ;  /* 0x0000024000007945 */ /* 0x000fe80003800200 */
[----:B------:R-:W-:Y:S05]  /*148b0*/  @P0 BRA `(.L_x_298) ;  /* 0x0000000000880947 */ /* 0x000fea0003800000 */
[C---:B----4-:R-:W-:Y:S01]  /*148c0*/  VIADD R5, R0.reuse, 0x1 ;  /* 0x0000000100057836 */ /* 0x050fe20000000000 */
[C---:B------:R-:W-:Y:S01]  /*148d0*/  ISETP.GE.AND P0, PT, R0.reuse, UR7, PT ;  /* 0x0000000700007c0c */ /* 0x040fe2000bf06270 */
[----:B------:R-:W-:Y:S02]  /*148e0*/  IMAD R17, R17, UR7, R0 ;  /* 0x0000000711117c24 */ /* 0x000fe4000f8e0200 */
[C---:B------:R-:W-:Y:S01]  /*148f0*/  VIADD R8, R0.reuse, 0x3 ;  /* 0x0000000300087836 */ /* 0x040fe20000000000 */
[----:B------:R-:W-:Y:S01]  /*14900*/  ISETP.GE.AND P6, PT, R5, UR7, PT ;  /* 0x0000000705007c0c */ /* 0x000fe2000bfc6270 */
[C---:B------:R-:W-:Y:S01]  /*14910*/  VIADD R5, R0.reuse, 0x2 ;  /* 0x0000000200057836 */ /* 0x040fe20000000000 */
[----:B0--3--:R-:W-:Y:S01]  /*14920*/  IADD3 R6, P4, PT, R17, UR4, RZ ;  /* 0x0000000411067c10 */ /* 0x009fe2000ff9e0ff */
[----:B------:R-:W-:-:S03]  /*14930*/  VIADD R10, R0, 0x5 ;  /* 0x00000005000a7836 */ /* 0x000fc60000000000 */
[----:B------:R-:W-:Y:S02]  /*14940*/  LEA.HI.X.SX32 R7, R17, UR5, 0x1, P4 ;  /* 0x0000000511077c11 */ /* 0x000fe4000a0f0eff */
[----:B------:R-:W-:Y:S02]  /*14950*/  ISETP.GE.AND P5, PT, R5, UR7, PT ;  /* 0x0000000705007c0c */ /* 0x000fe4000bfa6270 */
[----:B------:R-:W-:Y:S01]  /*14960*/  ISETP.GE.AND P4, PT, R8, UR7, PT ;  /* 0x0000000708007c0c */ /* 0x000fe2000bf86270 */
[----:B------:R-:W0:Y:S01]  /*14970*/  @!P0 LDS.U8 R5, [R86+0x1080] ;  /* 0x0010800056058984 */ /* 0x000e220000000000 */
[----:B------:R-:W-:-:S03]  /*14980*/  VIADD R8, R0, 0x4 ;  /* 0x0000000400087836 */ /* 0x000fc60000000000 */
[----:B------:R-:W1:Y:S06]  /*14990*/  @!P6 LDS.U8 R11, [R86+0x1081] ;  /* 0x00108100560be984 */ /* 0x000e6c0000000000 */
        /* <DEDUP_REMOVED lines=20> */
.L_x_298:
[----:B------:R-:W-:Y:S05]  /*14ae0*/  BSYNC.RECONVERGENT B0 ;  /* 0x0000000000007941 */ /* 0x000fea0003800200 */
.L_x_297:
[----:B------:R-:W-:Y:S04]  /*14af0*/  BSSY.RECONVERGENT B0, `(.L_x_299) ;  /* 0x0000024000007945 */ /* 0x000fe80003800200 */
[----:B------:R-:W-:Y:S05]  /*14b00*/  @P1 BRA `(.L_x_300) ;  /* 0x0000000000881947 */ /* 0x000fea0003800000 */
[C---:B------:R-:W-:Y:S01]  /*14b10*/  ISETP.GE.AND P6, PT, R0.reuse, UR7, PT ;  /* 0x0000000700007c0c */ /* 0x040fe2000bfc6270 */
[C---:B0---4-:R-:W-:Y:S02]  /*14b20*/  VIADD R5, R0.reuse, 0x1 ;  /* 0x0000000100057836 */ /* 0x051fe40000000000 */
[C---:B---3--:R-:W-:Y:S02]  /*14b30*/  VIADD R6, R0.reuse, 0x2 ;  /* 0x0000000200067836 */ /* 0x048fe40000000000 */
[----:B------:R-:W-:Y:S01]  /*14b40*/  IMAD R15, R15, UR7, R0 ;  /* 0x000000070f0f7c24 */ /* 0x000fe2000f8e0200 */
[----:B------:R-:W-:Y:S01]  /*14b50*/  ISETP.GE.AND P0, PT, R5, UR7, PT ;  /* 0x0000000705007c0c */ /* 0x000fe2000bf06270 */
[----:B------:R-:W-:Y:S01]  /*14b60*/  VIADD R8, R0, 0x3 ;  /* 0x0000000300087836 */ /* 0x000fe20000000000 */
        /* <DEDUP_REMOVED lines=28> */
.L_x_300:
[----:B------:R-:W-:Y:S05]  /*14d30*/  BSYNC.RECONVERGENT B0 ;  /* 0x0000000000007941 */ /* 0x000fea0003800200 */
.L_x_299:
[----:B------:R-:W-:Y:S04]  /*14d40*/  BSSY.RECONVERGENT B0, `(.L_x_301) ;  /* 0x0000024000007945 */ /* 0x000fe80003800200 */
[----:B------:R-:W-:Y:S05]  /*14d50*/  @P2 BRA `(.L_x_302) ;  /* 0x0000000000882947 */ /* 0x000fea0003800000 */
[C---:B0---4-:R-:W-:Y:S01]  /*14d60*/  VIADD R5, R0.reuse, 0x1 ;  /* 0x0000000100057836 */ /* 0x051fe20000000000 */
[C---:B------:R-:W-:Y:S01]  /*14d70*/  ISETP.GE.AND P6, PT, R0.reuse, UR7, PT ;  /* 0x0000000700007c0c */ /* 0x040fe2000bfc6270 */
[C---:B---3--:R-:W-:Y:S02]  /*14d80*/  VIADD R6, R0.reuse, 0x2 ;  /* 0x0000000200067836 */ /* 0x048fe40000000000 */
[----:B------:R-:W-:Y:S01]  /*14d90*/  IMAD R13, R13, UR7, R0 ;  /* 0x000000070d0d7c24 */ /* 0x000fe2000f8e0200 */
[----:B------:R-:W-:Y:S01]  /*14da0*/  ISETP.GE.AND P5, PT, R5, UR7, PT ;  /* 0x0000000705007c0c */ /* 0x000fe2000bfa6270 */
[----:B------:R-:W-:Y:S01]  /*14db0*/  VIADD R7, R0, 0x3 ;  /* 0x0000000300077836 */ /* 0x000fe20000000000 */
[----:B------:R-:W-:Y:S01]  /*14dc0*/  ISETP.GE.AND P0, PT, R6, UR7, PT ;  /* 0x0000000706007c0c */ /* 0x000fe2000bf06270 */
[C---:B------:R-:W-:Y:S01]  /*14dd0*/  VIADD R8, R0.reuse, 0x4 ;  /* 0x0000000400087836 */ /* 0x040fe20000000000 */
[----:B------:R-:W-:Y:S01]  /*14de0*/  IADD3 R6, P1, PT, R13, UR4, RZ ;  /* 0x000000040d067c10 */ /* 0x000fe2000ff3e0ff */
[----:B------:R-:W-:Y:S01]  /*14df0*/  VIADD R10, R0, 0x5 ;  /* 0x00000005000a7836 */ /* 0x000fe20000000000 */
[----:B------:R-:W-:-:S02]  /*14e00*/  ISETP.GE.AND P4, PT, R7, UR7, PT ;  /* 0x0000000707007c0c */ /* 0x000fc4000bf86270 */
[----:B------:R-:W-:Y:S01]  /*14e10*/  LEA.HI.X.SX32 R7, R13, UR5, 0x1, P1 ;  /* 0x000000050d077c11 */ /* 0x000fe200088f0eff */
[----:B------:R-:W0:Y:S01]  /*14e20*/  @!P6 LDS.U8 R5, [R86+0x18c0] ;  /* 0x0018c0005605e984 */ /* 0x000e220000000000 */
[----:B------:R-:W-:Y:S01]  /*14e30*/  ISETP.GE.AND P2, PT, R8, UR7, PT ;  /* 0x0000000708007c0c */ /* 0x000fe2000bf46270 */
[----:B------:R-:W-:Y:S01]  /*14e40*/  VIADD R8, R0, 0x6 ;  /* 0x0000000600087836 */ /* 0x000fe20000000000 */
[----:B------:R-:W-:Y:S01]  /*14e50*/  ISETP.GE.AND P1, PT, R10, UR7, PT ;  /* 0x000000070a007c0c */ /* 0x000fe2000bf26270 */
[----:B------:R-:W1:Y:S01]  /*14e60*/  @!P5 LDS.U8 R11, [R86+0x18c1] ;  /* 0x0018c100560bd984 */ /* 0x000e620000000000 */
[----:B------:R-:W-:-:S03]  /*14e70*/  VIADD R10, R0, 0x7 ;  /* 0x00000007000a7836 */ /* 0x000fc60000000000 */
        /* <DEDUP_REMOVED lines=16> */
.L_x_302:
[----:B------:R-:W-:Y:S05]  /*14f80*/  BSYNC.RECONVERGENT B0 ;  /* 0x0000000000007941 */ /* 0x000fea0003800200 */
.L_x_301:
        /* <DEDUP_REMOVED lines=36> */
.L_x_304:
[----:B------:R-:W-:Y:S05]  /*151d0*/  BSYNC.RECONVERGENT B0 ;  /* 0x0000000000007941 */ /* 0x000fea0003800200 */
.L_x_303:
[----:B------:R-:W-:Y:S01]  /*151e0*/  BAR.SYNC.DEFER_BLOCKING 0x0 ;  /* 0x0000000000007b1d */ /* 0x000fe20000010000 */
[C---:B0---4-:R-:W-:Y:S02]  /*151f0*/  VIADD R5, R3.reuse, 0x3 ;  /* 0x0000000303057836 */ /* 0x051fe40000000000 */
[----:B-1-3--:R-:W-:-:S03]  /*15200*/  VIADD R23, R3, 0x13 ;  /* 0x0000001303177836 */ /* 0x00afc60000000000 */
        /* <DEDUP_REMOVED lines=14> */
[----:B------:R-:W-:Y:S02]  /*152f0*/  IMAD R5, R5, UR7, R0 ;  /* 0x0000000705057c24 */ /* 0x000fe4000f8e0200 */
[----:B------:R-:W-:Y:S01]  /*15300*/  VIADD R7, R0, 0x2 ;  /* 0x0000000200077836 */ /* 0x000fe20000000000 */
[----:B------:R-:W-:Y:S01]  /*15310*/  ISETP.GE.AND P0, PT, R6, UR7, PT ;  /* 0x0000000706007c0c */ /* 0x000fe2000bf06270 */
[C---:B------:R-:W-:Y:S01]  /*15320*/  VIADD R8, R0.reuse, 0x3 ;  /* 0x0000000300087836 */ /* 0x040fe20000000000 */
[----:B------:R-:W-:Y:S01]  /*15330*/  IADD3 R6, P4, PT, R5, UR4, RZ ;  /* 0x0000000405067c10 */ /* 0x000fe2000ff9e0ff */
[C---:B------:R-:W-:Y:S01]  /*15340*/  VIADD R10, R0.reuse, 0x5 ;  /* 0x00000005000a7836 */ /* 0x040fe20000000000 */
[----:B------:R-:W-:Y:S01]  /*15350*/  ISETP.GE.AND P2, PT, R7, UR7, PT ;  /* 0x0000000707007c0c */ /* 0x000fe2000bf46270 */
[----:B------:R-:W-:Y:S01]  /*15360*/  VIADD R11, R0, 0x6 ;  /* 0x00000006000b7836 */ /* 0x000fe20000000000 */
[----:B------:R-:W-:Y:S01]  /*15370*/  ISETP.GE.AND P3, PT, R8, UR7, PT ;  /* 0x0000000708007c0c */ /* 0x000fe2000bf66270 */
[----:B------:R-:W1:Y:S01]  /*15380*/  @!P1 LDS.U8 R9, [R86] ;  /* 0x0000000056099984 */ /* 0x000e620000000000 */
[----:B------:R-:W-:Y:S01]  /*15390*/  LEA.HI.X.SX32 R7, R5, UR5, 0x1, P4 ;  /* 0x0000000505077c11 */ /* 0x000fe2000a0f0eff */
[----:B------:R-:W-:Y:S01]  /*153a0*/  VIADD R8, R0, 0x4 ;  /* 0x0000000400087836 */ /* 0x000fe20000000000 */
[----:B------:R-:W-:Y:S01]  /*153b0*/  ISETP.GE.AND P5, PT, R10, UR7, PT ;  /* 0x000000070a007c0c */ /* 0x000fe2000bfa6270 */
[----:B------:R-:W-:Y:S01]  /*153c0*/  VIADD R5, R0, 0x7 ;  /* 0x0000000700057836 */ /* 0x000fe20000000000 */
[----:B------:R-:W-:-:S02]  /*153d0*/  ISETP.GE.AND P4, PT, R11, UR7, PT ;  /* 0x000000070b007c0c */ /* 0x000fc4000bf86270 */
[----:B------:R-:W-:-:S03]  /*153e0*/  ISETP.GE.AND P6, PT, R8, UR7, PT ;  /* 0x0000000708007c0c */ /* 0x000fc6000bfc6270 */
[----:B------:R-:W3:Y:S04]  /*153f0*/  @!P2 LDS.U8 R11, [R86+0x2] ;  /* 0x00000200560ba984 */ /* 0x000ee80000000000 */
[----:B------:R-:W4:Y:S04]  /*15400*/  @!P3 LDS.U8 R13, [R86+0x3] ;  /* 0x00000300560db984 */ /* 0x000f280000000000 */
[----:B------:R-:W-:Y:S04]  /*15410*/  @!P5 LDS.U8 R17, [R86+0x5] ;  /* 0x000005005611d984 */ /* 0x000fe80000000000 */
[----:B------:R-:W5:Y:S04]  /*15420*/  @!P6 LDS.U8 R15, [R86+0x4] ;  /* 0x00000400560fe984 */ /* 0x000f680000000000 */
[----:B------:R-:W2:Y:S04]  /*15430*/  @!P4 LDS.U8 R19, [R86+0x6] ;  /* 0x000006005613c984 */ /* 0x000ea80000000000 */
[----:B-1----:R-:W-:Y:S01]  /*15440*/  @!P1 STG.E.U8 desc[UR10][R6.64], R9 ;  /* 0x0000000906009986 */ /* 0x002fe2000c10110a */
[----:B------:R-:W-:-:S03]  /*15450*/  ISETP.GE.AND P1, PT, R5, UR7, PT ;  /* 0x0000000705007c0c */ /* 0x000fc6000bf26270 */
[----:B------:R-:W1:Y:S04]  /*15460*/  @!P0 LDS.U8 R5, [R86+0x1] ;  /* 0x0000010056058984 */ /* 0x000e680000000000 */
[----:B---3--:R-:W-:Y:S06]  /*15470*/  @!P2 STG.E.U8 desc[UR10][R6.64+0x2], R11 ;  /* 0x0000020b0600a986 */ /* 0x008fec000c10110a */
[----:B0-----:R-:W0:Y:S04]  /*15480*/  @!P1 LDS.U8 R21, [R86+0x7] ;  /* 0x0000070056159984 */ /* 0x001e280000000000 */
[----:B----4-:R3:W-:Y:S04]  /*15490*/  @!P3 STG.E.U8 desc[UR10][R6.64+0x3], R13 ;  /* 0x0000030d0600b986 */ /* 0x0107e8000c10110a */
[----:B-----5:R3:W-:Y:S04]  /*154a0*/  @!P6 STG.E.U8 desc[UR10][R6.64+0x4], R15 ;  /* 0x0000040f0600e986 */ /* 0x0207e8000c10110a */
[----:B------:R3:W-:Y:S04]  /*154b0*/  @!P5 STG.E.U8 desc[UR10][R6.64+0x5], R17 ;  /* 0x000005110600d986 */ /* 0x0007e8000c10110a */
[----:B--2---:R3:W-:Y:S04]  /*154c0*/  @!P4 STG.E.U8 desc[UR10][R6.64+0x6], R19 ;  /* 0x000006130600c986 */ /* 0x0047e8000c10110a */
[----:B-1----:R3:W-:Y:S04]  /*154d0*/  @!P0 STG.E.U8 desc[UR10][R6.64+0x1], R5 ;  /* 0x0000010506008986 */ /* 0x0027e8000c10110a */
[----:B0-----:R3:W-:Y:S02]  /*154e0*/  @!P1 STG.E.U8 desc[UR10][R6.64+0x7], R21 ;  /* 0x0000071506009986 */ /* 0x0017e4000c10110a */
.L_x_306:
[----:B------:R-:W-:Y:S05]  /*154f0*/  BSYNC.RECONVERGENT B0 ;  /* 0x0000000000007941 */ /* 0x000fea0003800200 */
.L_x_305:
[----:B------:R-:W-:Y:S01]  /*15500*/  ISETP.GE.AND P6, PT, R23, UR9, PT ;  /* 0x0000000917007c0c */ /* 0x000fe2000bfc6270 */
[----:B---3--:R-:W-:Y:S01]  /*15510*/  VIADD R19, R3, 0x23 ;  /* 0x0000002303137836 */ /* 0x008fe20000000000 */
[----:B------:R-:W-:Y:S01]  /*15520*/  FMNMX3 R83, |R83|, R12, |R87|, !PT ;  /* 0x0000000c53537276 */ /* 0x000fe20007800657 */
[C---:B0-----:R-:W-:Y:S01]  /*15530*/  VIADD R21, R3.reuse, 0x33 ;  /* 0x0000003303157836 */ /* 0x041fe20000000000 */
[----:B------:R-:W-:Y:S01]  /*15540*/  BSSY.RECONVERGENT B0, `(.L_x_307) ;  /* 0x000002f000007945 */ /* 0x000fe20003800200 */
[----:B------:R-:W-:Y:S01]  /*15550*/  VIADD R25, R3, 0x43 ;  /* 0x0000004303197836 */ /* 0x000fe20000000000 */
[----:B------:R-:W-:Y:S01]  /*15560*/  ISETP.GE.AND P5, PT, R19, UR9, PT ;  /* 0x0000000913007c0c */ /* 0x000fe2000bfa6270 */
[----:B------:R-:W-:Y:S01]  /*15570*/  VIADD R7, R3, 0x53 ;  /* 0x0000005303077836 */ /* 0x000fe20000000000 */
[----:B------:R-:W-:Y:S01]  /*15580*/  ISETP.GE.AND P4, PT, R21, UR9, PT ;  /* 0x0000000915007c0c */ /* 0x000fe2000bf86270 */
[----:B------:R-:W-:Y:S01]  /*15590*/  VIADD R5, R3, 0x63 ;  /* 0x0000006303057836 */ /* 0x000fe20000000000 */
[----:B------:R-:W-:Y:S01]  /*155a0*/  ISETP.GE.AND P0, PT, R25, UR9, PT ;  /* 0x0000000919007c0c */ /* 0x000fe2000bf06270 */
[----:B------:R-:W-:Y:S01]  /*155b0*/  VIADD R3, R3, 0x73 ;  /* 0x0000007303037836 */ /* 0x000fe20000000000 */
[----:B------:R-:W-:-:S02]  /*155c0*/  ISETP.GE.AND P1, PT, R7, UR9, PT ;  /* 0x0000000907007c0c */ /* 0x000fc4000bf26270 */
[----:B------:R-:W-:Y:S02]  /*155d0*/  ISETP.GE.AND P2, PT, R5, UR9, PT ;  /* 0x0000000905007c0c */ /* 0x000fe4000bf46270 */
[----:B------:R-:W-:Y:S02]  /*155e0*/  ISETP.GE.AND P3, PT, R3, UR9, PT ;  /* 0x0000000903007c0c */ /* 0x000fe4000bf66270 */
[----:B------:R-:W-:Y:S01]  /*155f0*/  FMNMX3 R2, |R78|, R83, |R2|, !PT ;  /* 0x000000534e027276 */ /* 0x000fe20007800602 */
[----:B------:R-:W-:Y:S10]  /*15600*/  @P6 BRA `(.L_x_308) ;  /* 0x0000000000886947 */ /* 0x000ff40003800000 */
[----:B------:R-:W-:-:S05]  /*15610*/  IMAD R6, R23, UR7, R0 ;  /* 0x0000000717067c24 */ /* 0x000fca000f8e0200 */
[----:B------:R-:W-:-:S04]  /*15620*/  IADD3 R8, P6, PT, R6, UR4, RZ ;  /* 0x0000000406087c10 */ /* 0x000fc8000ffde0ff */
[----:B------:R-:W-:Y:S01]  /*15630*/  LEA.HI.X.SX32 R9, R6, UR5, 0x1, P6 ;  /* 0x0000000506097c11 */ /* 0x000fe2000b0f0eff */
[C---:B------:R-:W-:Y:S01]  /*15640*/  VIADD R6, R0.reuse, 0x1 ;  /* 0x0000000100067836 */ /* 0x040fe20000000000 */
        /* <DEDUP_REMOVED lines=30> */
.L_x_308:
[----:B------:R-:W-:Y:S05]  /*15830*/  BSYNC.RECONVERGENT B0 ;  /* 0x0000000000007941 */ /* 0x000fea0003800200 */
.L_x_307:
[----:B------:R-:W-:Y:S04]  /*15840*/  BSSY.RECONVERGENT B0, `(.L_x_309) ;  /* 0x0000024000007945 */ /* 0x000fe80003800200 */
[----:B------:R-:W-:Y:S05]  /*15850*/  @P5 BRA `(.L_x_310) ;  /* 0x0000000000885947 */ /* 0x000fea0003800000 */
[----:B------:R-:W-:Y:S01]  /*15860*/  IMAD R6, R19, UR7, R0 ;  /* 0x0000000713067c24 */ /* 0x000fe2000f8e0200 */
[C---:B------:R-:W-:Y:S01]  /*15870*/  ISETP.GE.AND P6, PT, R0.reuse, UR7, PT ;  /* 0x0000000700007c0c */ /* 0x040fe2000bfc6270 */
[----:B------:R-:W-:-:S03]  /*15880*/  VIADD R10, R0, 0x1 ;  /* 0x00000001000a7836 */ /* 0x000fc60000000000 */
[----:B0-----:R-:W-:-:S04]  /*15890*/  IADD3 R8, P5, PT, R6, UR4, RZ ;  /* 0x0000000406087c10 */ /* 0x001fc8000ffbe0ff */
[----:B------:R-:W-:Y:S01]  /*158a0*/  LEA.HI.X.SX32 R9, R6, UR5, 0x1, P5 ;  /* 0x0000000506097c11 */ /* 0x000fe2000a8f0eff */
[----:B------:R-:W-:Y:S01]  /*158b0*/  VIADD R6, R0, 0x2 ;  /* 0x0000000200067836 */ /* 0x000fe20000000000 */
        /* <DEDUP_REMOVED lines=28> */
.L_x_310:
[----:B------:R-:W-:Y:S05]  /*15a80*/  BSYNC.RECONVERGENT B0 ;  /* 0x0000000000007941 */ /* 0x000fea0003800200 */
.L_x_309:
[----:B------:R-:W-:Y:S04]  /*15a90*/  BSSY.RECONVERGENT B0, `(.L_x_311) ;  /* 0x0000024000007945 */ /* 0x000fe80003800200 */
[----:B------:R-:W-:Y:S05]  /*15aa0*/  @P4 BRA `(.L_x_312) ;  /* 0x0000000000884947 */ /* 0x000fea0003800000 */
[C---:B------:R-:W-:Y:S01]  /*15ab0*/  VIADD R6, R0.reuse, 0x1 ;  /* 0x0000000100067836 */ /* 0x040fe20000000000 */
[C---:B------:R-:W-:Y:S01]  /*15ac0*/  ISETP.GE.AND P5, PT, R0.reuse, UR7, PT ;  /* 0x0000000700007c0c */ /* 0x040fe2000bfa6270 */
[----:B------:R-:W-:-:S03]  /*15ad0*/  VIADD R10, R0, 0x2 ;  /* 0x00000002000a7836 */ /* 0x000fc60000000000 */
[----:B------:R-:W-:Y:S01]  /*15ae0*/  ISETP.GE.AND P6, PT, R6, UR7, PT ;  /* 0x0000000706007c0c */ /* 0x000fe2000bfc6270 */
[----:B------:R-:W-:-:S05]  /*15af0*/  IMAD R6, R21, UR7, R0 ;  /* 0x0000000715067c24 */ /* 0x000fca000f8e0200 */
[----:B0--3--:R-:W-:-:S03]  /*15b00*/  IADD3 R8, P4, PT, R6, UR4, RZ ;  /* 0x0000000406087c10 */ /* 0x009fc6000ff9e0ff */
[----:B------:R-:W0:Y:S01]  /*15b10*/  @!P5 LDS.U8 R11, [R86+0xc60] ;  /* 0x000c6000560bd984 */ /* 0x000e220000000000 */
[----:B------:R-:W-:Y:S01]  /*15b20*/  LEA.HI.X.SX32 R9, R6, UR5, 0x1, P4 ;  /* 0x0000000506097c11 */ /* 0x000fe2000a0f0eff */
[----:B------:R-:W-:Y:S01]  /*15b30*/  VIADD R6, R0, 0x3 ;  /* 0x0000000300067836 */ /* 0x000fe20000000000 */
[----:B------:R-:W-:Y:S01]  /*15b40*/  ISETP.GE.AND P4, PT, R10, UR7, PT ;  /* 0x000000070a007c0c */ /* 0x000fe2000bf86270 */
[----:B------:R-:W1:Y:S01]  /*15b50*/  @!P6 LDS.U8 R13, [R86+0xc61] ;  /* 0x000c6100560de984 */ /* 0x000e620000000000 */
[----:B------:R-:W-:-:S11]  /*15b60*/  VIADD R10, R0, 0x4 ;  /* 0x00000004000a7836 */ /* 0x000fd60000000000 */
[----:B------:R-:W3:Y:S04]  /*15b70*/  @!P4 LDS.U8 R15, [R86+0xc62] ;  /* 0x000c6200560fc984 */ /* 0x000ee80000000000 */
[----:B0-----:R-:W-:Y:S01]  /*15b80*/  @!P5 STG.E.U8 desc[UR10][R8.64], R11 ;  /* 0x0000000b0800d986 */ /* 0x001fe2000c10110a */
[----:B------:R-:W-:Y:S01]  /*15b90*/  ISETP.GE.AND P5, PT, R6, UR7, PT ;  /* 0x0000000706007c0c */ /* 0x000fe2000bfa6270 */
[----:B------:R-:W-:Y:S02]  /*15ba0*/  VIADD R6, R0, 0x5 ;  /* 0x0000000500067836 */ /* 0x000fe40000000000 */
[----:B-1----:R-:W-:Y:S01]  /*15bb0*/  @!P6 STG.E.U8 desc[UR10][R8.64+0x1], R13 ;  /* 0x0000010d0800e986 */ /* 0x002fe2000c10110a */
[----:B------:R-:W-:Y:S01]  /*15bc0*/  ISETP.GE.AND P6, PT, R10, UR7, PT ;  /* 0x000000070a007c0c */ /* 0x000fe2000bfc6270 */
[----:B------:R-:W-:-:S08]  /*15bd0*/  VIADD R10, R0, 0x6 ;  /* 0x00000006000a7836 */ /* 0x000fd00000000000 */
[----:B------:R-:W0:Y:S04]  /*15be0*/  @!P5 LDS.U8 R17, [R86+0xc63] ;  /* 0x000c63005611d984 */ /* 0x000e280000000000 */
[----:B------:R-:W1:Y:S04]  /*15bf0*/  @!P6 LDS.U8 R19, [R86+0xc64] ;  /* 0x000c64005613e984 */ /* 0x000e680000000000 */
[----:B---3--:R-:W-:Y:S01]  /*15c00*/  @!P4 STG.E.U8 desc[UR10][R8.64+0x2], R15 ;  /* 0x0000020f0800c986 */ /* 0x008fe2000c10110a */
[----:B------:R-:W-:Y:S01]  /*15c10*/  ISETP.GE.AND P4, PT, R6, UR7, PT ;  /* 0x0000000706007c0c */ /* 0x000fe2000bf86270 */
[----:B------:R-:W-:-:S12]  /*15c20*/  VIADD R6, R0, 0x7 ;  /* 0x0000000700067836 */ /* 0x000fd80000000000 */
[----:B------:R-:W3:Y:S04]  /*15c30*/  @!P4 LDS.U8 R11, [R86+0xc65] ;  /* 0x000c6500560bc984 */ /* 0x000ee80000000000 */
[----:B0-----:R-:W-:Y:S01]  /*15c40*/  @!P5 STG.E.U8 desc[UR10][R8.64+0x3], R17 ;  /* 0x000003110800d986 */ /* 0x001fe2000c10110a */
[----:B------:R-:W-:-:S03]  /*15c50*/  ISETP.GE.AND P5, PT, R10, UR7, PT ;  /* 0x000000070a007c0c */ /* 0x000fc6000bfa6270 */
[----:B-1----:R-:W-:Y:S01]  /*15c60*/  @!P6 STG.E.U8 desc[UR10][R8.64+0x4], R19 ;  /* 0x000004130800e986 */ /* 0x002fe2000c10110a */
[----:B------:R-:W-:-:S09]  /*15c70*/  ISETP.GE.AND P6, PT, R6, UR7, PT ;  /* 0x0000000706007c0c */ /* 0x000fd2000bfc6270 */
[----:B------:R-:W0:Y:S04]  /*15c80*/  @!P5 LDS.U8 R13, [R86+0xc66] ;  /* 0x000c6600560dd984 */ /* 0x000e280000000000 */
[----:B------:R-:W1:Y:S04]  /*15c90*/  @!P6 LDS.U8 R21, [R86+0xc67] ;  /* 0x000c67005615e984 */ /* 0x000e680000000000 */
[----:B---3--:R4:W-:Y:S04]  /*15ca0*/  @!P4 STG.E.U8 desc[UR10][R8.64+0x5], R11 ;  /* 0x0000050b0800c986 */ /* 0x0089e8000c10110a */
[----:B0-----:R4:W-:Y:S04]  /*15cb0*/  @!P5 STG.E.U8 desc[UR10][R8.64+0x6], R13 ;  /* 0x0000060d0800d986 */ /* 0x0019e8000c10110a */
[----:B-1----:R4:W-:Y:S02]  /*15cc0*/  @!P6 STG.E.U8 desc[UR10][R8.64+0x7], R21 ;  /* 0x000007150800e986 */ /* 0x0029e4000c10110a */
.L_x_312:
[----:B------:R-:W-:Y:S05]  /*15cd0*/  BSYNC.RECONVERGENT B0 ;  /* 0x0000000000007941 */ /* 0x000fea0003800200 */
.L_x_311:
[----:B------:R-:W-:Y:S04]  /*15ce0*/  BSSY.RECONVERGENT B0, `(.L_x_313) ;  /* 0x0000024000007945 */ /* 0x000fe80003800200 */
[----:B------:R-:W-:Y:S05]  /*15cf0*/  @P0 BRA `(.L_x_314) ;  /* 0x0000000000880947 */ /* 0x000fea0003800000 */
[C---:B0--34-:R-:W-:Y:S01]  /*15d00*/  VIADD R8, R0.reuse, 0x1 ;  /* 0x0000000100087836 */ /* 0x059fe20000000000 */
[C---:B------:R-:W-:Y:S01]  /*15d10*/  ISETP.GE.AND P0, PT, R0.reuse, UR7, PT ;  /* 0x0000000700007c0c */ /* 0x040fe2000bf06270 */
[----:B------:R-:W-:Y:S02]  /*15d20*/  IMAD R6, R25, UR7, R0 ;  /* 0x0000000719067c24 */ /* 0x000fe4000f8e0200 */
[----:B------:R-:W-:Y:S01]  /*15d30*/  VIADD R9, R0, 0x2 ;  /* 0x0000000200097836 */ /* 0x000fe20000000000 */
[----:B------:R-:W-:Y:S01]  /*15d40*/  ISETP.GE.AND P6, PT, R8, UR7, PT ;  /* 0x0000000708007c0c */ /* 0x000fe2000bfc6270 */
[----:B------:R-:W-:Y:S01]  /*15d50*/  VIADD R10, R0, 0x3 ;  /* 0x00000003000a7836 */ /* 0x000fe20000000000 */
[C---:B------:R-:W-:Y:S02]  /*15d60*/  IADD3 R8, P4, PT, R6.reuse, UR4, RZ ;  /* 0x0000000406087c10 */ /* 0x040fe4000ff9e0ff */
[----:B------:R-:W-:Y:S02]  /*15d70*/  ISETP.GE.AND P5, PT, R9, UR7, PT ;  /* 0x0000000709007c0c */ /* 0x000fe4000bfa6270 */
[----:B------:R-:W-:Y:S01]  /*15d80*/  LEA.HI.X.SX32 R9, R6, UR5, 0x1, P4 ;  /* 0x0000000506097c11 */ /* 0x000fe2000a0f0eff */
[----:B------:R-:W-:Y:S01]  /*15d90*/  VIADD R6, R0, 0x4 ;  /* 0x0000000400067836 */ /* 0x000fe20000000000 */
        /* <DEDUP_REMOVED lines=24> */
.L_x_314:
[----:B------:R-:W-:Y:S05]  /*15f20*/  BSYNC.RECONVERGENT B0 ;  /* 0x0000000000007941 */ /* 0x000fea0003800200 */
.L_x_313:
        /* <DEDUP_REMOVED lines=9> */
[----:B------:R-:W-:Y:S01]  /*15fc0*/  VIADD R8, R0, 0x3 ;  /* 0x0000000300087836 */ /* 0x000fe20000000000 */
[----:B------:R-:W-:-:S02]  /*15fd0*/  IADD3 R6, P4, PT, R7, UR4, RZ ;  /* 0x0000000407067c10 */ /* 0x000fc4000ff9e0ff */
[----:B------:R-:W-:Y:S01]  /*15fe0*/  ISETP.GE.AND P5, PT, R10, UR7, PT ;  /* 0x000000070a007c0c */ /* 0x000fe2000bfa6270 */
[----:B------:R-:W0:Y:S01]  /*15ff0*/  @!P6 LDS.U8 R9, [R86+0x14a0] ;  /* 0x0014a0005609e984 */ /* 0x000e220000000000 */
[----:B------:R-:W-:Y:S01]  /*16000*/  LEA.HI.X.SX32 R7, R7, UR5, 0x1, P4 ;  /* 0x0000000507077c11 */ /* 0x000fe2000a0f0eff */
[----:B------:R-:W-:Y:S01]  /*16010*/  VIADD R10, R0, 0x6 ;  /* 0x00000006000a7836 */ /* 0x000fe20000000000 */
[----:B------:R-:W-:Y:S01]  /*16020*/  ISETP.GE.AND P4, PT, R8, UR7, PT ;  /* 0x0000000708007c0c */ /* 0x000fe2000bf86270 */
[----:B------:R-:W-:Y:S02]  /*16030*/  VIADD R8, R0, 0x5 ;  /* 0x0000000500087836 */ /* 0x000fe40000000000 */
[----:B------:R-:W1:Y:S04]  /*16040*/  @!P0 LDS.U8 R11, [R86+0x14a1] ;  /* 0x0014a100560b8984 */ /* 0x000e680000000000 */
[----:B------:R-:W3:Y:S04]  /*16050*/  @!P1 LDS.U8 R13, [R86+0x14a2] ;  /* 0x0014a200560d9984 */ /* 0x000ee80000000000 */
[----:B------:R-:W-:Y:S04]  /*16060*/  @!P5 LDS.U8 R17, [R86+0x14a4] ;  /* 0x0014a4005611d984 */ /* 0x000fe80000000000 */
[----:B------:R-:W4:Y:S04]  /*16070*/  @!P4 LDS.U8 R15, [R86+0x14a3] ;  /* 0x0014a300560fc984 */ /* 0x000f280000000000 */
        /* <DEDUP_REMOVED lines=11> */
[----:B------:R4:W-:Y:S04]  /*16130*/  @!P5 STG.E.U8 desc[UR10][R6.64+0x4], R17 ;  /* 0x000004110600d986 */ /* 0x0009e8000c10110a */
[----:B0-----:R4:W-:Y:S04]  /*16140*/  @!P6 STG.E.U8 desc[UR10][R6.64+0x5], R19 ;  /* 0x000005130600e986 */ /* 0x0019e8000c10110a */
[----:B-1----:R4:W-:Y:S04]  /*16150*/  @!P0 STG.E.U8 desc[UR10][R6.64+0x6], R9 ;  /* 0x0000060906008986 */ /* 0x0029e8000c10110a */
[----:B---3--:R4:W-:Y:S02]  /*16160*/  @!P1 STG.E.U8 desc[UR10][R6.64+0x7], R21 ;  /* 0x0000071506009986 */ /* 0x0089e4000c10110a */
.L_x_316:
[----:B------:R-:W-:Y:S05]  /*16170*/  BSYNC.RECONVERGENT B0 ;  /* 0x0000000000007941 */ /* 0x000fea0003800200 */
.L_x_315:
[----:B------:R-:W-:Y:S04]  /*16180*/  BSSY.RECONVERGENT B0, `(.L_x_317) ;  /* 0x0000024000007945 */ /* 0x000fe80003800200 */
[----:B------:R-:W-:Y:S05]  /*16190*/  @P2 BRA `(.L_x_318) ;  /* 0x0000000000882947 */ /* 0x000fea0003800000 */
[C---:B----4-:R-:W-:Y:S01]  /*161a0*/  VIADD R6, R0.reuse, 0x1 ;  /* 0x0000000100067836 */ /* 0x050fe20000000000 */
[C---:B------:R-:W-:Y:S01]  /*161b0*/  ISETP.GE.AND P6, PT, R0.reuse, UR7, PT ;  /* 0x0000000700007c0c */ /* 0x040fe2000bfc6270 */
[----:B------:R-:W-:Y:S02]  /*161c0*/  IMAD R5, R5, UR7, R0 ;  /* 0x0000000705057c24 */ /* 0x000fe4000f8e0200 */
[----:B------:R-:W-:Y:S01]  /*161d0*/  VIADD R7, R0, 0x3 ;  /* 0x0000000300077836 */ /* 0x000fe20000000000 */
[----:B------:R-:W-:Y:S01]  /*161e0*/  ISETP.GE.AND P5, PT, R6, UR7, PT ;  /* 0x0000000706007c0c */ /* 0x000fe2000bfa6270 */
[C---:B------:R-:W-:Y:S02]  /*161f0*/  VIADD R6, R0.reuse, 0x2 ;  /* 0x0000000200067836 */ /* 0x040fe40000000000 */
[C---:B0--3--:R-:W-:Y:S01]  /*16200*/  VIADD R8, R0.reuse, 0x4 ;  /* 0x0000000400087836 */ /* 0x049fe20000000000 */
        /* <DEDUP_REMOVED lines=11> */
[----:B------:R-:W3:Y:S06]  /*162c0*/  @!P4 LDS.U8 R13, [R86+0x18c3] ;  /* 0x0018c300560dc984 */ /* 0x000eec0000000000 */
[----:B------:R-:W4:Y:S05]  /*162d0*/  @!P2 LDS.U8 R15, [R86+0x18c4] ;  /* 0x0018c400560fa984 */ /* 0x000f2a0000000000 */
[----:B------:R-:W5:Y:S04]  /*162e0*/  @!P1 LDS.U8 R17, [R86+0x18c5] ;  /* 0x0018c50056119984 */ /* 0x000f680000000000 */
[----:B0-----:R-:W-:Y:S01]  /*162f0*/  @!P6 STG.E.U8 desc[UR10][R6.64], R9 ;  /* 0x000000090600e986 */ /* 0x001fe2000c10110a */
[----:B------:R-:W-:-:S03]  /*16300*/  ISETP.GE.AND P6, PT, R5, UR7, PT ;  /* 0x0000000705007c0c */ /* 0x000fc6000bfc6270 */
[----:B-1----:R-:W-:Y:S01]  /*16310*/  @!P5 STG.E.U8 desc[UR10][R6.64+0x1], R11 ;  /* 0x0000010b0600d986 */ /* 0x002fe2000c10110a */
[----:B------:R-:W-:-:S03]  /*16320*/  ISETP.GE.AND P5, PT, R8, UR7, PT ;  /* 0x0000000708007c0c */ /* 0x000fc6000bfa6270 */
[----:B------:R-:W0:Y:S04]  /*16330*/  @!P0 LDS.U8 R5, [R86+0x18c2] ;  /* 0x0018c20056058984 */ /* 0x000e280000000000 */
[----:B---3--:R-:W-:Y:S04]  /*16340*/  @!P4 STG.E.U8 desc[UR10][R6.64+0x3], R13 ;  /* 0x0000030d0600c986 */ /* 0x008fe8000c10110a */
[----:B------:R-:W1:Y:S04]  /*16350*/  @!P6 LDS.U8 R19, [R86+0x18c6] ;  /* 0x0018c6005613e984 */ /* 0x000e680000000000 */
[----:B------:R-:W3:Y:S04]  /*16360*/  @!P5 LDS.U8 R21, [R86+0x18c7] ;  /* 0x0018c7005615d984 */ /* 0x000ee80000000000 */
[----:B----4-:R4:W-:Y:S04]  /*16370*/  @!P2 STG.E.U8 desc[UR10][R6.64+0x4], R15 ;  /* 0x0000040f0600a986 */ /* 0x0109e8000c10110a */
[----:B-----5:R4:W-:Y:S04]  /*16380*/  @!P1 STG.E.U8 desc[UR10][R6.64+0x5], R17 ;  /* 0x0000051106009986 */ /* 0x0209e8000c10110a */
[----:B0-----:R4:W-:Y:S04]  /*16390*/  @!P0 STG.E.U8 desc[UR10][R6.64+0x2], R5 ;  /* 0x0000020506008986 */ /* 0x0019e8000c10110a */
[----:B-1----:R4:W-:Y:S04]  /*163a0*/  @!P6 STG.E.U8 desc[UR10][R6.64+0x6], R19 ;  /* 0x000006130600e986 */ /* 0x0029e8000c10110a */
[----:B---3--:R4:W-:Y:S02]  /*163b0*/  @!P5 STG.E.U8 desc[UR10][R6.64+0x7], R21 ;  /* 0x000007150600d986 */ /* 0x0089e4000c10110a */
.L_x_318:
[----:B------:R-:W-:Y:S05]  /*163c0*/  BSYNC.RECONVERGENT B0 ;  /* 0x0000000000007941 */ /* 0x000fea0003800200 */
.L_x_317:
[----:B------:R-:W-:Y:S04]  /*163d0*/  BSSY.RECONVERGENT B0, `(.L_x_319) ;  /* 0x0000024000007945 */ /* 0x000fe80003800200 */
[----:B------:R-:W-:Y:S05]  /*163e0*/  @P3 BRA `(.L_x_320) ;  /* 0x0000000000883947 */ /* 0x000fea0003800000 */
[C---:B------:R-:W-:Y:S01]  /*163f0*/  ISETP.GE.AND P1, PT, R0.reuse, UR7, PT ;  /* 0x0000000700007c0c */ /* 0x040fe2000bf26270 */
[C---:B----4-:R-:W-:Y:S02]  /*16400*/  VIADD R6, R0.reuse, 0x1 ;  /* 0x0000000100067836 */ /* 0x050fe40000000000 */
[----:B------:R-:W-:Y:S02]  /*16410*/  IMAD R3, R3, UR7, R0 ;  /* 0x0000000703037c24 */ /* 0x000fe4000f8e0200 */
[----:B------:R-:W-:Y:S01]  /*16420*/  VIADD R7, R0, 0x2 ;  /* 0x0000000200077836 */ /* 0x000fe20000000000 */
[----:B------:R-:W-:Y:S01]  /*16430*/  ISETP.GE.AND P0, PT, R6, UR7, PT ;  /* 0x0000000706007c0c */ /* 0x000fe2000bf06270 */
[C---:B0--3--:R-:W-:Y:S01]  /*16440*/  VIADD R8, R0.reuse, 0x3 ;  /* 0x0000000300087836 */ /* 0x049fe20000000000 */
[----:B------:R-:W-:Y:S01]  /*16450*/  IADD3 R6, P4, PT, R3, UR4, RZ ;  /* 0x0000000403067c10 */ /* 0x000fe2000ff9e0ff */
[C---:B------:R-:W-:Y:S01]  /*16460*/  VIADD R9, R0.reuse, 0x5 ;  /* 0x0000000500097836 */ /* 0x040fe20000000000 */
[----:B------:R-:W-:Y:S01]  /*16470*/  ISETP.GE.AND P2, PT, R7, UR7, PT ;  /* 0x0000000707007c0c */ /* 0x000fe2000bf46270 */
[----:B------:R-:W-:Y:S01]  /*16480*/  VIADD R10, R0, 0x7 ;  /* 0x00000007000a7836 */ /* 0x000fe20000000000 */
[----:B------:R-:W-:Y:S01]  /*16490*/  ISETP.GE.AND P3, PT, R8, UR7, PT ;  /* 0x0000000708007c0c */ /* 0x000fe2000bf66270 */
[----:B------:R-:W0:Y:S01]  /*164a0*/  @!P1 LDS.U8 R5, [R86+0x1ce0] ;  /* 0x001ce00056059984 */ /* 0x000e220000000000 */
[C---:B------:R-:W-:Y:S01]  /*164b0*/  VIADD R8, R0.reuse, 0x4 ;  /* 0x0000000400087836 */ /* 0x040fe20000000000 */
[----:B------:R-:W-:Y:S01]  /*164c0*/  LEA.HI.X.SX32 R7, R3, UR5, 0x1, P4 ;  /* 0x0000000503077c11 */ /* 0x000fe2000a0f0eff */
[----:B------:R-:W-:Y:S01]  /*164d0*/  VIADD R0, R0, 0x6 ;  /* 0x0000000600007836 */ /* 0x000fe20000000000 */
[----:B------:R-:W-:-:S02]  /*164e0*/  ISETP.GE.AND P5, PT, R9, UR7, PT ;  /* 0x0000000709007c0c */ /* 0x000fc4000bfa6270 */
        /* <DEDUP_REMOVED lines=18> */
.L_x_320:
[----:B------:R-:W-:Y:S05]  /*16610*/  BSYNC.RECONVERGENT B0 ;  /* 0x0000000000007941 */ /* 0x000fea0003800200 */
.L_x_319:
[----:B------:R-:W5:Y:S01]  /*16620*/  SHFL.DOWN PT, R3, R2, 0x10, 0x1f ;  /* 0x0a001f0002037f89 */ /* 0x000f6200000e0000 */
[----:B------:R-:W-:Y:S01]  /*16630*/  BAR.SYNC.DEFER_BLOCKING 0x0 ;  /* 0x0000000000007b1d */ /* 0x000fe20000010000 */
[----:B------:R-:W-:-:S05]  /*16640*/  ISETP.NE.AND P0, PT, R82, RZ, PT ;  /* 0x000000ff5200720c */ /* 0x000fca0003f05270 */
[----:B------:R-:W-:Y:S08]  /*16650*/  BSSY B0, `(.L_x_321) ;  /* 0x000001c000007945 */ /* 0x000ff00003800000 */
[----:B0--34-:R-:W-:-:S05]  /*16660*/  @!P0 LEA R8, R4, R77, 0x18 ;  /* 0x0000004d04088211 */ /* 0x019fca00078ec0ff */
[----:B------:R-:W-:Y:S01]  /*16670*/  @!P0 IMAD R8, R81, 0x4, R8 ;  /* 0x0000000451088824 */ /* 0x000fe200078e0208 */
[----:B-----5:R-:W-:-:S05]  /*16680*/  FMNMX R3, R2, R3, !PT ;  /* 0x0000000302037209 */ /* 0x020fca0007800000 */
[----:B------:R-:W0:Y:S02]  /*16690*/  SHFL.DOWN PT, R0, R3, 0x8, 0x1f ;  /* 0x09001f0003007f89 */ /* 0x000e2400000e0000 */
[----:B0-----:R-:W-:-:S05]  /*166a0*/  FMNMX R0, R3, R0, !PT ;  /* 0x0000000003007209 */ /* 0x001fca0007800000 */
[----:B------:R-:W0:Y:S02]  /*166b0*/  SHFL.DOWN PT, R5, R0, 0x4, 0x1f ;  /* 0x08801f0000057f89 */ /* 0x000e2400000e0000 */
[----:B0-----:R-:W-:Y:S01]  /*166c0*/  FMNMX R5, R0, R5, !PT ;  /* 0x0000000500057209 */ /* 0x001fe20007800000 */
[----:B------:R-:W-:-:S04]  /*166d0*/  IMAD.MOV.U32 R0, RZ, RZ, RZ ;  /* 0x000000ffff007224 */ /* 0x000fc800078e00ff */
[----:B-1----:R-:W0:Y:S02]  /*166e0*/  SHFL.DOWN PT, R6, R5, 0x2, 0x1f ;  /* 0x08401f0005067f89 */ /* 0x002e2400000e0000 */
[----:B0-----:R-:W-:-:S05]  /*166f0*/  FMNMX R6, R5, R6, !PT ;  /* 0x0000000605067209 */ /* 0x001fca0007800000 */
[----:B------:R-:W0:Y:S02]  /*16700*/  SHFL.DOWN PT, R7, R6, 0x1, 0x1f ;  /* 0x08201f0006077f89 */ /* 0x000e2400000e0000 */
[----:B0-----:R-:W-:-:S05]  /*16710*/  FMNMX R7, R6, R7, !PT ;  /* 0x0000000706077209 */ /* 0x001fca0007800000 */
[----:B------:R0:W-:Y:S01]  /*16720*/  @!P0 STS [R8], R7 ;  /* 0x0000000708008388 */ /* 0x0001e20000000800 */
[----:B------:R-:W-:Y:S01]  /*16730*/  BAR.SYNC.DEFER_BLOCKING 0x0 ;  /* 0x0000000000007b1d */ /* 0x000fe20000010000 */
[----:B------:R-:W-:-:S13]  /*16740*/  ISETP.GT.U32.AND P0, PT, R92, 0x1f, PT ;  /* 0x0000001f5c00780c */ /* 0x000fda0003f04070 */
[----:B0-----:R-:W-:Y:S05]  /*16750*/  @P0 BRA `(.L_x_322) ;  /* 0x00000000002c0947 */ /* 0x001fea0003800000 */
[----:B------:R-:W-:Y:S01]  /*16760*/  ISETP.GT.U32.AND P0, PT, R92, 0x3, PT ;  /* 0x000000035c00780c */ /* 0x000fe20003f04070 */
[----:B------:R-:W-:Y:S01]  /*16770*/  IMAD.MOV.U32 R0, RZ, RZ, RZ ;  /* 0x000000ffff007224 */ /* 0x000fe200078e00ff */
[----:B------:R-:W-:-:S11]  /*16780*/  UMOV UR4, 0xffffffff ;  /* 0xffffffff00047882 */ /* 0x000fd60000000000 */
[----:B------:R-:W-:-:S05]  /*16790*/  @!P0 LEA R77, R4, R77, 0x18 ;  /* 0x0000004d044d8211 */ /* 0x000fca00078ec0ff */
[----:B------:R-:W-:-:S05]  /*167a0*/  @!P0 IMAD R2, R92, 0x4, R77 ;  /* 0x000000045c028824 */ /* 0x000fca00078e024d */
[----:B------:R0:W1:Y:S01]  /*167b0*/  @!P0 LDS R0, [R2] ;  /* 0x0000000002008984 */ /* 0x0000620000000800 */
[----:B------:R-:W-:Y:S05]  /*167c0*/  BRA.DIV UR4, `(.L_x_323) ;  /* 0x0000000204c87947 */ /* 0x000fea000b800000 */
[----:B-1----:R-:W1:Y:S02]  /*167d0*/  SHFL.DOWN PT, R3, R0, 0x2, 0x1f ;  /* 0x08401f0000037f89 */ /* 0x002e6400000e0000 */
[----:B-1----:R-:W-:-:S05]  /*167e0*/  FMNMX R3, R3, R0, !PT ;  /* 0x0000000003037209 */ /* 0x002fca0007800000 */
[----:B0-----:R0:W1:Y:S02]  /*167f0*/  SHFL.DOWN PT, R2, R3, 0x1, 0x1f ;  /* 0x08201f0003027f89 */ /* 0x00106400000e0000 */
.L_x_330:
[----:B-1----:R-:W-:-:S07]  /*16800*/  FMNMX R0, R3, R2, !PT ;  /* 0x0000000203007209 */ /* 0x002fce0007800000 */
.L_x_322:
[----:B------:R-:W-:Y:S05]  /*16810*/  BSYNC B0 ;  /* 0x0000000000007941 */ /* 0x000fea0003800000 */
.L_x_321:
[----:B------:R-:W-:Y:S01]  /*16820*/  UMOV UR4, 0x800 ;  /* 0x0000080000047882 */ /* 0x000fe20000000000 */
[----:B------:R-:W-:Y:S01]  /*16830*/  BSSY.RECONVERGENT B0, `(.L_x_324) ;  /* 0x000000f000007945 */ /* 0x000fe20003800200 */
[----:B------:R-:W-:-:S06]  /*16840*/  ULEA UR4, UR6, UR4, 0x3 ;  /* 0x0000000406047291 */ /* 0x000fcc000f8e18ff */
[----:B------:R-:W-:-:S06]  /*16850*/  IMAD.U32 R2, RZ, RZ, UR4 ;  /* 0x00000004ff027e24 */ /* 0x000fcc000f8e00ff */
[----:B0-----:R-:W0:Y:S02]  /*16860*/  LDC.64 R2, c[0x0][R2+0x380] ;  /* 0x0000e00002027b82 */ /* 0x001e240000000a00 */
[----:B0-----:R-:W-:-:S04]  /*16870*/  ISETP.NE.U32.AND P0, PT, R2, RZ, PT ;  /* 0x000000ff0200720c */ /* 0x001fc80003f05070 */
[----:B------:R-:W-:-:S04]  /*16880*/  ISETP.NE.AND.EX P0, PT, R3, RZ, PT, P0 ;  /* 0x000000ff0300720c */ /* 0x000fc80003f05300 */
[----:B------:R-:W-:-:S13]  /*16890*/  ISETP.NE.OR P0, PT, R92, RZ, !P0 ;  /* 0x000000ff5c00720c */ /* 0x000fda0004705670 */
[----:B------:R-:W-:Y:S05]  /*168a0*/  @P0 BRA `(.L_x_325) ;  /* 0x00000000001c0947 */ /* 0x000fea0003800000 */
[----:B------:R-:W0:Y:S01]  /*168b0*/  S2R R4, SR_LANEID ;  /* 0x0000000000047919 */ /* 0x000e220000000000 */
[----:B------:R-:W-:Y:S01]  /*168c0*/  VOTEU.ANY UR4, UPT, PT ;  /* 0x0000000000047886 */ /* 0x000fe200038e0100 */
[----:B------:R-:W-:Y:S01]  /*168d0*/  CREDUX.MAX.S32 UR5, R0 ;  /* 0x00000000000572cc */ /* 0x000fe20000000200 */
[----:B------:R-:W-:-:S12]  /*168e0*/  UFLO.U32 UR4, UR4 ;  /* 0x00000004000472bd */ /* 0x000fd800080e0000 */
[----:B------:R-:W-:Y:S01]  /*168f0*/  IMAD.U32 R5, RZ, RZ, UR5 ;  /* 0x00000005ff057e24 */ /* 0x000fe2000f8e00ff */
[----:B0-----:R-:W-:-:S13]  /*16900*/  ISETP.EQ.U32.AND P0, PT, R4, UR4, PT ;  /* 0x0000000404007c0c */ /* 0x001fda000bf02070 */
[----:B------:R0:W-:Y:S02]  /*16910*/  @P0 REDG.E.MAX.S32.STRONG.GPU desc[UR10][R2.64], R5 ;  /* 0x000000050200098e */ /* 0x0001e4000d12e30a */
.L_x_325:
[----:B------:R-:W-:Y:S05]  /*16920*/  BSYNC.RECONVERGENT B0 ;  /* 0x0000000000007941 */ /* 0x000fea0003800200 */
.L_x_324:
[----:B------:R-:W-:Y:S01]  /*16930*/  USHF.L.U32 UR4, UR6, 0x2, URZ ;  /* 0x0000000206047899 */ /* 0x000fe200080006ff */
[----:B------:R-:W-:Y:S02]  /*16940*/  UMOV UR5, 0xa00 ;  /* 0x00000a0000057882 */ /* 0x000fe40000000000 */
[----:B------:R-:W-:Y:S02]  /*16950*/  ULEA UR5, UR6, UR5, 0x3 ;  /* 0x0000000506057291 */ /* 0x000fe4000f8e18ff */
[----:B------:R-:W-:-:S04]  /*16960*/  ULEA UR4, UR6, -UR4, 0x3 ;  /* 0x8000000406047291 */ /* 0x000fc8000f8e18ff */
[----:B0-----:R-:W-:-:S06]  /*16970*/  IMAD.U32 R2, RZ, RZ, UR5 ;  /* 0x00000005ff027e24 */ /* 0x001fcc000f8e00ff */
[----:B------:R-:W0:Y:S02]  /*16980*/  LDC.64 R2, c[0x0][R2+0x380] ;  /* 0x0000e00002027b82 */ /* 0x000e240000000a00 */
[----:B------:R-:W1:Y:S02]  /*16990*/  LDCU UR4, c[0x0][UR4+0x1180] ;  /* 0x00023000040477ac */ /* 0x000e640008000800 */
[----:B-1----:R-:W-:Y:S01]  /*169a0*/  VIADD R93, R93, -UR4 ;  /* 0x800000045d5d7c36 */ /* 0x002fe20008000000 */
[----:B0-----:R-:W-:-:S04]  /*169b0*/  ISETP.EQ.U32.AND P1, PT, R2, RZ, PT ;  /* 0x000000ff0200720c */ /* 0x001fc80003f22070 */
[----:B------:R-:W-:-:S04]  /*169c0*/  LOP3.LUT P0, RZ, R93, R92, RZ, 0xfc, !PT ;  /* 0x0000005c5dff7212 */ /* 0x000fc8000780fcff */
[----:B------:R-:W-:-:S13]  /*169d0*/  ISETP.EQ.OR.EX P0, PT, R3, RZ, P0, P1 ;  /* 0x000000ff0300720c */ /* 0x000fda0000702710 */
[----:B------:R-:W-:Y:S05]  /*169e0*/  @P0 EXIT ;  /* 0x000000000000094d */ /* 0x000fea0003800000 */
[----:B------:R-:W-:-:S04]  /*169f0*/  UIADD3 UR4, UPT, UPT, UR8, 0x1800000, URZ ;  /* 0x0180000008047890 */ /* 0x000fc8000fffe0ff */
[----:B------:R-:W-:-:S04]  /*16a00*/  ULOP3.LUT UR4, UR4, 0x7f800000, URZ, 0xc0, !UPT ;  /* 0x7f80000004047892 */ /* 0x000fc8000f8ec0ff */
[----:B------:R-:W-:-:S09]  /*16a10*/  UISETP.GT.U32.AND UP0, UPT, UR4, 0x1ffffff, UPT ;  /* 0x01ffffff0400788c */ /* 0x000fd2000bf04070 */
[----:B------:R-:W-:Y:S05]  /*16a20*/  BRA.U UP0, `(.L_x_326) ;  /* 0x0000000100147547 */ /* 0x000fea000b800000 */
[----:B------:R-:W-:Y:S01]  /*16a30*/  IMAD.U32 R0, RZ, RZ, UR8 ;  /* 0x00000008ff007e24 */ /* 0x000fe2000f8e00ff */
[----:B------:R-:W-:-:S07]  /*16a40*/  MOV R9, 0x16a60 ;  /* 0x00016a6000097802 */ /* 0x000fce0000000f00 */
[----:B--2---:R-:W-:Y:S05]  /*16a50*/  CALL.REL.NOINC `($__internal_0_$__cuda_sm20_rcp_rn_f32_slowpath) ;  /* 0x00000000005c7944 */ /* 0x004fea0003c00000 */
[----:B------:R-:W-:Y:S01]  /*16a60*/  IMAD.MOV.U32 R5, RZ, RZ, R0 ;  /* 0x000000ffff057224 */ /* 0x000fe200078e0000 */
[----:B------:R-:W-:Y:S06]  /*16a70*/  BRA `(.L_x_327) ;  /* 0x0000000000147947 */ /* 0x000fec0003800000 */
.L_x_326:
[----:B------:R-:W0:Y:S01]  /*16a80*/  MUFU.RCP R5, UR8 ;  /* 0x0000000800057d08 */ /* 0x000e220008001000 */
[----:B------:R-:W-:-:S04]  /*16a90*/  IMAD.U32 R0, RZ, RZ, UR8 ;  /* 0x00000008ff007e24 */ /* 0x000fc8000f8e00ff */
[----:B0-----:R-:W-:-:S04]  /*16aa0*/  FFMA R0, R5, R0, -1 ;  /* 0xbf80000005007423 */ /* 0x001fc80000000000 */
[----:B------:R-:W-:-:S04]  /*16ab0*/  FADD.FTZ R0, -R0, -RZ ;  /* 0x800000ff00007221 */ /* 0x000fc80000010100 */
[----:B------:R-:W-:-:S07]  /*16ac0*/  FFMA R5, R5, R0, R5 ;  /* 0x0000000005057223 */ /* 0x000fce0000000005 */
.L_x_327:
[----:B------:R-:W-:Y:S01]  /*16ad0*/  STG.E desc[UR10][R2.64], R5 ;  /* 0x0000000502007986 */ /* 0x000fe2000c10190a */
[----:B------:R-:W-:Y:S05]  /*16ae0*/  EXIT ;  /* 0x000000000000794d */ /* 0x000fea0003800000 */
.L_x_323:
[----:B------:R-:W-:Y:S02]  /*16af0*/  IMAD.MOV.U32 R5, RZ, RZ, 0x2 ;  /* 0x00000002ff057424 */ /* 0x000fe400078e00ff */
[----:B------:R-:W-:Y:S02]  /*16b00*/  IMAD.MOV.U32 R7, RZ, RZ, 0x1f ;  /* 0x0000001fff077424 */ /* 0x000fe400078e00ff */
[----:B------:R-:W-:-:S07]  /*16b10*/  IMAD.MOV.U32 R4, RZ, RZ, -0x1 ;  /* 0xffffffffff047424 */ /* 0x000fce00078e00ff */
[----:B012---:R-:W-:Y:S05]  /*16b20*/  WARPSYNC.COLLECTIVE R4, `(.L_x_328) ;  /* 0x0000000004087348 */ /* 0x007fea0003c00000 */
[----:B01----:R0:W1:Y:S02]  /*16b30*/  SHFL.DOWN P0, R2, R0, R5, R7 ;  /* 0x0800000500027389 */ /* 0x0030640000000007 */
[----:B012---:R-:W-:Y:S05]  /*16b40*/  ENDCOLLECTIVE ;  /* 0x000000000000791b */ /* 0x007fea0003800000 */
.L_x_328:
[----:B------:R-:W-:Y:S02]  /*16b50*/  IMAD.MOV.U32 R5, RZ, RZ, 0x1 ;  /* 0x00000001ff057424 */ /* 0x000fe400078e00ff */
[----:B------:R-:W-:-:S05]  /*16b60*/  IMAD.MOV.U32 R3, RZ, RZ, R2 ;  /* 0x000000ffff037224 */ /* 0x000fca00078e0002 */
[----:B------:R-:W-:-:S05]  /*16b70*/  FMNMX R3, R3, R0, !PT ;  /* 0x0000000003037209 */ /* 0x000fca0007800000 */
[----:B------:R-:W-:-:S07]  /*16b80*/  IMAD.MOV.U32 R0, RZ, RZ, R3 ;  /* 0x000000ffff007224 */ /* 0x000fce00078e0003 */
[----:B------:R-:W-:Y:S05]  /*16b90*/  WARPSYNC.COLLECTIVE R4, `(.L_x_329) ;  /* 0x0000000004087348 */ /* 0x000fea0003c00000 */
[----:B------:R0:W1:Y:S02]  /*16ba0*/  SHFL.DOWN P0, R2, R0, R5, R7 ;  /* 0x0800000500027389 */ /* 0x0000640000000007 */
[----:B01----:R-:W-:Y:S05]  /*16bb0*/  ENDCOLLECTIVE ;  /* 0x000000000000791b */ /* 0x003fea0003800000 */
.L_x_329:
[----:B------:R-:W-:Y:S05]  /*16bc0*/  BRA `(.L_x_330) ;  /* 0xfffffffc000c7947 */ /* 0x000fea000383ffff */
        .weak           $__internal_0_$__cuda_sm20_rcp_rn_f32_slowpath
        .type           $__internal_0_$__cuda_sm20_rcp_rn_f32_slowpath,@function
        .size           $__internal_0_$__cuda_sm20_rcp_rn_f32_slowpath,(.L_x_3746 - $__internal_0_$__cuda_sm20_rcp_rn_f32_slowpath)
$__internal_0_$__cuda_sm20_rcp_rn_f32_slowpath:
[----:B------:R-:W-:-:S05]  /*16bd0*/  IMAD.SHL.U32 R4, R0, 0x2, RZ ;  /* 0x0000000200047824 */ /* 0x000fca00078e00ff */
[----:B------:R-:W-:-:S04]  /*16be0*/  SHF.R.U32.HI R10, RZ, 0x18, R4 ;  /* 0x00000018ff0a7819 */ /* 0x000fc80000011604 */
[----:B------:R-:W-:-:S13]  /*16bf0*/  ISETP.NE.U32.AND P0, PT, R10, RZ, PT ;  /* 0x000000ff0a00720c */ /* 0x000fda0003f05070 */
[----:B------:R-:W-:Y:S05]  /*16c00*/  @P0 BRA `(.L_x_331) ;  /* 0x00000000002c0947 */ /* 0x000fea0003800000 */
[----:B------:R-:W-:-:S05]  /*16c10*/  IMAD.SHL.U32 R4, R0, 0x2, RZ ;  /* 0x0000000200047824 */ /* 0x000fca00078e00ff */
[----:B------:R-:W-:-:S13]  /*16c20*/  ISETP.NE.AND P0, PT, R4, RZ, PT ;  /* 0x000000ff0400720c */ /* 0x000fda0003f05270 */
[----:B------:R2:W3:Y:S01]  /*16c30*/  @!P0 MUFU.RCP R4, R0 ;  /* 0x0000000000048308 */ /* 0x0004e20000001000 */
[----:B------:R-:W-:Y:S05]  /*16c40*/  @!P0 BRA `(.L_x_332) ;  /* 0x0000000000a48947 */ /* 0x000fea0003800000 */
[----:B------:R-:W-:-:S04]  /*16c50*/  FFMA R5, R0, 1.84467440737095516160e+19, RZ ;  /* 0x5f80000000057823 */ /* 0x000fc800000000ff */
[----:B--2---:R-:W3:Y:S02]  /*16c60*/  MUFU.RCP R0, R5 ;  /* 0x0000000500007308 */ /* 0x004ee40000001000 */
[----:B---3--:R-:W-:-:S04]  /*16c70*/  FFMA R4, R5, R0, -1 ;  /* 0xbf80000005047423 */ /* 0x008fc80000000000 */
[----:B------:R-:W-:-:S04]  /*16c80*/  FADD.FTZ R7, -R4, -RZ ;  /* 0x800000ff04077221 */ /* 0x000fc80000010100 */
[----:B------:R-:W-:-:S04]  /*16c90*/  FFMA R0, R0, R7, R0 ;  /* 0x0000000700007223 */ /* 0x000fc80000000000 */
[----:B------:R-:W-:Y:S01]  /*16ca0*/  FFMA R4, R0, 1.84467440737095516160e+19, RZ ;  /* 0x5f80000000047823 */ /* 0x000fe200000000ff */
[----:B------:R-:W-:Y:S06]  /*16cb0*/  BRA `(.L_x_332) ;  /* 0x0000000000887947 */ /* 0x000fec0003800000 */
.L_x_331:
[----:B------:R-:W-:-:S05]  /*16cc0*/  VIADD R11, R10, 0xffffff03 ;  /* 0xffffff030a0b7836 */ /* 0x000fca0000000000 */
[----:B------:R-:W-:-:S13]  /*16cd0*/  ISETP.GT.U32.AND P0, PT, R11, 0x1, PT ;  /* 0x000000010b00780c */ /* 0x000fda0003f04070 */
[----:B------:R-:W-:Y:S05]  /*16ce0*/  @P0 BRA `(.L_x_333) ;  /* 0x0000000000780947 */ /* 0x000fea0003800000 */
[----:B------:R-:W-:Y:S01]  /*16cf0*/  LOP3.LUT R4, R0, 0x7fffff, RZ, 0xc0, !PT ;  /* 0x007fffff00047812 */ /* 0x000fe200078ec0ff */
[----:B------:R-:W-:-:S03]  /*16d00*/  IMAD.MOV.U32 R8, RZ, RZ, 0x3 ;  /* 0x00000003ff087424 */ /* 0x000fc600078e00ff */
[----:B------:R-:W-:Y:S02]  /*16d10*/  LOP3.LUT R4, R4, 0x3f800000, RZ, 0xfc, !PT ;  /* 0x3f80000004047812 */ /* 0x000fe400078efcff */
[----:B------:R-:W-:Y:S02]  /*16d20*/  SHF.L.U32 R8, R8, R11, RZ ;  /* 0x0000000b08087219 */ /* 0x000fe400000006ff */
[----:B------:R-:W0:Y:S02]  /*16d30*/  MUFU.RCP R5, R4 ;  /* 0x0000000400057308 */ /* 0x000e240000001000 */
[----:B0-----:R-:W-:-:S04]  /*16d40*/  FFMA R6, R4, R5, -1 ;  /* 0xbf80000004067423 */ /* 0x001fc80000000005 */
[----:B------:R-:W-:-:S04]  /*16d50*/  FADD.FTZ R6, -R6, -RZ ;  /* 0x800000ff06067221 */ /* 0x000fc80000010100 */
[CCC-:B------:R-:W-:Y:S01]  /*16d60*/  FFMA.RM R7, R5.reuse, R6.reuse, R5.reuse ;  /* 0x0000000605077223 */ /* 0x1c0fe20000004005 */
[----:B------:R-:W-:-:S04]  /*16d70*/  FFMA.RP R6, R5, R6, R5 ;  /* 0x0000000605067223 */ /* 0x000fc80000008005 */
[C---:B------:R-:W-:Y:S02]  /*16d80*/  LOP3.LUT R5, R7.reuse, 0x7fffff, RZ, 0xc0, !PT ;  /* 0x007fffff07057812 */ /* 0x040fe400078ec0ff */
[----:B------:R-:W-:Y:S02]  /*16d90*/  FSETP.NEU.FTZ.AND P0, PT, R7, R6, PT ;  /* 0x000000060700720b */ /* 0x000fe40003f1d000 */
[----:B------:R-:W-:Y:S02]  /*16da0*/  LOP3.LUT R5, R5, 0x800000, RZ, 0xfc, !PT ;  /* 0x0080000005057812 */ /* 0x000fe400078efcff */
[----:B------:R-:W-:Y:S02]  /*16db0*/  SEL R6, RZ, 0xffffffff, !P0 ;  /* 0xffffffffff067807 */ /* 0x000fe40004000000 */
[----:B------:R-:W-:-:S03]  /*16dc0*/  LOP3.LUT R8, R8, R5, RZ, 0xc0, !PT ;  /* 0x0000000508087212 */ /* 0x000fc600078ec0ff */
[----:B------:R-:W-:Y:S01]  /*16dd0*/  IMAD.MOV R6, RZ, RZ, -R6 ;  /* 0x000000ffff067224 */ /* 0x000fe200078e0a06 */
[----:B------:R-:W-:-:S04]  /*16de0*/  SHF.R.U32.HI R8, RZ, R11, R8 ;  /* 0x0000000bff087219 */ /* 0x000fc80000011608 */
[----:B------:R-:W-:Y:S02]  /*16df0*/  LOP3.LUT P1, RZ, R6, R11, R5, 0xf8, !PT ;  /* 0x0000000b06ff7212 */ /* 0x000fe4000782f805 */
[C---:B------:R-:W-:Y:S02]  /*16e00*/  LOP3.LUT P0, RZ, R8.reuse, 0x1, RZ, 0xc0, !PT ;  /* 0x0000000108ff7812 */ /* 0x040fe4000780c0ff */
[----:B------:R-:W-:-:S04]  /*16e10*/  LOP3.LUT P2, RZ, R8, 0x2, RZ, 0xc0, !PT ;  /* 0x0000000208ff7812 */ /* 0x000fc8000784c0ff */
[----:B------:R-:W-:Y:S02]  /*16e20*/  PLOP3.LUT P0, PT, P0, P1, P2, 0xe0, 0x0 ;  /* 0x000000000000781c */ /* 0x000fe40000703c20 */
[----:B------:R-:W-:Y:S02]  /*16e30*/  LOP3.LUT P1, RZ, R0, 0x7fffff, RZ, 0xc0, !PT ;  /* 0x007fffff00ff7812 */ /* 0x000fe4000782c0ff */
[----:B------:R-:W-:-:S05]  /*16e40*/  SEL R4, RZ, 0x1, !P0 ;  /* 0x00000001ff047807 */ /* 0x000fca0004000000 */
[----:B------:R-:W-:-:S05]  /*16e50*/  IMAD.MOV R4, RZ, RZ, -R4 ;  /* 0x000000ffff047224 */ /* 0x000fca00078e0a04 */
[----:B------:R-:W-:Y:S01]  /*16e60*/  ISETP.GE.AND P0, PT, R4, RZ, PT ;  /* 0x000000ff0400720c */ /* 0x000fe20003f06270 */
[----:B------:R-:W-:-:S05]  /*16e70*/  VIADD R4, R10, 0xffffff04 ;  /* 0xffffff040a047836 */ /* 0x000fca0000000000 */
[----:B------:R-:W-:-:S07]  /*16e80*/  SHF.R.U32.HI R5, RZ, R4, R5 ;  /* 0x00000004ff057219 */ /* 0x000fce0000011605 */
[----:B------:R-:W-:-:S04]  /*16e90*/  @!P0 VIADD R5, R5, 0x1 ;  /* 0x0000000105058836 */ /* 0x000fc80000000000 */
[----:B------:R-:W-:-:S05]  /*16ea0*/  @!P1 IMAD.SHL.U32 R5, R5, 0x2, RZ ;  /* 0x0000000205059824 */ /* 0x000fca00078e00ff */
[----:B------:R-:W-:Y:S01]  /*16eb0*/  LOP3.LUT R4, R5, 0x80000000, R0, 0xf8, !PT ;  /* 0x8000000005047812 */ /* 0x000fe200078ef800 */
[----:B------:R-:W-:Y:S06]  /*16ec0*/  BRA `(.L_x_332) ;  /* 0x0000000000047947 */ /* 0x000fec0003800000 */
.L_x_333:
[----:B------:R0:W1:Y:S02]  /*16ed0*/  MUFU.RCP R4, R0 ;  /* 0x0000000000047308 */ /* 0x0000640000001000 */
.L_x_332:
[----:B0123--:R-:W-:Y:S02]  /*16ee0*/  IMAD.MOV.U32 R0, RZ, RZ, R4 ;  /* 0x000000ffff007224 */ /* 0x00ffe400078e0004 */
[----:B------:R-:W-:Y:S02]  /*16ef0*/  IMAD.MOV.U32 R4, RZ, RZ, R9 ;  /* 0x000000ffff047224 */ /* 0x000fe400078e0009 */
[----:B------:R-:W-:-:S04]  /*16f00*/  IMAD.MOV.U32 R5, RZ, RZ, 0x0 ;  /* 0x00000000ff057424 */ /* 0x000fc800078e00ff */
[----:B------:R-:W-:Y:S05]  /*16f10*/  RET.REL.NODEC R4 `(_ZN18transformer_engine56_GLOBAL__N__9a404817_23_multi_cast_transpose_cu_26a11c4627multi_cast_transpose_kernelILi4ELi8ELb0Ef13__nv_bfloat1613__nv_fp8_e4m3EEvNS0_22MultiCastTransposeArgsE) ;  /* 0xfffffe9004387950 */ /* 0x000fea0003c3ffff */
.L_x_334:
[----:B------:R-:W-:-:S00]  /*16f20*/  BRA `(.L_x_334) ;  /* 0xfffffffc00fc7947 */ /* 0x000fc0000383ffff */
[----:B------:R-:W-:-:S00]  /*16f30*/  NOP ;  /* 0x0000000000007918 */ /* 0x000fc00000000000 */
        /* <DEDUP_REMOVED lines=12> */
.L_x_3746:


//--------------------- .text._ZN18transformer_engine56_GLOBAL__N__9a404817_23_multi_cast_transpose_cu_26a11c4627multi_cast_transpose_kernelILi4ELi8ELb0Ef13__nv_bfloat1613__nv_fp8_e5m2EEvNS0_22MultiCastTransposeArgsE --------------------------
	.section	.text._ZN18transformer_engine56_GLOBAL__N__9a404817_23_multi_cast_transpose_cu_26a11c4627multi_cast_transpose_kernelILi4ELi8ELb0Ef13__nv_bfloat1613__nv_fp8_e5m2EEvNS0_22MultiCastTransposeArgsE,"ax",@progbits
	.align	128
.text._ZN18transformer_engine56_GLOBAL__N__9a404817_23_multi_cast_transpose_cu_26a11c4627multi_cast_transpose_kernelILi4ELi8ELb0Ef13__nv_bfloat1613__nv_fp8_e5m2EEvNS0_22MultiCastTransposeArgsE:
        .type           _ZN18transformer_engine56_GLOBAL__N__9a404817_23_multi_cast_transpose_cu_26a11c4627multi_cast_transpose_kernelILi4ELi8ELb0Ef13__nv_bfloat1613__nv_fp8_e5m2EEvNS0_22MultiCastTransposeArgsE,@function
        .size           _ZN18transformer_engine56_GLOBAL__N__9a404817_23_multi_cast_transpose_cu_26a11c4627multi_cast_transpose_kernelILi4ELi8ELb0Ef13__nv_bfloat1613__nv_fp8_e5m2EEvNS0_22MultiCastTransposeArgsE,(.L_x_3748 - _ZN18transformer_engine56_GLOBAL__N__9a404817_23_multi_cast_transpose_cu_26a11c4627multi_cast_transpose_kernelILi4ELi8ELb0Ef13__nv_bfloat1613__nv_fp8_e5m2EEvNS0_22MultiCastTransposeArgsE)
        .other          _ZN18transformer_engine56_GLOBAL__N__9a404817_23_multi_cast_transpose_cu_26a11c4627multi_cast_transpose_kernelILi4ELi8ELb0Ef13__nv_bfloat1613__nv_fp8_e5m2EEvNS0_22MultiCastTransposeArgsE,@"STO_CUDA_ENTRY STV_DEFAULT"
_ZN18transformer_engine56_GLOBAL__N__9a404817_23_multi_cast_transpose_cu_26a11c4627multi_cast_transpose_kernelILi4ELi8ELb0Ef13__nv_bfloat1613__nv_fp8_e5m2EEvNS0_22MultiCastTransposeArgsE:
[----:B------:R-:W-:Y:S01]  /*0000*/  LDC R1, c[0x0][0x37c] ;  /* 0x0000df00ff017b82 */ /* 0x000fe20000000800 */
[----:B------:R-:W0:Y:S07]  /*0010*/  S2R R92, SR_TID.X ;  /* 0x00000000005c7919 */ /* 0x000e2e0000002100 */
[----:B------:R-:W1:Y:S01]  /*0020*/  S2UR UR7, SR_CTAID.X ;  /* 0x00000000000779c3 */ /* 0x000e620000002500 */
[----:B------:R-:W-:Y:S01]  /*0030*/  UMOV UR4, URZ ;  /* 0x000000ff00047c82 */ /* 0x000fe20008000000 */
[----:B------:R-:W-:Y:S01]  /*0040*/  UMOV UR8, 0xe00 ;  /* 0x00000e0000087882 */ /* 0x000fe20000000000 */
[----:B0-----:R-:W-:-:S02]  /*0050*/  LOP3.LUT R4, R92, 0x1f, RZ, 0xc0, !PT ;  /* 0x0000001f5c047812 */ /* 0x001fc400078ec0ff */
[----:B-1----:R-:W-:-:S07]  /*0060*/  SHF.R.U32.HI R0, RZ, 0x5, R92 ;  /* 0x00000005ff007819 */ /* 0x002fce000001165c */
.L_x_335:
        /* <DEDUP_REMOVED lines=91> */
.L_x_337:
[----:B------:R-:W-:Y:S05]  /*0620*/  BSYNC.RECONVERGENT B0 ;  /* 0x0000000000007941 */ /* 0x000fea0003800200 */
.L_x_336:
        /* <DEDUP_REMOVED lines=14> */
[----:B------:R-:W-:-:S02]  /*0710*/  F2FP.SATFINITE.E5M2.F32.PACK_AB_MERGE_C R5, RZ, R10, RZ ;  /* 0x0000000aff05723e */ /* 0x000fc400048060ff */
[----:B------:R-:W-:Y:S02]  /*0720*/  F2FP.SATFINITE.E5M2.F32.PACK_AB_MERGE_C R15, RZ, R9, RZ ;  /* 0x00000009ff0f723e */ /* 0x000fe400048060ff */
[----:B------:R-:W-:Y:S02]  /*0730*/  F2FP.SATFINITE.E5M2.F32.PACK_AB_MERGE_C R17, RZ, R8, RZ ;  /* 0x00000008ff11723e */ /* 0x000fe400048060ff */
[----:B------:R-:W-:Y:S01]  /*0740*/  F2FP.SATFINITE.E5M2.F32.PACK_AB_MERGE_C R19, RZ, R6, RZ ;  /* 0x00000006ff13723e */ /* 0x000fe200048060ff */
        /* <DEDUP_REMOVED lines=15> */
.L_x_339:
[----:B------:R-:W-:Y:S05]  /*0840*/  BSYNC.RECONVERGENT B0 ;  /* 0x0000000000007941 */ /* 0x000fea0003800200 */
.L_x_338:
        /* <DEDUP_REMOVED lines=20> */
.L_x_341:
[----:B------:R-:W-:Y:S05]  /*0990*/  BSYNC.RECONVERGENT B0 ;  /* 0x0000000000007941 */ /* 0x000fea0003800200 */
.L_x_340:
        /* <DEDUP_REMOVED lines=13> */
[----:B------:R-:W-:Y:S02]  /*0a70*/  F2FP.SATFINITE.E5M2.F32.PACK_AB_MERGE_C R14, RZ, R14, RZ ;  /* 0x0000000eff0e723e */ /* 0x000fe400048060ff */
[----:B------:R-:W-:Y:S02]  /*0a80*/  F2FP.SATFINITE.E5M2.F32.PACK_AB_MERGE_C R23, RZ, R13, RZ ;  /* 0x0000000dff17723e */ /* 0x000fe400048060ff */
[----:B------:R-:W-:Y:S01]  /*0a90*/  F2FP.SATFINITE.E5M2.F32.PACK_AB_MERGE_C R16, RZ, R8, RZ ;  /* 0x00000008ff10723e */ /* 0x000fe200048060ff */
[----:B------:R-:W-:Y:S01]  /*0aa0*/  IMAD R5, R14, 0x100, R5 ;  /* 0x000001000e057824 */ /* 0x000fe200078e0205 */
        /* <DEDUP_REMOVED lines=16> */
.L_x_343:
[----:B------:R-:W-:Y:S05]  /*0bb0*/  BSYNC.RECONVERGENT B0 ;  /* 0x0000000000007941 */ /* 0x000fea0003800200 */
.L_x_342:
        /* <DEDUP_REMOVED lines=27> */
.L_x_345:
[----:B------:R-:W-:Y:S05]  /*0d70*/  BSYNC.RECONVERGENT B0 ;  /* 0x0000000000007941 */ /* 0x000fea0003800200 */
.L_x_344:
        /* <DEDUP_REMOVED lines=15> */
[----:B------:R-:W-:Y:S02]  /*0e70*/  F2FP.SATFINITE.E5M2.F32.PACK_AB_MERGE_C R17, RZ, R15, RZ ;  /* 0x0000000fff11723e */ /* 0x000fe400048060ff */
[----:B------:R-:W-:Y:S02]  /*0e80*/  ISETP.GE.AND P0, PT, R27, UR7, PT ;  /* 0x000000071b007c0c */ /* 0x000fe4000bf06270 */
[----:B------:R-:W-:-:S02]  /*0e90*/  F2FP.SATFINITE.E5M2.F32.PACK_AB_MERGE_C R19, RZ, R8, RZ ;  /* 0x00000008ff13723e */ /* 0x000fc400048060ff */
        /* <DEDUP_REMOVED lines=17> */
.L_x_347:
[----:B------:R-:W-:Y:S05]  /*0fb0*/  BSYNC.RECONVERGENT B0 ;  /* 0x0000000000007941 */ /* 0x000fea0003800200 */
.L_x_346:
        /* <DEDUP_REMOVED lines=26> */
.L_x_349:
[----:B------:R-:W-:Y:S05]  /*1160*/  BSYNC.RECONVERGENT B0 ;  /* 0x0000000000007941 */ /* 0x000fea0003800200 */
.L_x_348:
        /* <DEDUP_REMOVED lines=16> */
[----:B------:R-:W-:Y:S02]  /*1270*/  F2FP.SATFINITE.E5M2.F32.PACK_AB_MERGE_C R19, RZ, R7, RZ ;  /* 0x00000007ff13723e */ /* 0x000fe400048060ff */
        /* <DEDUP_REMOVED lines=18> */
.L_x_351:
[----:B------:R-:W-:Y:S05]  /*13a0*/  BSYNC.RECONVERGENT B0 ;  /* 0x0000000000007941 */ /* 0x000fea0003800200 */
.L_x_350:
        /* <DEDUP_REMOVED lines=31> */
.L_x_353:
[----:B------:R-:W-:Y:S05]  /*15a0*/  BSYNC.RECONVERGENT B0 ;  /* 0x0000000000007941 */ /* 0x000fea0003800200 */
.L_x_352:
        /* <DEDUP_REMOVED lines=15> */
[----:B------:R-:W-:-:S02]  /*16a0*/  F2FP.SATFINITE.E5M2.F32.PACK_AB_MERGE_C R23, RZ, R7, RZ ;  /* 0x00000007ff17723e */ /* 0x000fc400048060ff */
[----:B------:R-:W-:Y:S02]  /*16b0*/  LOP3.LUT R14, R15, 0xff000000, R14, 0xf8, !PT ;  /* 0xff0000000f0e7812 */ /* 0x000fe400078ef80e */
[----:B------:R-:W-:Y:S02]  /*16c0*/  F2FP.SATFINITE.E5M2.F32.PACK_AB_MERGE_C R27, RZ, R12, RZ ;  /* 0x0000000cff1b723e */ /* 0x000fe400048060ff */
[----:B------:R-:W-:Y:S02]  /*16d0*/  F2FP.SATFINITE.E5M2.F32.PACK_AB_MERGE_C R33, RZ, R11, RZ ;  /* 0x0000000bff21723e */ /* 0x000fe400048060ff */
[----:B------:R-:W-:Y:S01]  /*16e0*/  F2FP.SATFINITE.E5M2.F32.PACK_AB_MERGE_C R7, RZ, R5, RZ ;  /* 0x00000005ff07723e */ /* 0x000fe200048060ff */
        /* <DEDUP_REMOVED lines=15> */
.L_x_355:
[----:B------:R-:W-:Y:S05]  /*17e0*/  BSYNC.RECONVERGENT B0 ;  /* 0x0000000000007941 */ /* 0x000fea0003800200 */
.L_x_354:
        /* <DEDUP_REMOVED lines=30> */
.L_x_357:
[----:B------:R-:W-:Y:S05]  /*19d0*/  BSYNC.RECONVERGENT B0 ;  /* 0x0000000000007941 */ /* 0x000fea0003800200 */
.L_x_356:
        /* <DEDUP_REMOVED lines=16> */
[----:B------:R-:W-:Y:S02]  /*1ae0*/  F2FP.SATFINITE.E5M2.F32.PACK_AB_MERGE_C R5, RZ, R5, RZ ;  /* 0x00000005ff05723e */ /* 0x000fe400048060ff */
[----:B------:R-:W-:Y:S02]  /*1af0*/  F2FP.SATFINITE.E5M2.F32.PACK_AB_MERGE_C R13, RZ, R9, RZ ;  /* 0x00000009ff0d723e */ /* 0x000fe400048060ff */
[----:B------:R-:W-:-:S02]  /*1b00*/  F2FP.SATFINITE.E5M2.F32.PACK_AB_MERGE_C R11, RZ, R11, RZ ;  /* 0x0000000bff0b723e */ /* 0x000fc400048060ff */
        /* <DEDUP_REMOVED lines=16> */
.L_x_359:
[----:B------:R-:W-:Y:S05]  /*1c10*/  BSYNC.RECONVERGENT B0 ;  /* 0x0000000000007941 */ /* 0x000fea0003800200 */
.L_x_358:
        /* <DEDUP_REMOVED lines=39> */
.L_x_361:
[----:B------:R-:W-:Y:S05]  /*1e90*/  BSYNC.RECONVERGENT B0 ;  /* 0x0000000000007941 */ /* 0x000fea0003800200 */
.L_x_360:
        /* <DEDUP_REMOVED lines=31> */
.L_x_363:
[----:B------:R-:W-:Y:S05]  /*2090*/  BSYNC.RECONVERGENT B0 ;  /* 0x0000000000007941 */ /* 0x000fea0003800200 */
.L_x_362:
        /* <DEDUP_REMOVED lines=25> */
.L_x_365:
[----:B------:R-:W-:Y:S05]  /*2230*/  BSYNC.RECONVERGENT B0 ;  /* 0x0000000000007941 */ /* 0x000fea0003800200 */
.L_x_364:
        /* <DEDUP_REMOVED lines=33> */
.L_x_367:
[----:B------:R-:W-:Y:S05]  /*2450*/  BSYNC.RECONVERGENT B0 ;  /* 0x0000000000007941 */ /* 0x000fea0003800200 */
.L_x_366:
        /* <DEDUP_REMOVED lines=29> */
.L_x_369:
[----:B------:R-:W-:Y:S05]  /*2630*/  BSYNC.RECONVERGENT B0 ;  /* 0x0000000000007941 */ /* 0x000fea0003800200 */
.L_x_368:
        /* <DEDUP_REMOVED lines=31> */
.L_x_371:
[----:B------:R-:W-:Y:S05]  /*2830*/  BSYNC.RECONVERGENT B0 ;  /* 0x0000000000007941 */ /* 0x000fea0003800200 */
.L_x_370:
        /* <DEDUP_REMOVED lines=34> */
.L_x_373:
[----:B------:R-:W-:Y:S05]  /*2a60*/  BSYNC.RECONVERGENT B0 ;  /* 0x0000000000007941 */ /* 0x000fea0003800200 */
.L_x_372:
        /* <DEDUP_REMOVED lines=33> */
.L_x_375:
[----:B------:R-:W-:Y:S05]  /*2c80*/  BSYNC.RECONVERGENT B0 ;  /* 0x0000000000007941 */ /* 0x000fea0003800200 */
.L_x_374:
        /* <DEDUP_REMOVED lines=31> */
.L_x_377:
[----:B------:R-:W-:Y:S05]  /*2e80*/  BSYNC.RECONVERGENT B0 ;  /* 0x0000000000007941 */ /* 0x000fea0003800200 */
.L_x_376:
        /* <DEDUP_REMOVED lines=14> */
[----:B------:R-:W-:Y:S01]  /*2f70*/  F2FP.SATFINITE.E5M2.F32.PACK_AB_MERGE_C R13, RZ, R7, RZ ;  /* 0x00000007ff0d723e */ /* 0x000fe200048060ff */
[----:B------:R-:W-:Y:S01]  /*2f80*/  BSSY.RECONVERGENT B0, `(.L_x_378) ;  /* 0x0000019000007945 */ /* 0x000fe20003800200 */
[----:B------:R-:W-:Y:S01]  /*2f90*/  IMAD R10, R33, 0x100, R10 ;  /* 0x00000100210a7824 */ /* 0x000fe200078e020a */
[----:B------:R-:W-:Y:S01]  /*2fa0*/  FMNMX3 R25, |R22|, R25, |R12|, !PT ;  /* 0x0000001916197276 */ /* 0x000fe2000780060c */
[----:B------:R-:W-:Y:S01]  /*2fb0*/  IMAD R5, R26, 0x100, R5 ;  /* 0x000001001a057824 */ /* 0x000fe200078e0205 */
[----:B------:R-:W-:Y:S01]  /*2fc0*/  F2FP.SATFINITE.E5M2.F32.PACK_AB_MERGE_C R29, RZ, R9, RZ ;  /* 0x00000009ff1d723e */ /* 0x000fe200048060ff */
[----:B------:R-:W-:Y:S01]  /*2fd0*/  VIADD R33, R78, 0x23 ;  /* 0x000000234e217836 */ /* 0x000fe20000000000 */
[----:B------:R-:W-:Y:S01]  /*2fe0*/  LOP3.LUT R12, R6, 0xffff, RZ, 0xc0, !PT ;  /* 0x0000ffff060c7812 */ /* 0x000fe200078ec0ff */
[----:B------:R-:W-:Y:S01]  /*2ff0*/  IMAD.U32 R9, R13, 0x10000, RZ ;  /* 0x000100000d097824 */ /* 0x000fe200078e00ff */
        /* <DEDUP_REMOVED lines=17> */
.L_x_379:
[----:B------:R-:W-:Y:S05]  /*3110*/  BSYNC.RECONVERGENT B0 ;  /* 0x0000000000007941 */ /* 0x000fea0003800200 */
.L_x_378:
        /* <DEDUP_REMOVED lines=29> */
.L_x_381:
[----:B------:R-:W-:Y:S05]  /*32f0*/  BSYNC.RECONVERGENT B0 ;  /* 0x0000000000007941 */ /* 0x000fea0003800200 */
.L_x_380:
        /* <DEDUP_REMOVED lines=35> */
.L_x_383:
[----:B------:R-:W-:Y:S05]  /*3530*/  BSYNC.RECONVERGENT B0 ;  /* 0x0000000000007941 */ /* 0x000fea0003800200 */
.L_x_382:
        /* <DEDUP_REMOVED lines=30> */
.L_x_385:
[----:B------:R-:W-:Y:S05]  /*3720*/  BSYNC.RECONVERGENT B0 ;  /* 0x0000000000007941 */ /* 0x000fea0003800200 */
.L_x_384:
        /* <DEDUP_REMOVED lines=35> */
.L_x_387:
[----:B------:R-:W-:Y:S05]  /*3960*/  BSYNC.RECONVERGENT B0 ;  /* 0x0000000000007941 */ /* 0x000fea0003800200 */
.L_x_386:
        /* <DEDUP_REMOVED lines=29> */
.L_x_389:
[----:B------:R-:W-:Y:S05]  /*3b40*/  BSYNC.RECONVERGENT B0 ;  /* 0x0000000000007941 */ /* 0x000fea0003800200 */
.L_x_388:
        /* <DEDUP_REMOVED lines=35> */
.L_x_391:
[----:B------:R-:W-:Y:S05]  /*3d80*/  BSYNC.RECONVERGENT B0 ;  /* 0x0000000000007941 */ /* 0x000fea0003800200 */
.L_x_390:
        /* <DEDUP_REMOVED lines=26> */
.L_x_393:
[----:B------:R-:W-:Y:S05]  /*3f30*/  BSYNC.RECONVERGENT B0 ;  /* 0x0000000000007941 */ /* 0x000fea0003800200 */
.L_x_392:
        /* <DEDUP_REMOVED lines=33> */
.L_x_395:
[----:B------:R-:W-:Y:S05]  /*4150*/  BSYNC.RECONVERGENT B0 ;  /* 0x0000000000007941 */ /* 0x000fea0003800200 */
.L_x_394:
        /* <DEDUP_REMOVED lines=33> */
.L_x_397:
[----:B------:R-:W-:Y:S05]  /*4370*/  BSYNC.RECONVERGENT B0 ;  /* 0x0000000000007941 */ /* 0x000fea0003800200 */
.L_x_396:
        /* <DEDUP_REMOVED lines=13> */
[----:B------:R-:W-:Y:S01]  /*4450*/  F2FP.SATFINITE.E5M2.F32.PACK_AB_MERGE_C R13, RZ, R5, RZ ;  /* 0x00000005ff0d723e */ /* 0x000fe200048060ff */
[----:B------:R-:W-:Y:S01]  /*4460*/  FMUL R9, R9, UR8 ;  /* 0x0000000809097c20 */ /* 0x000fe20008400000 */
[----:B------:R-:W-:-:S02]  /*4470*/  LOP3.LUT R32, R32, 0xff00, R41, 0xf8, !PT ;  /* 0x0000ff0020207812 */ /* 0x000fc400078ef829 */
[----:B------:R-:W-:Y:S02]  /*4480*/  LOP3.LUT R5, R13, 0xffff, RZ, 0xc0, !PT ;  /* 0x0000ffff0d057812 */ /* 0x000fe400078ec0ff */
[----:B------:R-:W-:Y:S02]  /*4490*/  LOP3.LUT R11, R11, 0xff0000, RZ, 0xc0, !PT ;  /* 0x00ff00000b0b7812 */ /* 0x000fe400078ec0ff */
[----:B------:R-:W-:Y:S01]  /*44a0*/  F2FP.SATFINITE.E5M2.F32.PACK_AB_MERGE_C R37, RZ, R6, RZ ;  /* 0x00000006ff25723e */ /* 0x000fe200048060ff */
[----:B------:R-:W-:Y:S01]  /*44b0*/  IMAD.SHL.U32 R5, R5, 0x1000000, RZ ;  /* 0x0100000005057824 */ /* 0x000fe200078e00ff */
        /* <DEDUP_REMOVED lines=17> */
.L_x_399:
[----:B------:R-:W-:Y:S05]  /*45d0*/  BSYNC.RECONVERGENT B0 ;  /* 0x0000000000007941 */ /* 0x000fea0003800200 */
.L_x_398:
        /* <DEDUP_REMOVED lines=43> */
.L_x_401:
[----:B------:R-:W-:Y:S05]  /*4890*/  BSYNC.RECONVERGENT B0 ;  /* 0x0000000000007941 */ /* 0x000fea0003800200 */
.L_x_400:
        /* <DEDUP_REMOVED lines=31> */
.L_x_403:
[----:B------:R-:W-:Y:S05]  /*4a90*/  BSYNC.RECONVERGENT B0 ;  /* 0x0000000000007941 */ /* 0x000fea0003800200 */
.L_x_402:
        /* <DEDUP_REMOVED lines=25> */
.L_x_405:
[----:B------:R-:W-:Y:S05]  /*4c30*/  BSYNC.RECONVERGENT B0 ;  /* 0x0000000000007941 */ /* 0x000fea0003800200 */
.L_x_404:
        /* <DEDUP_REMOVED lines=12> */
[----:B------:R-:W-:-:S02]  /*4d00*/  F2FP.SATFINITE.E5M2.F32.PACK_AB_MERGE_C R11, RZ, R11, RZ ;  /* 0x0000000bff0b723e */ /* 0x000fc400048060ff */
[----:B------:R-:W-:Y:S02]  /*4d10*/  FMNMX R43, R6, |R9|, !PT ;  /* 0x40000009062b7209 */ /* 0x000fe40007800000 */
[----:B------:R-:W-:Y:S01]  /*4d20*/  F2FP.SATFINITE.E5M2.F32.PACK_AB_MERGE_C R41, RZ, R10, RZ ;  /* 0x0000000aff29723e */ /* 0x000fe200048060ff */
[----:B------:R-:W-:Y:S01]  /*4d30*/  IMAD R5, R11, 0x100, R5 ;  /* 0x000001000b057824 */ /* 0x000fe200078e0205 */
        /* <DEDUP_REMOVED lines=17> */
.L_x_407:
[----:B------:R-:W-:Y:S05]  /*4e50*/  BSYNC.RECONVERGENT B0 ;  /* 0x0000000000007941 */ /* 0x000fea0003800200 */
.L_x_406:
        /* <DEDUP_REMOVED lines=27> */
.L_x_409:
[----:B------:R-:W-:Y:S05]  /*5010*/  BSYNC.RECONVERGENT B0 ;  /* 0x0000000000007941 */ /* 0x000fea0003800200 */
.L_x_408:
        /* <DEDUP_REMOVED lines=15> */
[----:B------:R-:W-:Y:S02]  /*5110*/  F2FP.SATFINITE.E5M2.F32.PACK_AB_MERGE_C R35, RZ, R8, RZ ;  /* 0x00000008ff23723e */ /* 0x000fe400048060ff */
[----:B------:R-:W-:Y:S02]  /*5120*/  F2FP.SATFINITE.E5M2.F32.PACK_AB_MERGE_C R37, RZ, R9, RZ ;  /* 0x00000009ff25723e */ /* 0x000fe400048060ff */
[----:B------:R-:W-:Y:S02]  /*5130*/  ISETP.GE.AND P0, PT, R45, UR7, PT ;  /* 0x000000072d007c0c */ /* 0x000fe4000bf06270 */
[----:B------:R-:W-:-:S02]  /*5140*/  F2FP.SATFINITE.E5M2.F32.PACK_AB_MERGE_C R39, RZ, R12, RZ ;  /* 0x0000000cff27723e */ /* 0x000fc400048060ff */
[----:B------:R-:W-:Y:S01]  /*5150*/  F2FP.SATFINITE.E5M2.F32.PACK_AB_MERGE_C R41, RZ, R13, RZ ;  /* 0x0000000dff29723e */ /* 0x000fe200048060ff */
        /* <DEDUP_REMOVED lines=15> */
.L_x_411:
[----:B------:R-:W-:Y:S05]  /*5250*/  BSYNC.RECONVERGENT B0 ;  /* 0x0000000000007941 */ /* 0x000fea0003800200 */
.L_x_410:
        /* <DEDUP_REMOVED lines=26> */
.L_x_413:
[----:B------:R-:W-:Y:S05]  /*5400*/  BSYNC.RECONVERGENT B0 ;  /* 0x0000000000007941 */ /* 0x000fea0003800200 */
.L_x_412:
        /* <DEDUP_REMOVED lines=35> */
.L_x_415:
[----:B------:R-:W-:Y:S05]  /*5640*/  BSYNC.RECONVERGENT B0 ;  /* 0x0000000000007941 */ /* 0x000fea0003800200 */
.L_x_414:
        /* <DEDUP_REMOVED lines=31> */
.L_x_417:
[----:B------:R-:W-:Y:S05]  /*5840*/  BSYNC.RECONVERGENT B0 ;  /* 0x0000000000007941 */ /* 0x000fea0003800200 */
.L_x_416:
        /* <DEDUP_REMOVED lines=35> */
.L_x_419:
[----:B------:R-:W-:Y:S05]  /*5a80*/  BSYNC.RECONVERGENT B0 ;  /* 0x0000000000007941 */ /* 0x000fea0003800200 */
.L_x_418:
        /* <DEDUP_REMOVED lines=30> */
.L_x_421:
[----:B------:R-:W-:Y:S05]  /*5c70*/  BSYNC.RECONVERGENT B0 ;  /* 0x0000000000007941 */ /* 0x000fea0003800200 */
.L_x_420:
        /* <DEDUP_REMOVED lines=14> */
[----:B------:R-:W-:Y:S02]  /*5d60*/  F2FP.SATFINITE.E5M2.F32.PACK_AB_MERGE_C R9, RZ, R11, RZ ;  /* 0x0000000bff09723e */ /* 0x000fe400048060ff */
[----:B------:R-:W-:Y:S02]  /*5d70*/  LOP3.LUT R34, R34, 0xff000000, R35, 0xf8, !PT ;  /* 0xff00000022227812 */ /* 0x000fe400078ef823 */
        /* <DEDUP_REMOVED lines=19> */
.L_x_423:
[----:B------:R-:W-:Y:S05]  /*5eb0*/  BSYNC.RECONVERGENT B0 ;  /* 0x0000000000007941 */ /* 0x000fea0003800200 */
.L_x_422:
        /* <DEDUP_REMOVED lines=39> */
.L_x_425:
[----:B------:R-:W-:Y:S05]  /*6130*/  BSYNC.RECONVERGENT B0 ;  /* 0x0000000000007941 */ /* 0x000fea0003800200 */
.L_x_424:
        /* <DEDUP_REMOVED lines=31> */
.L_x_427:
[----:B------:R-:W-:Y:S05]  /*6330*/  BSYNC.RECONVERGENT B0 ;  /* 0x0000000000007941 */ /* 0x000fea0003800200 */
.L_x_426:
        /* <DEDUP_REMOVED lines=25> */
.L_x_429:
[----:B------:R-:W-:Y:S05]  /*64d0*/  BSYNC.RECONVERGENT B0 ;  /* 0x0000000000007941 */ /* 0x000fea0003800200 */
.L_x_428:
        /* <DEDUP_REMOVED lines=33> */
.L_x_431:
[----:B------:R-:W-:Y:S05]  /*66f0*/  BSYNC.RECONVERGENT B0 ;  /* 0x0000000000007941 */ /* 0x000fea0003800200 */
.L_x_430:
        /* <DEDUP_REMOVED lines=29> */
.L_x_433:
[----:B------:R-:W-:Y:S05]  /*68d0*/  BSYNC.RECONVERGENT B0 ;  /* 0x0000000000007941 */ /* 0x000fea0003800200 */
.L_x_432:
        /* <DEDUP_REMOVED lines=31> */
.L_x_435:
[----:B------:R-:W-:Y:S05]  /*6ad0*/  BSYNC.RECONVERGENT B0 ;  /* 0x0000000000007941 */ /* 0x000fea0003800200 */
.L_x_434:
        /* <DEDUP_REMOVED lines=34> */
.L_x_437:
[----:B------:R-:W-:Y:S05]  /*6d00*/  BSYNC.RECONVERGENT B0 ;  /* 0x0000000000007941 */ /* 0x000fea0003800200 */
.L_x_436:
        /* <DEDUP_REMOVED lines=33> */
.L_x_439:
[----:B------:R-:W-:Y:S05]  /*6f20*/  BSYNC.RECONVERGENT B0 ;  /* 0x0000000000007941 */ /* 0x000fea0003800200 */
.L_x_438:
        /* <DEDUP_REMOVED lines=31> */
.L_x_441:
[----:B------:R-:W-:Y:S05]  /*7120*/  BSYNC.RECONVERGENT B0 ;  /* 0x0000000000007941 */ /* 0x000fea0003800200 */
.L_x_440:
        /* <DEDUP_REMOVED lines=14> */
[----:B------:R-:W-:Y:S01]  /*7210*/  F2FP.SATFINITE.E5M2.F32.PACK_AB_MERGE_C R11, RZ, R7, RZ ;  /* 0x00000007ff0b723e */ /* 0x000fe200048060ff */
[----:B------:R-:W-:Y:S01]  /*7220*/  BSSY.RECONVERGENT B0, `(.L_x_442) ;  /* 0x0000019000007945 */ /* 0x000fe20003800200 */
[----:B------:R-:W-:Y:S01]  /*7230*/  IMAD R38, R45, 0x100, R38 ;  /* 0x000001002d267824 */ /* 0x000fe200078e0226 */
[----:B------:R-:W-:Y:S01]  /*7240*/  LOP3.LUT R39, R39, 0xffff, RZ, 0xc0, !PT ;  /* 0x0000ffff27277812 */ /* 0x000fe200078ec0ff */
[----:B------:R-:W-:Y:S01]  /*7250*/  IMAD R13, R43, 0x100, R13 ;  /* 0x000001002b0d7824 */ /* 0x000fe200078e020d */
[----:B------:R-:W-:Y:S01]  /*7260*/  F2FP.SATFINITE.E5M2.F32.PACK_AB_MERGE_C R43, RZ, R6, RZ ;  /* 0x00000006ff2b723e */ /* 0x000fe200048060ff */
[----:B------:R-:W-:Y:S01]  /*7270*/  IMAD R5, R48, 0x100, R5 ;  /* 0x0000010030057824 */ /* 0x000fe200078e0205 */
[----:B------:R-:W-:Y:S01]  /*7280*/  F2FP.SATFINITE.E5M2.F32.PACK_AB_MERGE_C R45, RZ, R8, RZ ;  /* 0x00000008ff2d723e */ /* 0x000fe200048060ff */
[----:B------:R-:W-:Y:S01]  /*7290*/  VIADD R49, R78, 0x63 ;  /* 0x000000634e317836 */ /* 0x000fe20000000000 */
[----:B------:R-:W-:Y:S01]  /*72a0*/  F2FP.SATFINITE.E5M2.F32.PACK_AB_MERGE_C R47, RZ, R10, RZ ;  /* 0x0000000aff2f723e */ /* 0x000fe200048060ff */
        /* <DEDUP_REMOVED lines=16> */
.L_x_443:
[----:B------:R-:W-:Y:S05]  /*73b0*/  BSYNC.RECONVERGENT B0 ;  /* 0x0000000000007941 */ /* 0x000fea0003800200 */
.L_x_442:
        /* <DEDUP_REMOVED lines=29> */
.L_x_445:
[----:B------:R-:W-:Y:S05]  /*7590*/  BSYNC.RECONVERGENT B0 ;  /* 0x0000000000007941 */ /* 0x000fea0003800200 */
.L_x_444:
        /* <DEDUP_REMOVED lines=35> */
.L_x_447:
[----:B------:R-:W-:Y:S05]  /*77d0*/  BSYNC.RECONVERGENT B0 ;  /* 0x0000000000007941 */ /* 0x000fea0003800200 */
.L_x_446:
        /* <DEDUP_REMOVED lines=30> */
.L_x_449:
[----:B------:R-:W-:Y:S05]  /*79c0*/  BSYNC.RECONVERGENT B0 ;  /* 0x0000000000007941 */ /* 0x000fea0003800200 */
.L_x_448:
        /* <DEDUP_REMOVED lines=35> */
.L_x_451:
[----:B------:R-:W-:Y:S05]  /*7c00*/  BSYNC.RECONVERGENT B0 ;  /* 0x0000000000007941 */ /* 0x000fea0003800200 */
.L_x_450:
        /* <DEDUP_REMOVED lines=29> */
.L_x_453:
[----:B------:R-:W-:Y:S05]  /*7de0*/  BSYNC.RECONVERGENT B0 ;  /* 0x0000000000007941 */ /* 0x000fea0003800200 */
.L_x_452:
        /* <DEDUP_REMOVED lines=12> */
[----:B------:R-:W-:Y:S02]  /*7eb0*/  F2FP.SATFINITE.E5M2.F32.PACK_AB_MERGE_C R51, RZ, R8, RZ ;  /* 0x00000008ff33723e */ /* 0x000fe400048060ff */
[----:B------:R-:W-:Y:S01]  /*7ec0*/  FMNMX3 R9, |R46|, R9, |R13|, !PT ;  /* 0x000000092e097276 */ /* 0x000fe2000780060d */
[----:B------:R-:W-:Y:S01]  /*7ed0*/  FMUL R46, R13, UR8 ;  /* 0x000000080d2e7c20 */ /* 0x000fe20008400000 */
[----:B------:R-:W-:Y:S01]  /*7ee0*/  FMUL R11, R48, UR8 ;  /* 0x00000008300b7c20 */ /* 0x000fe20008400000 */
[----:B------:R-:W-:Y:S02]  /*7ef0*/  F2FP.SATFINITE.E5M2.F32.PACK_AB_MERGE_C R12, RZ, R12, RZ ;  /* 0x0000000cff0c723e */ /* 0x000fe400048060ff */
[----:B------:R-:W-:Y:S02]  /*7f00*/  FMNMX R54, R9, |R48|, !PT ;  /* 0x4000003009367209 */ /* 0x000fe40007800000 */
        /* <DEDUP_REMOVED lines=17> */
.L_x_455:
[----:B------:R-:W-:Y:S05]  /*8020*/  BSYNC.RECONVERGENT B0 ;  /* 0x0000000000007941 */ /* 0x000fea0003800200 */
.L_x_454:
        /* <DEDUP_REMOVED lines=26> */
.L_x_457:
[----:B------:R-:W-:Y:S05]  /*81d0*/  BSYNC.RECONVERGENT B0 ;  /* 0x0000000000007941 */ /* 0x000fea0003800200 */
.L_x_456:
        /* <DEDUP_REMOVED lines=33> */
.L_x_459:
[----:B------:R-:W-:Y:S05]  /*83f0*/  BSYNC.RECONVERGENT B0 ;  /* 0x0000000000007941 */ /* 0x000fea0003800200 */
.L_x_458:
        /* <DEDUP_REMOVED lines=33> */
.L_x_461:
[----:B------:R-:W-:Y:S05]  /*8610*/  BSYNC.RECONVERGENT B0 ;  /* 0x0000000000007941 */ /* 0x000fea0003800200 */
.L_x_460:
        /* <DEDUP_REMOVED lines=13> */
[----:B------:R-:W-:Y:S01]  /*86f0*/  F2FP.SATFINITE.E5M2.F32.PACK_AB_MERGE_C R51, RZ, R12, RZ ;  /* 0x0000000cff33723e */ /* 0x000fe200048060ff */
[----:B------:R-:W-:Y:S01]  /*8700*/  FMUL R47, R47, UR8 ;  /* 0x000000082f2f7c20 */ /* 0x000fe20008400000 */
[----:B------:R-:W-:Y:S01]  /*8710*/  BSSY.RECONVERGENT B0, `(.L_x_462) ;  /* 0x0000016000007945 */ /* 0x000fe20003800200 */
[----:B------:R-:W-:-:S02]  /*8720*/  LOP3.LUT R48, R48, 0xff0000, RZ, 0xc0, !PT ;  /* 0x00ff000030307812 */ /* 0x000fc400078ec0ff */
[----:B------:R-:W-:Y:S02]  /*8730*/  LOP3.LUT R7, R51, 0xffff, RZ, 0xc0, !PT ;  /* 0x0000ffff33077812 */ /* 0x000fe400078ec0ff */
[----:B------:R-:W-:Y:S02]  /*8740*/  F2FP.SATFINITE.E5M2.F32.PACK_AB_MERGE_C R57, RZ, R6, RZ ;  /* 0x00000006ff39723e */ /* 0x000fe400048060ff */
[----:B------:R-:W-:Y:S01]  /*8750*/  F2FP.SATFINITE.E5M2.F32.PACK_AB_MERGE_C R59, RZ, R46, RZ ;  /* 0x0000002eff3b723e */ /* 0x000fe200048060ff */
[----:B------:R-:W-:Y:S01]  /*8760*/  IMAD.SHL.U32 R49, R7, 0x1000000, RZ ;  /* 0x0100000007317824 */ /* 0x000fe200078e00ff */
        /* <DEDUP_REMOVED lines=16> */
.L_x_463:
[----:B------:R-:W-:Y:S05]  /*8870*/  BSYNC.RECONVERGENT B0 ;  /* 0x0000000000007941 */ /* 0x000fea0003800200 */
.L_x_462:
        /* <DEDUP_REMOVED lines=43> */
.L_x_465:
[----:B------:R-:W-:Y:S05]  /*8b30*/  BSYNC.RECONVERGENT B0 ;  /* 0x0000000000007941 */ /* 0x000fea0003800200 */
.L_x_464:
        /* <DEDUP_REMOVED lines=31> */
.L_x_467:
[----:B------:R-:W-:Y:S05]  /*8d30*/  BSYNC.RECONVERGENT B0 ;  /* 0x0000000000007941 */ /* 0x000fea0003800200 */
.L_x_466:
        /* <DEDUP_REMOVED lines=25> */
.L_x_469:
[----:B------:R-:W-:Y:S05]  /*8ed0*/  BSYNC.RECONVERGENT B0 ;  /* 0x0000000000007941 */ /* 0x000fea0003800200 */
.L_x_468:
        /* <DEDUP_REMOVED lines=33> */
.L_x_471:
[----:B------:R-:W-:Y:S05]  /*90f0*/  BSYNC.RECONVERGENT B0 ;  /* 0x0000000000007941 */ /* 0x000fea0003800200 */
.L_x_470:
        /* <DEDUP_REMOVED lines=27> */
.L_x_473:
[----:B------:R-:W-:Y:S05]  /*92b0*/  BSYNC.RECONVERGENT B0 ;  /* 0x0000000000007941 */ /* 0x000fea0003800200 */
.L_x_472:
        /* <DEDUP_REMOVED lines=35> */
.L_x_475:
[----:B------:R-:W-:Y:S05]  /*94f0*/  BSYNC.RECONVERGENT B0 ;  /* 0x0000000000007941 */ /* 0x000fea0003800200 */
.L_x_474:
        /* <DEDUP_REMOVED lines=26> */
.L_x_477:
[----:B------:R-:W-:Y:S05]  /*96a0*/  BSYNC.RECONVERGENT B0 ;  /* 0x0000000000007941 */ /* 0x000fea0003800200 */
.L_x_476:
        /* <DEDUP_REMOVED lines=14> */
[----:B------:R-:W-:Y:S01]  /*9790*/  F2FP.SATFINITE.E5M2.F32.PACK_AB_MERGE_C R49, RZ, R7, RZ ;  /* 0x00000007ff31723e */ /* 0x000fe200048060ff */
[----:B------:R-:W-:Y:S01]  /*97a0*/  VIADD R13, R78, 0x84 ;  /* 0x000000844e0d7836 */ /* 0x000fe20000000000 */
[----:B------:R-:W-:-:S02]  /*97b0*/  LOP3.LUT R48, R51, 0xff0000, R48, 0xf8, !PT ;  /* 0x00ff000033307812 */ /* 0x000fc400078ef830 */
        /* <DEDUP_REMOVED lines=18> */
.L_x_479:
[----:B------:R-:W-:Y:S05]  /*98e0*/  BSYNC.RECONVERGENT B0 ;  /* 0x0000000000007941 */ /* 0x000fea0003800200 */
.L_x_478:
        /* <DEDUP_REMOVED lines=31> */
.L_x_481:
[----:B------:R-:W-:Y:S05]  /*9ae0*/  BSYNC.RECONVERGENT B0 ;  /* 0x0000000000007941 */ /* 0x000fea0003800200 */
.L_x_480:
        /* <DEDUP_REMOVED lines=35> */
.L_x_483:
[----:B------:R-:W-:Y:S05]  /*9d20*/  BSYNC.RECONVERGENT B0 ;  /* 0x0000000000007941 */ /* 0x000fea0003800200 */
.L_x_482:
        /* <DEDUP_REMOVED lines=30> */
.L_x_485:
[----:B------:R-:W-:Y:S05]  /*9f10*/  BSYNC.RECONVERGENT B0 ;  /* 0x0000000000007941 */ /* 0x000fea0003800200 */
.L_x_484:
        /* <DEDUP_REMOVED lines=35> */
.L_x_487:
[----:B------:R-:W-:Y:S05]  /*a150*/  BSYNC.RECONVERGENT B0 ;  /* 0x0000000000007941 */ /* 0x000fea0003800200 */
.L_x_486:
        /* <DEDUP_REMOVED lines=39> */
.L_x_489:
[----:B------:R-:W-:Y:S05]  /*a3d0*/  BSYNC.RECONVERGENT B0 ;  /* 0x0000000000007941 */ /* 0x000fea0003800200 */
.L_x_488:
        /* <DEDUP_REMOVED lines=31> */
.L_x_491:
[----:B------:R-:W-:Y:S05]  /*a5d0*/  BSYNC.RECONVERGENT B0 ;  /* 0x0000000000007941 */ /* 0x000fea0003800200 */
.L_x_490:
        /* <DEDUP_REMOVED lines=25> */
.L_x_493:
[----:B------:R-:W-:Y:S05]  /*a770*/  BSYNC.RECONVERGENT B0 ;  /* 0x0000000000007941 */ /* 0x000fea0003800200 */
.L_x_492:
        /* <DEDUP_REMOVED lines=13> */
[----:B------:R-:W-:Y:S01]  /*a850*/  F2FP.SATFINITE.E5M2.F32.PACK_AB_MERGE_C R55, RZ, R56, RZ ;  /* 0x00000038ff37723e */ /* 0x000fe200048060ff */
[----:B------:R-:W-:Y:S01]  /*a860*/  VIADD R59, R78, 0xa0 ;  /* 0x000000a04e3b7836 */ /* 0x000fe20000000000 */
        /* <DEDUP_REMOVED lines=18> */
.L_x_495:
[----:B------:R-:W-:Y:S05]  /*a990*/  BSYNC.RECONVERGENT B0 ;  /* 0x0000000000007941 */ /* 0x000fea0003800200 */
.L_x_494:
        /* <DEDUP_REMOVED lines=29> */
.L_x_497:
[----:B------:R-:W-:Y:S05]  /*ab70*/  BSYNC.RECONVERGENT B0 ;  /* 0x0000000000007941 */ /* 0x000fea0003800200 */
.L_x_496:
        /* <DEDUP_REMOVED lines=31> */
.L_x_499:
[----:B------:R-:W-:Y:S05]  /*ad70*/  BSYNC.RECONVERGENT B0 ;  /* 0x0000000000007941 */ /* 0x000fea0003800200 */
.L_x_498:
        /* <DEDUP_REMOVED lines=34> */
.L_x_501:
[----:B------:R-:W-:Y:S05]  /*afa0*/  BSYNC.RECONVERGENT B0 ;  /* 0x0000000000007941 */ /* 0x000fea0003800200 */
.L_x_500:
        /* <DEDUP_REMOVED lines=33> */
.L_x_503:
[----:B------:R-:W-:Y:S05]  /*b1c0*/  BSYNC.RECONVERGENT B0 ;  /* 0x0000000000007941 */ /* 0x000fea0003800200 */
.L_x_502:
        /* <DEDUP_REMOVED lines=31> */
.L_x_505:
[----:B------:R-:W-:Y:S05]  /*b3c0*/  BSYNC.RECONVERGENT B0 ;  /* 0x0000000000007941 */ /* 0x000fea0003800200 */
.L_x_504:
        /* <DEDUP_REMOVED lines=19> */
[----:B------:R-:W-:Y:S01]  /*b500*/  LOP3.LUT R57, R13, 0xffff, RZ, 0xc0, !PT ;  /* 0x0000ffff0d397812 */ /* 0x000fe200078ec0ff */
[----:B------:R-:W-:Y:S01]  /*b510*/  VIADD R9, R78, 0xa3 ;  /* 0x000000a34e097836 */ /* 0x000fe20000000000 */
[----:B------:R-:W-:Y:S01]  /*b520*/  F2FP.SATFINITE.E5M2.F32.PACK_AB_MERGE_C R63, RZ, R55, RZ ;  /* 0x00000037ff3f723e */ /* 0x000fe200048060ff */
        /* <DEDUP_REMOVED lines=18> */
.L_x_507:
[----:B------:R-:W-:Y:S05]  /*b650*/  BSYNC.RECONVERGENT B0 ;  /* 0x0000000000007941 */ /* 0x000fea0003800200 */
.L_x_506:
        /* <DEDUP_REMOVED lines=29> */
.L_x_509:
[----:B------:R-:W-:Y:S05]  /*b830*/  BSYNC.RECONVERGENT B0 ;  /* 0x0000000000007941 */ /* 0x000fea0003800200 */
.L_x_508:
        /* <DEDUP_REMOVED lines=35> */
.L_x_511:
[----:B------:R-:W-:Y:S05]  /*ba70*/  BSYNC.RECONVERGENT B0 ;  /* 0x0000000000007941 */ /* 0x000fea0003800200 */
.L_x_510:
        /* <DEDUP_REMOVED lines=30> */
.L_x_513:
[----:B------:R-:W-:Y:S05]  /*bc60*/  BSYNC.RECONVERGENT B0 ;  /* 0x0000000000007941 */ /* 0x000fea0003800200 */
.L_x_512:
        /* <DEDUP_REMOVED lines=35> */
.L_x_515:
[----:B------:R-:W-:Y:S05]  /*bea0*/  BSYNC.RECONVERGENT B0 ;  /* 0x0000000000007941 */ /* 0x000fea0003800200 */
.L_x_514:
        /* <DEDUP_REMOVED lines=29> */
.L_x_517:
[----:B------:R-:W-:Y:S05]  /*c080*/  BSYNC.RECONVERGENT B0 ;  /* 0x0000000000007941 */ /* 0x000fea0003800200 */
.L_x_516:
        /* <DEDUP_REMOVED lines=35> */
.L_x_519:
[----:B------:R-:W-:Y:S05]  /*c2c0*/  BSYNC.RECONVERGENT B0 ;  /* 0x0000000000007941 */ /* 0x000fea0003800200 */
.L_x_518:
        /* <DEDUP_REMOVED lines=26> */
.L_x_521:
[----:B------:R-:W-:Y:S05]  /*c470*/  BSYNC.RECONVERGENT B0 ;  /* 0x0000000000007941 */ /* 0x000fea0003800200 */
.L_x_520:
        /* <DEDUP_REMOVED lines=33> */
.L_x_523:
[----:B------:R-:W-:Y:S05]  /*c690*/  BSYNC.RECONVERGENT B0 ;  /* 0x0000000000007941 */ /* 0x000fea0003800200 */
.L_x_522:
        /* <DEDUP_REMOVED lines=33> */
.L_x_525:
[----:B------:R-:W-:Y:S05]  /*c8b0*/  BSYNC.RECONVERGENT B0 ;  /* 0x0000000000007941 */ /* 0x000fea0003800200 */
.L_x_524:
        /* <DEDUP_REMOVED lines=13> */
[----:B------:R-:W-:Y:S01]  /*c990*/  F2FP.SATFINITE.E5M2.F32.PACK_AB_MERGE_C R69, RZ, R13, RZ ;  /* 0x0000000dff45723e */ /* 0x000fe200048060ff */
[----:B------:R-:W-:Y:S01]  /*c9a0*/  FMUL R12, R12, UR8 ;  /* 0x000000080c0c7c20 */ /* 0x000fe20008400000 */
[----:B------:R-:W-:-:S02]  /*c9b0*/  LOP3.LUT R10, R73, 0xff00, R70, 0xf8, !PT ;  /* 0x0000ff00490a7812 */ /* 0x000fc400078ef846 */
[----:B------:R-:W-:Y:S02]  /*c9c0*/  LOP3.LUT R13, R69, 0xffff, RZ, 0xc0, !PT ;  /* 0x0000ffff450d7812 */ /* 0x000fe400078ec0ff */
[----:B------:R-:W-:Y:S02]  /*c9d0*/  F2FP.SATFINITE.E5M2.F32.PACK_AB_MERGE_C R71, RZ, R11, RZ ;  /* 0x0000000bff47723e */ /* 0x000fe400048060ff */
[----:B------:R-:W-:Y:S01]  /*c9e0*/  LOP3.LUT R65, R65, 0xff0000, RZ, 0xc0, !PT ;  /* 0x00ff000041417812 */ /* 0x000fe200078ec0ff */
        /* <DEDUP_REMOVED lines=18> */
.L_x_527:
[----:B------:R-:W-:Y:S05]  /*cb10*/  BSYNC.RECONVERGENT B0 ;  /* 0x0000000000007941 */ /* 0x000fea0003800200 */
.L_x_526:
        /* <DEDUP_REMOVED lines=43> */
.L_x_529:
[----:B------:R-:W-:Y:S05]  /*cdd0*/  BSYNC.RECONVERGENT B0 ;  /* 0x0000000000007941 */ /* 0x000fea0003800200 */
.L_x_528:
        /* <DEDUP_REMOVED lines=31> */
.L_x_531:
[----:B------:R-:W-:Y:S05]  /*cfd0*/  BSYNC.RECONVERGENT B0 ;  /* 0x0000000000007941 */ /* 0x000fea0003800200 */
.L_x_530:
        /* <DEDUP_REMOVED lines=25> */
.L_x_533:
[----:B------:R-:W-:Y:S05]  /*d170*/  BSYNC.RECONVERGENT B0 ;  /* 0x0000000000007941 */ /* 0x000fea0003800200 */
.L_x_532:
        /* <DEDUP_REMOVED lines=33> */
.L_x_535:
[----:B------:R-:W-:Y:S05]  /*d390*/  BSYNC.RECONVERGENT B0 ;  /* 0x0000000000007941 */ /* 0x000fea0003800200 */
.L_x_534:
        /* <DEDUP_REMOVED lines=27> */
.L_x_537:
[----:B------:R-:W-:Y:S05]  /*d550*/  BSYNC.RECONVERGENT B0 ;  /* 0x0000000000007941 */ /* 0x000fea0003800200 */
.L_x_536:
        /* <DEDUP_REMOVED lines=14> */
[----:B------:R-:W-:Y:S02]  /*d640*/  F2FP.SATFINITE.E5M2.F32.PACK_AB_MERGE_C R71, RZ, R10, RZ ;  /* 0x0000000aff47723e */ /* 0x000fe400048060ff */
[----:B------:R-:W-:Y:S02]  /*d650*/  F2FP.SATFINITE.E5M2.F32.PACK_AB_MERGE_C R73, RZ, R11, RZ ;  /* 0x0000000bff49723e */ /* 0x000fe400048060ff */
[----:B------:R-:W-:-:S02]  /*d660*/  ISETP.GE.AND P0, PT, R9, UR7, PT ;  /* 0x0000000709007c0c */ /* 0x000fc4000bf06270 */
[----:B------:R-:W-:Y:S02]  /*d670*/  FMNMX3 R63, |R66|, R67, |R65|, !PT ;  /* 0x00000043423f7276 */ /* 0x000fe40007800641 */
        /* <DEDUP_REMOVED lines=17> */
.L_x_539:
[----:B------:R-:W-:Y:S05]  /*d790*/  BSYNC.RECONVERGENT B0 ;  /* 0x0000000000007941 */ /* 0x000fea0003800200 */
.L_x_538:
        /* <DEDUP_REMOVED lines=27> */
.L_x_541:
[----:B------:R-:W-:Y:S05]  /*d950*/  BSYNC.RECONVERGENT B0 ;  /* 0x0000000000007941 */ /* 0x000fea0003800200 */
.L_x_540:
        /* <DEDUP_REMOVED lines=35> */
.L_x_543:
[----:B------:R-:W-:Y:S05]  /*db90*/  BSYNC.RECONVERGENT B0 ;  /* 0x0000000000007941 */ /* 0x000fea0003800200 */
.L_x_542:
        /* <DEDUP_REMOVED lines=31> */
.L_x_545:
[----:B------:R-:W-:Y:S05]  /*dd90*/  BSYNC.RECONVERGENT B0 ;  /* 0x0000000000007941 */ /* 0x000fea0003800200 */
.L_x_544:
        /* <DEDUP_REMOVED lines=35> */
.L_x_547:
[----:B------:R-:W-:Y:S05]  /*dfd0*/  BSYNC.RECONVERGENT B0 ;  /* 0x0000000000007941 */ /* 0x000fea0003800200 */
.L_x_546:
        /* <DEDUP_REMOVED lines=31> */
.L_x_549:
[----:B------:R-:W-:Y:S05]  /*e1d0*/  BSYNC.RECONVERGENT B0 ;  /* 0x0000000000007941 */ /* 0x000fea0003800200 */
.L_x_548:
        /* <DEDUP_REMOVED lines=35> */
.L_x_551:
[----:B------:R-:W-:Y:S05]  /*e410*/  BSYNC.RECONVERGENT B0 ;  /* 0x0000000000007941 */ /* 0x000fea0003800200 */
.L_x_550:
        /* <DEDUP_REMOVED lines=37> */
.L_x_553:
[----:B------:R-:W-:Y:S05]  /*e670*/  BSYNC.RECONVERGENT B0 ;  /* 0x0000000000007941 */ /* 0x000fea0003800200 */
.L_x_552:
        /* <DEDUP_REMOVED lines=31> */
.L_x_555:
[----:B------:R-:W-:Y:S05]  /*e870*/  BSYNC.RECONVERGENT B0 ;  /* 0x0000000000007941 */ /* 0x000fea0003800200 */
.L_x_554:
        /* <DEDUP_REMOVED lines=33> */
.L_x_557:
[----:B------:R-:W-:Y:S05]  /*ea90*/  BSYNC.RECONVERGENT B0 ;  /* 0x0000000000007941 */ /* 0x000fea0003800200 */
.L_x_556:
        /* <DEDUP_REMOVED lines=31> */
.L_x_559:
[----:B------:R-:W-:Y:S05]  /*ec90*/  BSYNC.RECONVERGENT B0 ;  /* 0x0000000000007941 */ /* 0x000fea0003800200 */
.L_x_558:
        /* <DEDUP_REMOVED lines=36> */
.L_x_561:
[----:B------:R-:W-:Y:S05]  /*eee0*/  BSYNC.RECONVERGENT B0 ;  /* 0x0000000000007941 */ /* 0x000fea0003800200 */
.L_x_560:
        /* <DEDUP_REMOVED lines=31> */
.L_x_563:
[----:B------:R-:W-:Y:S05]  /*f0e0*/  BSYNC.RECONVERGENT B0 ;  /* 0x0000000000007941 */ /* 0x000fea0003800200 */
.L_x_562:
        /* <DEDUP_REMOVED lines=25> */
.L_x_565:
[----:B------:R-:W-:Y:S05]  /*f280*/  BSYNC.RECONVERGENT B0 ;  /* 0x0000000000007941 */ /* 0x000fea0003800200 */
.L_x_564:
        /* <DEDUP_REMOVED lines=33> */
.L_x_567:
[----:B------:R-:W-:Y:S05]  /*f4a0*/  BSYNC.RECONVERGENT B0 ;  /* 0x0000000000007941 */ /* 0x000fea0003800200 */
.L_x_566:
        /* <DEDUP_REMOVED lines=27> */
.L_x_569:
[----:B------:R-:W-:Y:S05]  /*f660*/  BSYNC.RECONVERGENT B0 ;  /* 0x0000000000007941 */ /* 0x000fea0003800200 */
.L_x_568:
        /* <DEDUP_REMOVED lines=15> */
[----:B------:R-:W-:Y:S01]  /*f760*/  F2FP.SATFINITE.E5M2.F32.PACK_AB_MERGE_C R81, RZ, R81, RZ ;  /* 0x00000051ff51723e */ /* 0x000fe200048060ff */
[----:B------:R-:W-:Y:S01]  /*f770*/  IMAD R8, R73, 0x100, R8 ;  /* 0x0000010049087824 */ /* 0x000fe200078e0208 */
[----:B------:R-:W-:Y:S02]  /*f780*/  ISETP.GE.AND P0, PT, R9, UR7, PT ;  /* 0x0000000709007c0c */ /* 0x000fe4000bf06270 */
[----:B------:R-:W-:Y:S01]  /*f790*/  LOP3.LUT R70, R70, 0xffff, RZ, 0xc0, !PT ;  /* 0x0000ffff46467812 */ /* 0x000fe200078ec0ff */
[----:B------:R-:W-:Y:S01]  /*f7a0*/  IMAD.U32 R83, R81, 0x10000, RZ ;  /* 0x0001000051537824 */ /* 0x000fe200078e00ff */
[----:B------:R-:W-:-:S02]  /*f7b0*/  F2FP.SATFINITE.E5M2.F32.PACK_AB_MERGE_C R79, RZ, R79, RZ ;  /* 0x0000004fff4f723e */ /* 0x000fc400048060ff */
[----:B------:R-:W-:Y:S02]  /*f7c0*/  F2FP.SATFINITE.E5M2.F32.PACK_AB_MERGE_C R77, RZ, R77, RZ ;  /* 0x0000004dff4d723e */ /* 0x000fe400048060ff */
[----:B------:R-:W-:Y:S01]  /*f7d0*/  F2FP.SATFINITE.E5M2.F32.PACK_AB_MERGE_C R71, RZ, R71, RZ ;  /* 0x00000047ff47723e */ /* 0x000fe200048060ff */
        /* <DEDUP_REMOVED lines=24> */
.L_x_571:
[----:B------:R-:W-:Y:S05]  /*f960*/  BSYNC.RECONVERGENT B0 ;  /* 0x0000000000007941 */ /* 0x000fea0003800200 */
.L_x_570:
        /* <DEDUP_REMOVED lines=36> */
.L_x_573:
[----:B------:R-:W-:Y:S05]  /*fbb0*/  BSYNC.RECONVERGENT B0 ;  /* 0x0000000000007941 */ /* 0x000fea0003800200 */
.L_x_572:
        /* <DEDUP_REMOVED lines=16> */
[----:B------:R-:W-:Y:S02]  /*fcc0*/  F2FP.SATFINITE.E5M2.F32.PACK_AB_MERGE_C R79, RZ, R79, RZ ;  /* 0x0000004fff4f723e */ /* 0x000fe400048060ff */
[----:B------:R-:W-:-:S02]  /*fcd0*/  F2FP.SATFINITE.E5M2.F32.PACK_AB_MERGE_C R83, RZ, R83, RZ ;  /* 0x00000053ff53723e */ /* 0x000fc400048060ff */
[----:B------:R-:W-:Y:S02]  /*fce0*/  F2FP.SATFINITE.E5M2.F32.PACK_AB_MERGE_C R85, RZ, R85, RZ ;  /* 0x00000055ff55723e */ /* 0x000fe400048060ff */
[----:B------:R-:W-:Y:S01]  /*fcf0*/  F2FP.SATFINITE.E5M2.F32.PACK_AB_MERGE_C R6, RZ, R6, RZ ;  /* 0x00000006ff06723e */ /* 0x000fe200048060ff */
        /* <DEDUP_REMOVED lines=24> */
.L_x_575:
[----:B------:R-:W-:Y:S05]  /*fe80*/  BSYNC.RECONVERGENT B0 ;  /* 0x0000000000007941 */ /* 0x000fea0003800200 */
.L_x_574:
        /* <DEDUP_REMOVED lines=40> */
.L_x_577:
[----:B------:R-:W-:Y:S05]  /*10110*/  BSYNC.RECONVERGENT B0 ;  /* 0x0000000000007941 */ /* 0x000fea0003800200 */
.L_x_576:
        /* <DEDUP_REMOVED lines=16> */
[----:B------:R-:W-:Y:S02]  /*10220*/  F2FP.SATFINITE.E5M2.F32.PACK_AB_MERGE_C R11, RZ, R11, RZ ;  /* 0x0000000bff0b723e */ /* 0x000fe400048060ff */
[----:B------:R-:W-:Y:S02]  /*10230*/  F2FP.SATFINITE.E5M2.F32.PACK_AB_MERGE_C R8, RZ, R8, RZ ;  /* 0x00000008ff08723e */ /* 0x000fe400048060ff */
        /* <DEDUP_REMOVED lines=26> */
.L_x_579:
[----:B------:R-:W-:Y:S05]  /*103e0*/  BSYNC.RECONVERGENT B0 ;  /* 0x0000000000007941 */ /* 0x000fea0003800200 */
.L_x_578:
        /* <DEDUP_REMOVED lines=34> */
.L_x_581:
[----:B------:R-:W-:Y:S05]  /*10610*/  BSYNC.RECONVERGENT B0 ;  /* 0x0000000000007941 */ /* 0x000fea0003800200 */
.L_x_580:
        /* <DEDUP_REMOVED lines=15> */
[----:B------:R-:W-:Y:S01]  /*10710*/  F2FP.SATFINITE.E5M2.F32.PACK_AB_MERGE_C R85, RZ, R85, RZ ;  /* 0x00000055ff55723e */ /* 0x000fe200048060ff */
[----:B------:R-:W-:Y:S01]  /*10720*/  BSSY.RECONVERGENT B0, `(.L_x_582) ;  /* 0x0000021000007945 */ /* 0x000fe20003800200 */
[----:B------:R-:W-:Y:S01]  /*10730*/  F2FP.SATFINITE.E5M2.F32.PACK_AB_MERGE_C R83, RZ, R83, RZ ;  /* 0x00000053ff53723e */ /* 0x000fe200048060ff */
[----:B------:R-:W-:Y:S01]  /*10740*/  VIADD R78, R78, 0xe6 ;  /* 0x000000e64e4e7836 */ /* 0x000fe20000000000 */
[----:B------:R-:W-:Y:S02]  /*10750*/  FMNMX R89, R82, |R81|, !PT ;  /* 0x4000005152597209 */ /* 0x000fe40007800000 */
[----:B------:R-:W-:-:S02]  /*10760*/  LOP3.LUT R86, R8, 0xff, RZ, 0xc0, !PT ;  /* 0x000000ff08567812 */ /* 0x000fc400078ec0ff */
[----:B------:R-:W-:Y:S02]  /*10770*/  F2FP.SATFINITE.E5M2.F32.PACK_AB_MERGE_C R77, RZ, R77, RZ ;  /* 0x0000004dff4d723e */ /* 0x000fe400048060ff */
[----:B------:R-:W-:Y:S02]  /*10780*/  PRMT R81, R85, 0x7104, RZ ;  /* 0x0000710455517816 */ /* 0x000fe400000000ff */
[----:B------:R-:W-:Y:S02]  /*10790*/  PRMT R79, R83, 0x7104, RZ ;  /* 0x00007104534f7816 */ /* 0x000fe400000000ff */
[----:B------:R-:W-:Y:S01]  /*107a0*/  F2FP.SATFINITE.E5M2.F32.PACK_AB_MERGE_C R8, RZ, R11, RZ ;  /* 0x0000000bff08723e */ /* 0x000fe200048060ff */
        /* <DEDUP_REMOVED lines=24> */
.L_x_583:
[----:B------:R-:W-:Y:S05]  /*10930*/  BSYNC.RECONVERGENT B0 ;  /* 0x0000000000007941 */ /* 0x000fea0003800200 */
.L_x_582:
        /* <DEDUP_REMOVED lines=38> */
.L_x_585:
[----:B------:R-:W-:Y:S05]  /*10ba0*/  BSYNC.RECONVERGENT B0 ;  /* 0x0000000000007941 */ /* 0x000fea0003800200 */
.L_x_584:
        /* <DEDUP_REMOVED lines=10> */
[----:B------:R-:W-:-:S02]  /*10c50*/  F2FP.SATFINITE.E5M2.F32.PACK_AB_MERGE_C R81, RZ, R81, RZ ;  /* 0x00000051ff51723e */ /* 0x000fc400048060ff */
[----:B------:R-:W-:Y:S02]  /*10c60*/  F2FP.SATFINITE.E5M2.F32.PACK_AB_MERGE_C R82, RZ, R82, RZ ;  /* 0x00000052ff52723e */ /* 0x000fe400048060ff */
[----:B------:R-:W-:Y:S02]  /*10c70*/  F2FP.SATFINITE.E5M2.F32.PACK_AB_MERGE_C R13, RZ, R13, RZ ;  /* 0x0000000dff0d723e */ /* 0x000fe400048060ff */
[----:B------:R-:W-:Y:S01]  /*10c80*/  F2FP.SATFINITE.E5M2.F32.PACK_AB_MERGE_C R80, RZ, R80, RZ ;  /* 0x00000050ff50723e */ /* 0x000fe200048060ff */
        /* <DEDUP_REMOVED lines=24> */
.L_x_587:
[----:B------:R-:W-:Y:S05]  /*10e10*/  BSYNC.RECONVERGENT B0 ;  /* 0x0000000000007941 */ /* 0x000fea0003800200 */
.L_x_586:
        /* <DEDUP_REMOVED lines=39> */
.L_x_589:
[----:B------:R-:W-:Y:S05]  /*11090*/  BSYNC.RECONVERGENT B0 ;  /* 0x0000000000007941 */ /* 0x000fea0003800200 */
.L_x_588:
        /* <DEDUP_REMOVED lines=10> */
[----:B------:R-:W-:Y:S01]  /*11140*/  F2FP.SATFINITE.E5M2.F32.PACK_AB_MERGE_C R81, RZ, R81, RZ ;  /* 0x00000051ff51723e */ /* 0x000fe200048060ff */
[----:B------:R-:W-:Y:S01]  /*11150*/  IMAD.U32 R2, R2, 0x10000, RZ ;  /* 0x0001000002027824 */ /* 0x000fe200078e00ff */
[----:B01----:R-:W-:Y:S01]  /*11160*/  LOP3.LUT R77, R73, 0xf8, RZ, 0xc0, !PT ;  /* 0x000000f8494d7812 */ /* 0x003fe200078ec0ff */
[----:B------:R-:W-:Y:S01]  /*11170*/  BSSY.RECONVERGENT B0, `(.L_x_590) ;  /* 0x000001d000007945 */ /* 0x000fe20003800200 */
[----:B------:R-:W-:Y:S01]  /*11180*/  LOP3.LUT R13, R81, 0xffff, RZ, 0xc0, !PT ;  /* 0x0000ffff510d7812 */ /* 0x000fe200078ec0ff */
[----:B------:R-:W-:Y:S01]  /*11190*/  FMUL R79, R2, UR8 ;  /* 0x00000008024f7c20 */ /* 0x000fe20008400000 */
[----:B------:R-:W-:-:S02]  /*111a0*/  F2FP.SATFINITE.E5M2.F32.PACK_AB_MERGE_C R85, RZ, R85, RZ ;  /* 0x00000055ff55723e */ /* 0x000fc400048060ff */
[----:B------:R-:W-:Y:S01]  /*111b0*/  IADD3 R77, PT, PT, R0, 0xe7, R77 ;  /* 0x000000e7004d7810 */ /* 0x000fe20007ffe04d */
[----:B------:R-:W-:Y:S01]  /*111c0*/  IMAD.SHL.U32 R13, R13, 0x1000000, RZ ;  /* 0x010000000d0d7824 */ /* 0x000fe200078e00ff */
[----:B------:R-:W-:Y:S02]  /*111d0*/  F2FP.SATFINITE.E5M2.F32.PACK_AB_MERGE_C R79, RZ, R79, RZ ;  /* 0x0000004fff4f723e */ /* 0x000fe400048060ff */
[----:B------:R-:W-:Y:S02]  /*111e0*/  ISETP.GE.AND P0, PT, R77, UR7, PT ;  /* 0x000000074d007c0c */ /* 0x000fe4000bf06270 */
[----:B------:R-:W-:Y:S02]  /*111f0*/  LOP3.LUT R71, R88, R13, RZ, 0xfc, !PT ;  /* 0x0000000d58477212 */ /* 0x000fe400078efcff */
[----:B------:R-:W-:-:S05]  /*11200*/  LOP3.LUT R13, R85, 0xffff, RZ, 0xc0, !PT ;  /* 0x0000ffff550d7812 */ /* 0x000fca00078ec0ff */
[----:B------:R-:W-:-:S05]  /*11210*/  IMAD.SHL.U32 R13, R13, 0x1000000, RZ ;  /* 0x010000000d0d7824 */ /* 0x000fca00078e00ff */
[----:B------:R-:W-:Y:S01]  /*11220*/  LOP3.LUT R73, R82, R13, RZ, 0xfc, !PT ;  /* 0x0000000d52497212 */ /* 0x000fe200078efcff */
[----:B------:R-:W-:-:S05]  /*11230*/  FMUL R13, R78, UR8 ;  /* 0x000000084e0d7c20 */ /* 0x000fca0008400000 */
[----:B------:R-:W-:Y:S01]  /*11240*/  F2FP.SATFINITE.E5M2.F32.PACK_AB_MERGE_C R13, RZ, R13, RZ ;  /* 0x0000000dff0d723e */ /* 0x000fe200048060ff */
        /* <DEDUP_REMOVED lines=15> */
.L_x_591:
[----:B------:R-:W-:Y:S05]  /*11340*/  BSYNC.RECONVERGENT B0 ;  /* 0x0000000000007941 */ /* 0x000fea0003800200 */
.L_x_590:
        /* <DEDUP_REMOVED lines=77> */
.L_x_593:
[----:B------:R-:W-:Y:S05]  /*11820*/  BSYNC.RECONVERGENT B0 ;  /* 0x0000000000007941 */ /* 0x000fea0003800200 */
.L_x_592:
        /* <DEDUP_REMOVED lines=37> */
.L_x_595:
[----:B------:R-:W-:Y:S05]  /*11a80*/  BSYNC.RECONVERGENT B0 ;  /* 0x0000000000007941 */ /* 0x000fea0003800200 */
.L_x_594:
        /* <DEDUP_REMOVED lines=36> */
.L_x_597:
[----:B------:R-:W-:Y:S05]  /*11cd0*/  BSYNC.RECONVERGENT B0 ;  /* 0x0000000000007941 */ /* 0x000fea0003800200 */
.L_x_596:
        /* <DEDUP_REMOVED lines=36> */
.L_x_599:
[----:B------:R-:W-:Y:S05]  /*11f20*/  BSYNC.RECONVERGENT B0 ;  /* 0x0000000000007941 */ /* 0x000fea0003800200 */
.L_x_598:
        /* <DEDUP_REMOVED lines=36> */
.L_x_601:
[----:B------:R-:W-:Y:S05]  /*12170*/  BSYNC.RECONVERGENT B0 ;  /* 0x0000000000007941 */ /* 0x000fea0003800200 */
.L_x_600:
        /* <DEDUP_REMOVED lines=36> */
.L_x_603:
[----:B------:R-:W-:Y:S05]  /*123c0*/  BSYNC.RECONVERGENT B0 ;  /* 0x0000000000007941 */ /* 0x000fea0003800200 */
.L_x_602:
        /* <DEDUP_REMOVED lines=36> */
.L_x_605:
[----:B------:R-:W-:Y:S05]  /*12610*/  BSYNC.RECONVERGENT B0 ;  /* 0x0000000000007941 */ /* 0x000fea0003800200 */
.L_x_604:
        /* <DEDUP_REMOVED lines=36> */
.L_x_607:
[----:B------:R-:W-:Y:S05]  /*12860*/  BSYNC.RECONVERGENT B0 ;  /* 0x0000000000007941 */ /* 0x000fea0003800200 */
.L_x_606:
        /* <DEDUP_REMOVED lines=48> */
.L_x_609:
[----:B------:R-:W-:Y:S05]  /*12b70*/  BSYNC.RECONVERGENT B0 ;  /* 0x0000000000007941 */ /* 0x000fea0003800200 */
.L_x_608:
        /* <DEDUP_REMOVED lines=57> */
.L_x_611:
[----:B------:R-:W-:Y:S05]  /*12f10*/  BSYNC.RECONVERGENT B0 ;  /* 0x0000000000007941 */ /* 0x000fea0003800200 */
.L_x_610:
        /* <DEDUP_REMOVED lines=36> */
.L_x_613:
[----:B------:R-:W-:Y:S05]  /*13160*/  BSYNC.RECONVERGENT B0 ;  /* 0x0000000000007941 */ /* 0x000fea0003800200 */
.L_x_612:
        /* <DEDUP_REMOVED lines=36> */
.L_x_615:
[----:B------:R-:W-:Y:S05]  /*133b0*/  BSYNC.RECONVERGENT B0 ;  /* 0x0000000000007941 */ /* 0x000fea0003800200 */
.L_x_614:
        /* <DEDUP_REMOVED lines=36> */
.L_x_617:
[----:B------:R-:W-:Y:S05]  /*13600*/  BSYNC.RECONVERGENT B0 ;  /* 0x0000000000007941 */ /* 0x000fea0003800200 */
.L_x_616:
        /* <DEDUP_REMOVED lines=36> */
.L_x_619:
[----:B------:R-:W-:Y:S05]  /*13850*/  BSYNC.RECONVERGENT B0 ;  /* 0x0000000000007941 */ /* 0x000fea0003800200 */
.L_x_618:
        /* <DEDUP_REMOVED lines=36> */
.L_x_621:
[----:B------:R-:W-:Y:S05]  /*13aa0*/  BSYNC.RECONVERGENT B0 ;  /* 0x0000000000007941 */ /* 0x000fea0003800200 */
.L_x_620:
        /* <DEDUP_REMOVED lines=36> */
.L_x_623:
[----:B------:R-:W-:Y:S05]  /*13cf0*/  BSYNC.RECONVERGENT B0 ;  /* 0x0000000000007941 */ /* 0x000fea0003800200 */
.L_x_622:
        /* <DEDUP_REMOVED lines=48> */
.L_x_625:
[----:B------:R-:W-:Y:S05]  /*14000*/  BSYNC.RECONVERGENT B0 ;  /* 0x0000000000007941 */ /* 0x000fea0003800200 */
.L_x_624:
        /* <DEDUP_REMOVED lines=62> */
.L_x_627:
[----:B------:R-:W-:Y:S05]  /*143f0*/  BSYNC.RECONVERGENT B0 ;  /* 0x0000000000007941 */ /* 0x000fea0003800200 */
.L_x_626:
        /* <DEDUP_REMOVED lines=36> */
.L_x_629:
[----:B------:R-:W-:Y:S05]  /*14640*/  BSYNC.RECONVERGENT B0 ;  /* 0x0000000000007941 */ /* 0x000fea0003800200 */
.L_x_628:
        /* <DEDUP_REMOVED lines=36> */
.L_x_631:
[----:B------:R-:W-:Y:S05]  /*14890*/  BSYNC.RECONVERGENT B0 ;  /* 0x0000000000007941 */ /* 0x000fea0003800200 */
.L_x_630:
        /* <DEDUP_REMOVED lines=36> */
.L_x_633:
[----:B------:R-:W-:Y:S05]  /*14ae0*/  BSYNC.RECONVERGENT B0 ;  /* 0x0000000000007941 */ /* 0x000fea0003800200 */
.L_x_632:
        /* <DEDUP_REMOVED lines=36> */
.L_x_635:
[----:B------:R-:W-:Y:S05]  /*14d30*/  BSYNC.RECONVERGENT B0 ;  /* 0x0000000000007941 */ /* 0x000fea0003800200 */
.L_x_634:
        /* <DEDUP_REMOVED lines=36> */
.L_x_637:
[----:B------:R-:W-:Y:S05]  /*14f80*/  BSYNC.RECONVERGENT B0 ;  /* 0x0000000000007941 */ /* 0x000fea0003800200 */
.L_x_636:
        /* <DEDUP_REMOVED lines=36> */
.L_x_639:
[----:B------:R-:W-:Y:S05]  /*151d0*/  BSYNC.RECONVERGENT B0 ;  /* 0x0000000000007941 */ /* 0x000fea0003800200 */
.L_x_638:
        /* <DEDUP_REMOVED lines=49> */
.L_x_641:
[----:B------:R-:W-:Y:S05]  /*154f0*/  BSYNC.RECONVERGENT B0 ;  /* 0x0000000000007941 */ /* 0x000fea0003800200 */
.L_x_640:
        /* <DEDUP_REMOVED lines=51> */
.L_x_643:
[----:B------:R-:W-:Y:S05]  /*15830*/  BSYNC.RECONVERGENT B0 ;  /* 0x0000000000007941 */ /* 0x000fea0003800200 */
.L_x_642:
        /* <DEDUP_REMOVED lines=36> */
.L_x_645:
[----:B------:R-:W-:Y:S05]  /*15a80*/  BSYNC.RECONVERGENT B0 ;  /* 0x0000000000007941 */ /* 0x000fea0003800200 */
.L_x_644:
        /* <DEDUP_REMOVED lines=36> */
.L_x_647:
[----:B------:R-:W-:Y:S05]  /*15cd0*/  BSYNC.RECONVERGENT B0 ;  /* 0x0000000000007941 */ /* 0x000fea0003800200 */
.L_x_646:
        /* <DEDUP_REMOVED lines=36> */
.L_x_649:
[----:B------:R-:W-:Y:S05]  /*15f20*/  BSYNC.RECONVERGENT B0 ;  /* 0x0000000000007941 */ /* 0x000fea0003800200 */
.L_x_648:
        /* <DEDUP_REMOVED lines=36> */
.L_x_651:
[----:B------:R-:W-:Y:S05]  /*16170*/  BSYNC.RECONVERGENT B0 ;  /* 0x0000000000007941 */ /* 0x000fea0003800200 */
.L_x_650:
        /* <DEDUP_REMOVED lines=36> */
.L_x_653:
[----:B------:R-:W-:Y:S05]  /*163c0*/  BSYNC.RECONVERGENT B0 ;  /* 0x0000000000007941 */ /* 0x000fea0003800200 */
.L_x_652:
        /* <DEDUP_REMOVED lines=36> */
.L_x_655:
[----:B------:R-:W-:Y:S05]  /*16610*/  BSYNC.RECONVERGENT B0 ;  /* 0x0000000000007941 */ /* 0x000fea0003800200 */
.L_x_654:
        /* <DEDUP_REMOVED lines=30> */
.L_x_665:
[----:B-1----:R-:W-:-:S07]  /*16800*/  FMNMX R0, R3, R2, !PT ;  /* 0x0000000203007209 */ /* 0x002fce0007800000 */
.L_x_657:
[----:B------:R-:W-:Y:S05]  /*16810*/  BSYNC B0 ;  /* 0x0000000000007941 */ /* 0x000fea0003800000 */
.L_x_656:
        /* <DEDUP_REMOVED lines=16> */
.L_x_660:
[----:B------:R-:W-:Y:S05]  /*16920*/  BSYNC.RECONVERGENT B0 ;  /* 0x0000000000007941 */ /* 0x000fea0003800200 */
.L_x_659:
        /* <DEDUP_REMOVED lines=18> */
[----:B--2---:R-:W-:Y:S05]  /*16a50*/  CALL.REL.NOINC `($__internal_1_$__cuda_sm20_rcp_rn_f32_slowpath) ;  /* 0x00000000005c7944 */ /* 0x004fea0003c00000 */
[----:B------:R-:W-:Y:S01]  /*16a60*/  IMAD.MOV.U32 R5, RZ, RZ, R0 ;  /* 0x000000ffff057224 */ /* 0x000fe200078e0000 */
[----:B------:R-:W-:Y:S06]  /*16a70*/  BRA `(.L_x_662) ;  /* 0x0000000000147947 */ /* 0x000fec0003800000 */
.L_x_661:
[----:B------:R-:W0:Y:S01]  /*16a80*/  MUFU.RCP R5, UR8 ;  /* 0x0000000800057d08 */ /* 0x000e220008001000 */
[----:B------:R-:W-:-:S04]  /*16a90*/  IMAD.U32 R0, RZ, RZ, UR8 ;  /* 0x00000008ff007e24 */ /* 0x000fc8000f8e00ff */
[----:B0-----:R-:W-:-:S04]  /*16aa0*/  FFMA R0, R5, R0, -1 ;  /* 0xbf80000005007423 */ /* 0x001fc80000000000 */
[----:B------:R-:W-:-:S04]  /*16ab0*/  FADD.FTZ R0, -R0, -RZ ;  /* 0x800000ff00007221 */ /* 0x000fc80000010100 */
[----:B------:R-:W-:-:S07]  /*16ac0*/  FFMA R5, R5, R0, R5 ;  /* 0x0000000005057223 */ /* 0x000fce0000000005 */
.L_x_662:
[----:B------:R-:W-:Y:S01]  /*16ad0*/  STG.E desc[UR10][R2.64], R5 ;  /* 0x0000000502007986 */ /* 0x000fe2000c10190a */
[----:B------:R-:W-:Y:S05]  /*16ae0*/  EXIT ;  /* 0x000000000000794d */ /* 0x000fea0003800000 */
.L_x_658:
[----:B------:R-:W-:Y:S02]  /*16af0*/  IMAD.MOV.U32 R5, RZ, RZ, 0x2 ;  /* 0x00000002ff057424 */ /* 0x000fe400078e00ff */
[----:B------:R-:W-:Y:S02]  /*16b00*/  IMAD.MOV.U32 R7, RZ, RZ, 0x1f ;  /* 0x0000001fff077424 */ /* 0x000fe400078e00ff */
[----:B------:R-:W-:-:S07]  /*16b10*/  IMAD.MOV.U32 R4, RZ, RZ, -0x1 ;  /* 0xffffffffff047424 */ /* 0x000fce00078e00ff */
[----:B012---:R-:W-:Y:S05]  /*16b20*/  WARPSYNC.COLLECTIVE R4, `(.L_x_663) ;  /* 0x0000000004087348 */ /* 0x007fea0003c00000 */
[----:B01----:R0:W1:Y:S02]  /*16b30*/  SHFL.DOWN P0, R2, R0, R5, R7 ;  /* 0x0800000500027389 */ /* 0x0030640000000007 */
[----:B012---:R-:W-:Y:S05]  /*16b40*/  ENDCOLLECTIVE ;  /* 0x000000000000791b */ /* 0x007fea0003800000 */
.L_x_663:
[----:B------:R-:W-:Y:S02]  /*16b50*/  IMAD.MOV.U32 R5, RZ, RZ, 0x1 ;  /* 0x00000001ff057424 */ /* 0x000fe400078e00ff */
[----:B------:R-:W-:-:S05]  /*16b60*/  IMAD.MOV.U32 R3, RZ, RZ, R2 ;  /* 0x000000ffff037224 */ /* 0x000fca00078e0002 */
[----:B------:R-:W-:-:S05]  /*16b70*/  FMNMX R3, R3, R0, !PT ;  /* 0x0000000003037209 */ /* 0x000fca0007800000 */
[----:B------:R-:W-:-:S07]  /*16b80*/  IMAD.MOV.U32 R0, RZ, RZ, R3 ;  /* 0x000000ffff007224 */ /* 0x000fce00078e0003 */
[----:B------:R-:W-:Y:S05]  /*16b90*/  WARPSYNC.COLLECTIVE R4, `(.L_x_664) ;  /* 0x0000000004087348 */ /* 0x000fea0003c00000 */
[----:B------:R0:W1:Y:S02]  /*16ba0*/  SHFL.DOWN P0, R2, R0, R5, R7 ;  /* 0x0800000500027389 */ /* 0x0000640000000007 */
[----:B01----:R-:W-:Y:S05]  /*16bb0*/  ENDCOLLECTIVE ;  /* 0x000000000000791b */ /* 0x003fea0003800000 */
.L_x_664:
[----:B------:R-:W-:Y:S05]  /*16bc0*/  BRA `(.L_x_665) ;  /* 0xfffffffc000c7947 */ /* 0x000fea000383ffff */
        .weak           $__internal_1_$__cuda_sm20_rcp_rn_f32_slowpath
        .type           $__internal_1_$__cuda_sm20_rcp_rn_f32_slowpath,@function
        .size           $__internal_1_$__cuda_sm20_rcp_rn_f32_slowpath,(.L_x_3748 - $__internal_1_$__cuda_sm20_rcp_rn_f32_slowpath)
$__internal_1_$__cuda_sm20_rcp_rn_f32_slowpath:
        /* <DEDUP_REMOVED lines=15> */
.L_x_666:
        /* <DEDUP_REMOVED lines=33> */
.L_x_668:
[----:B------:R0:W1:Y:S02]  /*16ed0*/  MUFU.RCP R4, R0 ;  /* 0x0000000000047308 */ /* 0x0000640000001000 */
.L_x_667:
[----:B0123--:R-:W-:Y:S02]  /*16ee0*/  IMAD.MOV.U32 R0, RZ, RZ, R4 ;  /* 0x000000ffff007224 */ /* 0x00ffe400078e0004 */
[----:B------:R-:W-:Y:S02]  /*16ef0*/  IMAD.MOV.U32 R4, RZ, RZ, R9 ;  /* 0x000000ffff047224 */ /* 0x000fe400078e0009 */
[----:B------:R-:W-:-:S04]  /*16f00*/  IMAD.MOV.U32 R5, RZ, RZ, 0x0 ;  /* 0x00000000ff057424 */ /* 0x000fc800078e00ff */
[----:B------:R-:W-:Y:S05]  /*16f10*/  RET.REL.NODEC R4 `(_ZN18transformer_engine56_GLOBAL__N__9a404817_23_multi_cast_transpose_cu_26a11c4627multi_cast_transpose_kernelILi4ELi8ELb0Ef13__nv_bfloat1613__nv_fp8_e5m2EEvNS0_22MultiCastTransposeArgsE) ;  /* 0xfffffe9004387950 */ /* 0x000fea0003c3ffff */
.L_x_669:
        /* <DEDUP_REMOVED lines=14> */
.L_x_3748:


//--------------------- .text._ZN18transformer_engine56_GLOBAL__N__9a404817_23_multi_cast_transpose_cu_26a11c4627multi_cast_transpose_kernelILi4ELi4ELb0Ef13__nv_bfloat16S2_EEvNS0_22MultiCastTransposeArgsE --------------------------
	.section	.text._ZN18transformer_engine56_GLOBAL__N__9a404817_23_multi_cast_transpose_cu_26a11c4627multi_cast_transpose_kernelILi4ELi4ELb0Ef13__nv_bfloat16S2_EEvNS0_22MultiCastTransposeArgsE,"ax",@progbits
	.align	128
.text._ZN18transformer_engine56_GLOBAL__N__9a404817_23_multi_cast_transpose_cu_26a11c4627multi_cast_transpose_kernelILi4ELi4ELb0Ef13__nv_bfloat16S2_EEvNS0_22MultiCastTransposeArgsE:
        .type           _ZN18transformer_engine56_GLOBAL__N__9a404817_23_multi_cast_transpose_cu_26a11c4627multi_cast_transpose_kernelILi4ELi4ELb0Ef13__nv_bfloat16S2_EEvNS0_22MultiCastTransposeArgsE,@function
        .size           _ZN18transformer_engine56_GLOBAL__N__9a404817_23_multi_cast_transpose_cu_26a11c4627multi_cast_transpose_kernelILi4ELi4ELb0Ef13__nv_bfloat16S2_EEvNS0_22MultiCastTransposeArgsE,(.L_x_3750 - _ZN18transformer_engine56_GLOBAL__N__9a404817_23_multi_cast_transpose_cu_26a11c4627multi_cast_transpose_kernelILi4ELi4ELb0Ef13__nv_bfloat16S2_EEvNS0_22MultiCastTransposeArgsE)
        .other          _ZN18transformer_engine56_GLOBAL__N__9a404817_23_multi_cast_transpose_cu_26a11c4627multi_cast_transpose_kernelILi4ELi4ELb0Ef13__nv_bfloat16S2_EEvNS0_22MultiCastTransposeArgsE,@"STO_CUDA_ENTRY STV_DEFAULT"
_ZN18transformer_engine56_GLOBAL__N__9a404817_23_multi_cast_transpose_cu_26a11c4627multi_cast_transpose_kernelILi4ELi4ELb0Ef13__nv_bfloat16S2_EEvNS0_22MultiCastTransposeArgsE:
[----:B------:R-:W-:Y:S01]  /*0000*/  LDC R1, c[0x0][0x37c] ;  /* 0x0000df00ff017b82 */ /* 0x000fe20000000800 */
[----:B------:R-:W0:Y:S07]  /*0010*/  S2R R53, SR_TID.X ;  /* 0x0000000000357919 */ /* 0x000e2e0000002100 */
[----:B------:R-:W1:Y:S01]  /*0020*/  S2UR UR8, SR_CTAID.X ;  /* 0x00000000000879c3 */ /* 0x000e620000002500 */
[----:B------:R-:W-:Y:S01]  /*0030*/  UMOV UR4, URZ ;  /* 0x000000ff00047c82 */ /* 0x000fe20008000000 */
[----:B------:R-:W-:Y:S01]  /*0040*/  UMOV UR9, 0xe00 ;  /* 0x00000e0000097882 */ /* 0x000fe20000000000 */
[----:B0-----:R-:W-:-:S02]  /*0050*/  LOP3.LUT R51, R53, 0x1f, RZ, 0xc0, !PT ;  /* 0x0000001f35337812 */ /* 0x001fc400078ec0ff */
[----:B-1----:R-:W-:-:S07]  /*0060*/  SHF.R.U32.HI R49, RZ, 0x5, R53 ;  /* 0x00000005ff317819 */ /* 0x002fce0000011635 */
.L_x_670:
[----:B------:R-:W-:Y:S02]  /*0070*/  ULEA UR5, UR4, UR9, 0x2 ;  /* 0x0000000904057291 */ /* 0x000fe4000f8e10ff */
[----:B------:R-:W-:-:S10]  /*0080*/  UMOV UR7, UR4 ;  /* 0x0000000400077c82 */ /* 0x000fd40008000000 */
[----:B------:R-:W0:Y:S01]  /*0090*/  LDCU UR6, c[0x0][UR5+0x384] ;  /* 0x00007080050677ac */ /* 0x000e220008000800 */
[----:B------:R-:W-:-:S07]  /*00a0*/  UIADD3 UR5, UPT, UPT, UR4, 0x1, URZ ;  /* 0x0000000104057890 */ /* 0x000fce000fffe0ff */
[----:B------:R-:W-:Y:S01]  /*00b0*/  UMOV UR4, UR5 ;  /* 0x0000000500047c82 */ /* 0x000fe20008000000 */
[----:B0-----:R-:W-:-:S09]  /*00c0*/  UISETP.GT.AND UP0, UPT, UR6, UR8, UPT ;  /* 0x000000080600728c */ /* 0x001fd2000bf04270 */
        /* <DEDUP_REMOVED lines=10> */
[----:B------:R-:W-:Y:S01]  /*0170*/  IMAD.SHL.U32 R46, R49, 0x4, RZ ;  /* 0x00000004312e7824 */ /* 0x000fe200078e00ff */
[----:B------:R-:W-:Y:S01]  /*0180*/  UMOV UR9, 0x3f800000 ;  /* 0x3f80000000097882 */ /* 0x000fe20000000000 */
[----:B------:R-:W1:Y:S01]  /*0190*/  S2R R48, SR_CTAID.X ;  /* 0x0000000000307919 */ /* 0x000e620000002500 */
[----:B------:R-:W3:Y:S01]  /*01a0*/  LDCU.64 UR10, c[0x0][UR5+0x380] ;  /* 0x00007000050a77ac */ /* 0x000ee20008000a00 */
[----:B------:R-:W-:Y:S01]  /*01b0*/  BSSY.RECONVERGENT B0, `(.L_x_671) ;  /* 0x0000045000007945 */ /* 0x000fe20003800200 */
[----:B------:R-:W-:Y:S01]  /*01c0*/  PRMT R45, RZ, 0x7610, R45 ;  /* 0x00007610ff2d7816 */ /* 0x000fe2000000002d */
[----:B------:R-:W4:Y:S01]  /*01d0*/  LDCU.64 UR14, c[0x0][UR5+0x580] ;  /* 0x0000b000050e77ac */ /* 0x000f220008000a00 */
[----:B------:R-:W-:Y:S02]  /*01e0*/  PRMT R25, RZ, 0x7610, R25 ;  /* 0x00007610ff197816 */ /* 0x000fe40000000019 */
[----:B------:R-:W-:-:S02]  /*01f0*/  PRMT R20, RZ, 0x7610, R20 ;  /* 0x00007610ff147816 */ /* 0x000fc40000000014 */
[----:B------:R-:W5:Y:S01]  /*0200*/  LDCU UR18, c[0x0][UR4+0x1080] ;  /* 0x00021000041277ac */ /* 0x000f620008000800 */
[----:B------:R-:W-:Y:S01]  /*0210*/  PRMT R19, RZ, 0x7610, R19 ;  /* 0x00007610ff137816 */ /* 0x000fe20000000013 */
[----:B------:R-:W1:Y:S01]  /*0220*/  LDCU UR6, c[0x0][UR4+0x1180] ;  /* 0x00023000040677ac */ /* 0x000e620008000800 */
[----:B------:R-:W3:Y:S01]  /*0230*/  LDCU UR8, c[0x0][UR4+0xf80] ;  /* 0x0001f000040877ac */ /* 0x000ee20008000800 */
[----:B------:R-:W0:Y:S01]  /*0240*/  LDCU.64 UR16, c[0x0][UR5+0x780] ;  /* 0x0000f000051077ac */ /* 0x000e220008000a00 */
[----:B------:R-:W0:Y:S01]  /*0250*/  LDCU.64 UR4, c[0x0][UR5+0xb80] ;  /* 0x00017000050477ac */ /* 0x000e220008000a00 */
[----:B-----5:R-:W-:-:S04]  /*0260*/  IMAD.U32 R4, RZ, RZ, UR18 ;  /* 0x00000012ff047e24 */ /* 0x020fc8000f8e00ff */
[----:B------:R-:W-:Y:S02]  /*0270*/  VIADD R4, R4, 0x7f ;  /* 0x0000007f04047836 */ /* 0x000fe40000000000 */
[----:B-1----:R-:W-:-:S03]  /*0280*/  VIADD R48, R48, -UR6 ;  /* 0x8000000630307c36 */ /* 0x002fc60008000000 */
[----:B------:R-:W-:-:S04]  /*0290*/  SHF.R.S32.HI R5, RZ, 0x1f, R4 ;  /* 0x0000001fff057819 */ /* 0x000fc80000011404 */
[----:B------:R-:W-:-:S04]  /*02a0*/  LEA.HI R5, R5, R4, RZ, 0x7 ;  /* 0x0000000405057211 */ /* 0x000fc800078f38ff */
[----:B------:R-:W-:-:S04]  /*02b0*/  SHF.R.S32.HI R9, RZ, 0x7, R5 ;  /* 0x00000007ff097819 */ /* 0x000fc80000011405 */
[----:B------:R-:W-:-:S04]  /*02c0*/  IABS R5, R9 ;  /* 0x0000000900057213 */ /* 0x000fc80000000000 */
[----:B------:R-:W1:Y:S08]  /*02d0*/  I2F.RP R4, R5 ;  /* 0x0000000500047306 */ /* 0x000e700000209400 */
[----:B-1----:R-:W0:Y:S02]  /*02e0*/  MUFU.RCP R4, R4 ;  /* 0x0000000400047308 */ /* 0x002e240000001000 */
[----:B0-----:R-:W-:Y:S01]  /*02f0*/  VIADD R2, R4, 0xffffffe ;  /* 0x0ffffffe04027836 */ /* 0x001fe20000000000 */
[----:B------:R-:W-:-:S05]  /*0300*/  IABS R4, R48 ;  /* 0x0000003000047213 */ /* 0x000fca0000000000 */
[----:B------:R0:W1:Y:S02]  /*0310*/  F2I.FTZ.U32.TRUNC.NTZ R3, R2 ;  /* 0x0000000200037305 */ /* 0x000064000021f000 */
[----:B0-----:R-:W-:Y:S02]  /*0320*/  IMAD.MOV.U32 R2, RZ, RZ, RZ ;  /* 0x000000ffff027224 */ /* 0x001fe400078e00ff */
[----:B-1----:R-:W-:-:S04]  /*0330*/  IMAD.MOV R6, RZ, RZ, -R3 ;  /* 0x000000ffff067224 */ /* 0x002fc800078e0a03 */
[----:B------:R-:W-:Y:S01]  /*0340*/  IMAD R7, R6, R5, RZ ;  /* 0x0000000506077224 */ /* 0x000fe200078e02ff */
[----:B------:R-:W-:-:S03]  /*0350*/  IABS R6, R9 ;  /* 0x0000000900067213 */ /* 0x000fc60000000000 */
[----:B------:R-:W-:-:S04]  /*0360*/  IMAD.HI.U32 R3, R3, R7, R2 ;  /* 0x0000000703037227 */ /* 0x000fc800078e0002 */
        /* <DEDUP_REMOVED lines=8> */
[----:B------:R-:W-:Y:S02]  /*03f0*/  ISETP.GE.U32.AND P1, PT, R2, R5, PT ;  /* 0x000000050200720c */ /* 0x000fe40003f26070 */
[----:B------:R-:W-:-:S04]  /*0400*/  LOP3.LUT R2, R48, R9, RZ, 0x3c, !PT ;  /* 0x0000000930027212 */ /* 0x000fc800078e3cff */
[----:B------:R-:W-:-:S07]  /*0410*/  ISETP.GE.AND P3, PT, R2, RZ, PT ;  /* 0x000000ff0200720c */ /* 0x000fce0003f66270 */
[----:B------:R-:W-:-:S06]  /*0420*/  @P1 IADD3 R3, PT, PT, R3, 0x1, RZ ;  /* 0x0000000103031810 */ /* 0x000fcc0007ffe0ff */
[----:B------:R-:W-:Y:S01]  /*0430*/  @!P3 IMAD.MOV R3, RZ, RZ, -R3 ;  /* 0x000000ffff03b224 */ /* 0x000fe200078e0a03 */
[----:B------:R-:W-:-:S05]  /*0440*/  @!P2 LOP3.LUT R3, RZ, R9, RZ, 0x33, !PT ;  /* 0x00000009ff03a212 */ /* 0x000fca00078e33ff */
[----:B------:R-:W-:Y:S02]  /*0450*/  IMAD.SHL.U32 R47, R3, 0x80, RZ ;  /* 0x00000080032f7824 */ /* 0x000fe400078e00ff */
[----:B------:R-:W-:-:S03]  /*0460*/  IMAD.MOV R5, RZ, RZ, -R3 ;  /* 0x000000ffff057224 */ /* 0x000fc600078e0a03 */
[----:B------:R-:W-:Y:S01]  /*0470*/  LOP3.LUT R46, R47, R46, RZ, 0xfc, !PT ;  /* 0x0000002e2f2e7212 */ /* 0x000fe200078efcff */
[----:B------:R-:W-:-:S03]  /*0480*/  IMAD R44, R9, R5, R48 ;  /* 0x00000005092c7224 */ /* 0x000fc600078e0230 */
[----:B---3--:R-:W-:Y:S01]  /*0490*/  ISETP.GE.AND P1, PT, R46, UR8, PT ;  /* 0x000000082e007c0c */ /* 0x008fe2000bf26270 */
[----:B------:R-:W-:-:S04]  /*04a0*/  IMAD.SHL.U32 R44, R44, 0x80, RZ ;  /* 0x000000802c2c7824 */ /* 0x000fc800078e00ff */
[----:B------:R-:W-:Y:S01]  /*04b0*/  IMAD R43, R51, 0x4, R44 ;  /* 0x00000004332b7824 */ /* 0x000fe200078e022c */
[----:B--2---:R-:W-:-:S07]  /*04c0*/  @P0 R2UR UR9, R0 ;  /* 0x00000000000902ca */ /* 0x004fce00000e0000 */
[----:B----4-:R-:W-:Y:S08]  /*04d0*/  @P1 BRA `(.L_x_672) ;  /* 0x0000000000481947 */ /* 0x010ff00003800000 */
        /* <DEDUP_REMOVED lines=18> */
.L_x_672:
[----:B------:R-:W-:Y:S05]  /*0600*/  BSYNC.RECONVERGENT B0 ;  /* 0x0000000000007941 */ /* 0x000fea0003800200 */
.L_x_671:
[----:B-----5:R-:W-:Y:S01]  /*0610*/  SHF.L.U32 R19, R19, 0x10, RZ ;  /* 0x0000001013137819 */ /* 0x020fe200000006ff */
[----:B------:R-:W-:Y:S01]  /*0620*/  IMAD.U32 R6, R6, 0x10000, RZ ;  /* 0x0001000006067824 */ /* 0x000fe200078e00ff */
[----:B------:R-:W-:Y:S01]  /*0630*/  BSSY.RECONVERGENT B0, `(.L_x_673) ;  /* 0x0000020000007945 */ /* 0x000fe20003800200 */
[----:B------:R-:W-:Y:S01]  /*0640*/  IMAD.U32 R20, R20, 0x10000, RZ ;  /* 0x0001000014147824 */ /* 0x000fe200078e00ff */
[----:B------:R-:W-:Y:S01]  /*0650*/  PRMT R24, RZ, 0x7610, R24 ;  /* 0x00007610ff187816 */ /* 0x000fe20000000018 */
[----:B------:R-:W-:Y:S02]  /*0660*/  IMAD.U32 R25, R25, 0x10000, RZ ;  /* 0x0001000019197824 */ /* 0x000fe400078e00ff */
[----:B------:R-:W-:Y:S01]  /*0670*/  FMUL R15, R6, UR9 ;  /* 0x00000009060f7c20 */ /* 0x000fe20008400000 */
[----:B------:R-:W-:Y:S01]  /*0680*/  FMUL R37, R19, UR9 ;  /* 0x0000000913257c20 */ /* 0x000fe20008400000 */
[----:B------:R-:W-:Y:S01]  /*0690*/  FMUL R103, R20, UR9 ;  /* 0x0000000914677c20 */ /* 0x000fe20008400000 */
[----:B------:R-:W-:Y:S01]  /*06a0*/  FMUL R67, R25, UR9 ;  /* 0x0000000919437c20 */ /* 0x000fe20008400000 */
[----:B------:R-:W-:Y:S01]  /*06b0*/  VIADD R0, R46, 0x1 ;  /* 0x000000012e007836 */ /* 0x000fe20000000000 */
[----:B------:R-:W-:Y:S01]  /*06c0*/  PRMT R30, RZ, 0x7610, R30 ;  /* 0x00007610ff1e7816 */ /* 0x000fe2000000001e */
[----:B------:R-:W1:Y:S01]  /*06d0*/  F2F.BF16.F32 R15, R15 ;  /* 0x0000000f000f7304 */ /* 0x000e620000202000 */
[----:B------:R-:W-:-:S02]  /*06e0*/  PRMT R61, RZ, 0x7610, R61 ;  /* 0x00007610ff3d7816 */ /* 0x000fc4000000003d */
[----:B------:R-:W-:Y:S02]  /*06f0*/  ISETP.GE.AND P0, PT, R0, UR8, PT ;  /* 0x0000000800007c0c */ /* 0x000fe4000bf06270 */
[----:B------:R-:W-:-:S03]  /*0700*/  PRMT R34, RZ, 0x7610, R34 ;  /* 0x00007610ff227816 */ /* 0x000fc60000000022 */
[----:B------:R-:W2:Y:S08]  /*0710*/  F2F.BF16.F32 R37, R37 ;  /* 0x0000002500257304 */ /* 0x000eb00000202000 */
[----:B------:R-:W3:Y:S08]  /*0720*/  F2F.BF16.F32 R103, R103 ;  /* 0x0000006700677304 */ /* 0x000ef00000202000 */
[----:B------:R-:W4:Y:S01]  /*0730*/  F2F.BF16.F32 R67, R67 ;  /* 0x0000004300437304 */ /* 0x000f220000202000 */
[----:B-12---:R-:W-:Y:S05]  /*0740*/  @P1 BRA `(.L_x_674) ;  /* 0x0000000000381947 */ /* 0x006fea0003800000 */
[C---:B0-----:R-:W-:Y:S01]  /*0750*/  VIADD R2, R43.reuse, 0x1 ;  /* 0x000000012b027836 */ /* 0x041fe20000000000 */
[C---:B------:R-:W-:Y:S01]  /*0760*/  ISETP.GE.AND P1, PT, R43.reuse, UR18, PT ;  /* 0x000000122b007c0c */ /* 0x040fe2000bf26270 */
[C---:B------:R-:W-:Y:S02]  /*0770*/  VIADD R3, R43.reuse, 0x2 ;  /* 0x000000022b037836 */ /* 0x040fe40000000000 */
[----:B------:R-:W-:Y:S01]  /*0780*/  VIADD R4, R43, 0x3 ;  /* 0x000000032b047836 */ /* 0x000fe20000000000 */
[----:B------:R-:W-:Y:S01]  /*0790*/  ISETP.GE.AND P2, PT, R2, UR18, PT ;  /* 0x0000001202007c0c */ /* 0x000fe2000bf46270 */
[----:B------:R-:W-:Y:S01]  /*07a0*/  IMAD R2, R46, UR18, R43 ;  /* 0x000000122e027c24 */ /* 0x000fe2000f8e022b */
[----:B------:R-:W-:Y:S01]  /*07b0*/  ISETP.GE.AND P3, PT, R3, UR18, PT ;  /* 0x0000001203007c0c */ /* 0x000fe2000bf66270 */
[----:B------:R-:W-:Y:S01]  /*07c0*/  IMAD.MOV.U32 R3, RZ, RZ, 0x2 ;  /* 0x00000002ff037424 */ /* 0x000fe200078e00ff */
[----:B------:R-:W-:-:S03]  /*07d0*/  ISETP.GE.AND P4, PT, R4, UR18, PT ;  /* 0x0000001204007c0c */ /* 0x000fc6000bf86270 */
[----:B------:R-:W-:-:S05]  /*07e0*/  IMAD.WIDE R2, R2, R3, UR14 ;  /* 0x0000000e02027e25 */ /* 0x000fca000f8e0203 */
[----:B------:R1:W-:Y:S04]  /*07f0*/  @!P1 STG.E.U16 desc[UR12][R2.64], R15 ;  /* 0x0000000f02009986 */ /* 0x0003e8000c10150c */
[----:B------:R1:W-:Y:S04]  /*0800*/  @!P2 STG.E.U16 desc[UR12][R2.64+0x2], R37 ;  /* 0x000002250200a986 */ /* 0x0003e8000c10150c */
[----:B---3--:R1:W-:Y:S04]  /*0810*/  @!P3 STG.E.U16 desc[UR12][R2.64+0x4], R103 ;  /* 0x000004670200b986 */ /* 0x0083e8000c10150c */
[----:B----4-:R1:W-:Y:S02]  /*0820*/  @!P4 STG.E.U16 desc[UR12][R2.64+0x6], R67 ;  /* 0x000006430200c986 */ /* 0x0103e4000c10150c */
.L_x_674:
[----:B------:R-:W-:Y:S05]  /*0830*/  BSYNC.RECONVERGENT B0 ;  /* 0x0000000000007941 */ /* 0x000fea0003800200 */
.L_x_673:
[----:B------:R-:W-:Y:S04]  /*0840*/  BSSY.RECONVERGENT B0, `(.L_x_675) ;  /* 0x0000014000007945 */ /* 0x000fe80003800200 */
[----:B------:R-:W-:Y:S05]  /*0850*/  @P0 BRA `(.L_x_676) ;  /* 0x0000000000480947 */ /* 0x000fea0003800000 */
[C---:B01----:R-:W-:Y:S01]  /*0860*/  VIADD R2, R43.reuse, 0x1 ;  /* 0x000000012b027836 */ /* 0x043fe20000000000 */
        /* <DEDUP_REMOVED lines=17> */
.L_x_676:
[----:B------:R-:W-:Y:S05]  /*0980*/  BSYNC.RECONVERGENT B0 ;  /* 0x0000000000007941 */ /* 0x000fea0003800200 */
.L_x_675:
        /* <DEDUP_REMOVED lines=10> */
[----:B------:R-:W-:-:S02]  /*0a30*/  VIADD R4, R46, 0x2 ;  /* 0x000000022e047836 */ /* 0x000fc40000000000 */
[----:B------:R-:W0:Y:S03]  /*0a40*/  F2F.BF16.F32 R18, R18 ;  /* 0x0000001200127304 */ /* 0x000e260000202000 */
[----:B------:R-:W-:-:S05]  /*0a50*/  ISETP.GE.AND P1, PT, R4, UR8, PT ;  /* 0x0000000804007c0c */ /* 0x000fca000bf26270 */
[----:B------:R-:W0:Y:S08]  /*0a60*/  F2F.BF16.F32 R14, R14 ;  /* 0x0000000e000e7304 */ /* 0x000e300000202000 */
[----:B------:R-:W0:Y:S08]  /*0a70*/  F2F.BF16.F32 R36, R36 ;  /* 0x0000002400247304 */ /* 0x000e300000202000 */
[----:B------:R-:W0:Y:S01]  /*0a80*/  F2F.BF16.F32 R38, R38 ;  /* 0x0000002600267304 */ /* 0x000e220000202000 */
[----:B------:R-:W-:Y:S05]  /*0a90*/  @P0 BRA `(.L_x_678) ;  /* 0x0000000000380947 */ /* 0x000fea0003800000 */
[C---:B012---:R-:W-:Y:S01]  /*0aa0*/  VIADD R2, R43.reuse, 0x1 ;  /* 0x000000012b027836 */ /* 0x047fe20000000000 */
        /* <DEDUP_REMOVED lines=11> */
[----:B------:R0:W-:Y:S04]  /*0b60*/  @!P3 STG.E.U16 desc[UR12][R2.64+0x4], R36 ;  /* 0x000004240200b986 */ /* 0x0001e8000c10150c */
[----:B------:R0:W-:Y:S02]  /*0b70*/  @!P4 STG.E.U16 desc[UR12][R2.64+0x6], R38 ;  /* 0x000006260200c986 */ /* 0x0001e4000c10150c */
.L_x_678:
[----:B------:R-:W-:Y:S05]  /*0b80*/  BSYNC.RECONVERGENT B0 ;  /* 0x0000000000007941 */ /* 0x000fea0003800200 */
.L_x_677:
[----:B------:R-:W-:Y:S01]  /*0b90*/  BSSY.RECONVERGENT B0, `(.L_x_679) ;  /* 0x0000017000007945 */ /* 0x000fe20003800200 */
[----:B------:R-:W-:Y:S02]  /*0ba0*/  PRMT R73, RZ, 0x7610, R73 ;  /* 0x00007610ff497816 */ /* 0x000fe40000000049 */
[----:B------:R-:W-:Y:S02]  /*0bb0*/  PRMT R72, RZ, 0x7610, R72 ;  /* 0x00007610ff487816 */ /* 0x000fe40000000048 */
[----:B------:R-:W-:Y:S01]  /*0bc0*/  PRMT R85, RZ, 0x7610, R85 ;  /* 0x00007610ff557816 */ /* 0x000fe20000000055 */
[----:B------:R-:W-:Y:S06]  /*0bd0*/  @P1 BRA `(.L_x_680) ;  /* 0x0000000000481947 */ /* 0x000fec0003800000 */
[C---:B012---:R-:W-:Y:S01]  /*0be0*/  VIADD R3, R43.reuse, 0x3 ;  /* 0x000000032b037836 */ /* 0x047fe20000000000 */
[C---:B------:R-:W-:Y:S01]  /*0bf0*/  ISETP.GE.AND P0, PT, R43.reuse, UR18, PT ;  /* 0x000000122b007c0c */ /* 0x040fe2000bf06270 */
[C---:B------:R-:W-:Y:S01]  /*0c00*/  VIADD R0, R43.reuse, 0x1 ;  /* 0x000000012b007836 */ /* 0x040fe20000000000 */
[----:B------:R-:W-:Y:S01]  /*0c10*/  PRMT R85, RZ, 0x7610, R85 ;  /* 0x00007610ff557816 */ /* 0x000fe20000000055 */
[----:B------:R-:W-:Y:S01]  /*0c20*/  VIADD R2, R43, 0x2 ;  /* 0x000000022b027836 */ /* 0x000fe20000000000 */
[----:B------:R-:W-:Y:S01]  /*0c30*/  ISETP.GE.AND P4, PT, R3, UR18, PT ;  /* 0x0000001203007c0c */ /* 0x000fe2000bf86270 */
[----:B------:R-:W-:Y:S01]  /*0c40*/  HFMA2 R3, -RZ, RZ, 0, 1.1920928955078125e-07 ;  /* 0x00000002ff037431 */ /* 0x000fe200000001ff */
[----:B------:R-:W-:Y:S02]  /*0c50*/  ISETP.GE.AND P2, PT, R0, UR18, PT ;  /* 0x0000001200007c0c */ /* 0x000fe4000bf46270 */
[----:B------:R-:W-:Y:S01]  /*0c60*/  ISETP.GE.AND P3, PT, R2, UR18, PT ;  /* 0x0000001202007c0c */ /* 0x000fe2000bf66270 */
[----:B------:R-:W-:Y:S01]  /*0c70*/  IMAD R2, R4, UR18, R43 ;  /* 0x0000001204027c24 */ /* 0x000fe2000f8e022b */
[----:B------:R-:W-:-:S02]  /*0c80*/  PRMT R72, RZ, 0x7610, R72 ;  /* 0x00007610ff487816 */ /* 0x000fc40000000048 */
[----:B------:R-:W-:Y:S02]  /*0c90*/  PRMT R73, RZ, 0x7610, R73 ;  /* 0x00007610ff497816 */ /* 0x000fe40000000049 */
[----:B------:R-:W-:Y:S01]  /*0ca0*/  PRMT R74, RZ, 0x7610, R74 ;  /* 0x00007610ff4a7816 */ /* 0x000fe2000000004a */
[----:B------:R-:W-:-:S05]  /*0cb0*/  IMAD.WIDE R2, R2, R3, UR10 ;  /* 0x0000000a02027e25 */ /* 0x000fca000f8e0203 */
[----:B------:R0:W5:Y:S04]  /*0cc0*/  @!P0 LDG.E.U16 R85, desc[UR12][R2.64] ;  /* 0x0000000c02558981 */ /* 0x000168000c1e1500 */
[----:B------:R0:W5:Y:S04]  /*0cd0*/  @!P2 LDG.E.U16 R72, desc[UR12][R2.64+0x2] ;  /* 0x0000020c0248a981 */ /* 0x000168000c1e1500 */
[----:B------:R0:W5:Y:S04]  /*0ce0*/  @!P3 LDG.E.U16 R73, desc[UR12][R2.64+0x4] ;  /* 0x0000040c0249b981 */ /* 0x000168000c1e1500 */
[----:B------:R0:W5:Y:S02]  /*0cf0*/  @!P4 LDG.E.U16 R74, desc[UR12][R2.64+0x6] ;  /* 0x0000060c024ac981 */ /* 0x000164000c1e1500 */
.L_x_680:
[----:B------:R-:W-:Y:S05]  /*0d00*/  BSYNC.RECONVERGENT B0 ;  /* 0x0000000000007941 */ /* 0x000fea0003800200 */
.L_x_679:
[----:B-----5:R-:W-:Y:S01]  /*0d10*/  IMAD.U32 R85, R85, 0x10000, RZ ;  /* 0x0001000055557824 */ /* 0x020fe200078e00ff */
[----:B------:R-:W-:Y:S01]  /*0d20*/  BSSY.RECONVERGENT B0, `(.L_x_681) ;  /* 0x000001e000007945 */ /* 0x000fe20003800200 */
[----:B------:R-:W-:Y:S01]  /*0d30*/  IMAD.U32 R72, R72, 0x10000, RZ ;  /* 0x0001000048487824 */ /* 0x000fe200078e00ff */
[----:B------:R-:W-:Y:S01]  /*0d40*/  PRMT R57, RZ, 0x7610, R57 ;  /* 0x00007610ff397816 */ /* 0x000fe20000000039 */
[----:B------:R-:W-:Y:S02]  /*0d50*/  IMAD.U32 R73, R73, 0x10000, RZ ;  /* 0x0001000049497824 */ /* 0x000fe400078e00ff */
[----:B------:R-:W-:Y:S01]  /*0d60*/  FMUL R55, R85, UR9 ;  /* 0x0000000955377c20 */ /* 0x000fe20008400000 */
[----:B------:R-:W-:Y:S02]  /*0d70*/  IMAD.U32 R74, R74, 0x10000, RZ ;  /* 0x000100004a4a7824 */ /* 0x000fe400078e00ff */
[----:B------:R-:W-:Y:S01]  /*0d80*/  FMUL R23, R72, UR9 ;  /* 0x0000000948177c20 */ /* 0x000fe20008400000 */
[----:B------:R-:W-:Y:S01]  /*0d90*/  FMUL R69, R73, UR9 ;  /* 0x0000000949457c20 */ /* 0x000fe20008400000 */
[----:B------:R-:W-:-:S02]  /*0da0*/  VIADD R8, R46, 0x3 ;  /* 0x000000032e087836 */ /* 0x000fc40000000000 */
[----:B------:R-:W-:Y:S01]  /*0db0*/  FMUL R41, R74, UR9 ;  /* 0x000000094a297c20 */ /* 0x000fe20008400000 */
[----:B------:R-:W0:Y:S02]  /*0dc0*/  F2F.BF16.F32 R55, R55 ;  /* 0x0000003700377304 */ /* 0x000e240000202000 */
[----:B------:R-:W-:-:S06]  /*0dd0*/  ISETP.GE.AND P0, PT, R8, UR8, PT ;  /* 0x0000000808007c0c */ /* 0x000fcc000bf06270 */
[----:B------:R-:W0:Y:S08]  /*0de0*/  F2F.BF16.F32 R23, R23 ;  /* 0x0000001700177304 */ /* 0x000e300000202000 */
[----:B------:R-:W0:Y:S08]  /*0df0*/  F2F.BF16.F32 R69, R69 ;  /* 0x0000004500457304 */ /* 0x000e300000202000 */
[----:B------:R-:W0:Y:S01]  /*0e00*/  F2F.BF16.F32 R41, R41 ;  /* 0x0000002900297304 */ /* 0x000e220000202000 */
[----:B------:R-:W-:Y:S05]  /*0e10*/  @P1 BRA `(.L_x_682) ;  /* 0x0000000000381947 */ /* 0x000fea0003800000 */
[C---:B------:R-:W-:Y:S01]  /*0e20*/  VIADD R0, R43.reuse, 0x1 ;  /* 0x000000012b007836 */ /* 0x040fe20000000000 */
[C---:B------:R-:W-:Y:S01]  /*0e30*/  ISETP.GE.AND P1, PT, R43.reuse, UR18, PT ;  /* 0x000000122b007c0c */ /* 0x040fe2000bf26270 */
[C---:B012---:R-:W-:Y:S02]  /*0e40*/  VIADD R2, R43.reuse, 0x2 ;  /* 0x000000022b027836 */ /* 0x047fe40000000000 */
[----:B------:R-:W-:Y:S01]  /*0e50*/  VIADD R3, R43, 0x3 ;  /* 0x000000032b037836 */ /* 0x000fe20000000000 */
[----:B------:R-:W-:Y:S02]  /*0e60*/  ISETP.GE.AND P2, PT, R0, UR18, PT ;  /* 0x0000001200007c0c */ /* 0x000fe4000bf46270 */
[----:B------:R-:W-:Y:S01]  /*0e70*/  ISETP.GE.AND P3, PT, R2, UR18, PT ;  /* 0x0000001202007c0c */ /* 0x000fe2000bf66270 */
[----:B------:R-:W-:Y:S01]  /*0e80*/  IMAD R2, R4, UR18, R43 ;  /* 0x0000001204027c24 */ /* 0x000fe2000f8e022b */
[----:B------:R-:W-:Y:S01]  /*0e90*/  ISETP.GE.AND P4, PT, R3, UR18, PT ;  /* 0x0000001203007c0c */ /* 0x000fe2000bf86270 */
[----:B------:R-:W-:-:S04]  /*0ea0*/  IMAD.MOV.U32 R3, RZ, RZ, 0x2 ;  /* 0x00000002ff037424 */ /* 0x000fc800078e00ff */
[----:B------:R-:W-:-:S05]  /*0eb0*/  IMAD.WIDE R2, R2, R3, UR14 ;  /* 0x0000000e02027e25 */ /* 0x000fca000f8e0203 */
[----:B------:R0:W-:Y:S04]  /*0ec0*/  @!P1 STG.E.U16 desc[UR12][R2.64], R55 ;  /* 0x0000003702009986 */ /* 0x0001e8000c10150c */
[----:B------:R0:W-:Y:S04]  /*0ed0*/  @!P2 STG.E.U16 desc[UR12][R2.64+0x2], R23 ;  /* 0x000002170200a986 */ /* 0x0001e8000c10150c */
[----:B------:R0:W-:Y:S04]  /*0ee0*/  @!P3 STG.E.U16 desc[UR12][R2.64+0x4], R69 ;  /* 0x000004450200b986 */ /* 0x0001e8000c10150c */
[----:B------:R0:W-:Y:S02]  /*0ef0*/  @!P4 STG.E.U16 desc[UR12][R2.64+0x6], R41 ;  /* 0x000006290200c986 */ /* 0x0001e4000c10150c */
.L_x_682:
[----:B------:R-:W-:Y:S05]  /*0f00*/  BSYNC.RECONVERGENT B0 ;  /* 0x0000000000007941 */ /* 0x000fea0003800200 */
.L_x_681:
[----:B------:R-:W-:Y:S01]  /*0f10*/  BSSY.RECONVERGENT B0, `(.L_x_683) ;  /* 0x0000017000007945 */ /* 0x000fe20003800200 */
[----:B------:R-:W-:Y:S02]  /*0f20*/  PRMT R22, RZ, 0x7610, R22 ;  /* 0x00007610ff167816 */ /* 0x000fe40000000016 */
[----:B------:R-:W-:Y:S02]  /*0f30*/  PRMT R70, RZ, 0x7610, R70 ;  /* 0x00007610ff467816 */ /* 0x000fe40000000046 */
[----:B------:R-:W-:Y:S01]  /*0f40*/  PRMT R65, RZ, 0x7610, R65 ;  /* 0x00007610ff417816 */ /* 0x000fe20000000041 */
[----:B------:R-:W-:Y:S06]  /*0f50*/  @P0 BRA `(.L_x_684) ;  /* 0x0000000000480947 */ /* 0x000fec0003800000 */
[C---:B------:R-:W-:Y:S01]  /*0f60*/  VIADD R0, R43.reuse, 0x1 ;  /* 0x000000012b007836 */ /* 0x040fe20000000000 */
[C---:B012---:R-:W-:Y:S01]  /*0f70*/  IADD3 R3, PT, PT, R43.reuse, 0x3, RZ ;  /* 0x000000032b037810 */ /* 0x047fe20007ffe0ff */
[C---:B------:R-:W-:Y:S01]  /*0f80*/  VIADD R2, R43.reuse, 0x2 ;  /* 0x000000022b027836 */ /* 0x040fe20000000000 */
[----:B------:R-:W-:Y:S02]  /*0f90*/  ISETP.GE.AND P1, PT, R43, UR18, PT ;  /* 0x000000122b007c0c */ /* 0x000fe4000bf26270 */
        /* <DEDUP_REMOVED lines=8> */
[----:B------:R-:W-:Y:S02]  /*1020*/  PRMT R22, RZ, 0x7610, R22 ;  /* 0x00007610ff167816 */ /* 0x000fe40000000016 */
[----:B------:R-:W-:Y:S02]  /*1030*/  PRMT R57, RZ, 0x7610, R57 ;  /* 0x00007610ff397816 */ /* 0x000fe40000000039 */
[----:B------:R0:W5:Y:S04]  /*1040*/  @!P1 LDG.E.U16 R65, desc[UR12][R2.64] ;  /* 0x0000000c02419981 */ /* 0x000168000c1e1500 */
[----:B------:R0:W5:Y:S04]  /*1050*/  @!P2 LDG.E.U16 R70, desc[UR12][R2.64+0x2] ;  /* 0x0000020c0246a981 */ /* 0x000168000c1e1500 */
[----:B------:R0:W5:Y:S04]  /*1060*/  @!P3 LDG.E.U16 R22, desc[UR12][R2.64+0x4] ;  /* 0x0000040c0216b981 */ /* 0x000168000c1e1500 */
[----:B------:R0:W5:Y:S02]  /*1070*/  @!P4 LDG.E.U16 R57, desc[UR12][R2.64+0x6] ;  /* 0x0000060c0239c981 */ /* 0x000164000c1e1500 */
.L_x_684:
[----:B------:R-:W-:Y:S05]  /*1080*/  BSYNC.RECONVERGENT B0 ;  /* 0x0000000000007941 */ /* 0x000fea0003800200 */
.L_x_683:
[----:B-----5:R-:W-:Y:S01]  /*1090*/  IMAD.U32 R65, R65, 0x10000, RZ ;  /* 0x0001000041417824 */ /* 0x020fe200078e00ff */
[----:B------:R-:W-:Y:S01]  /*10a0*/  BSSY.RECONVERGENT B0, `(.L_x_685) ;  /* 0x000001e000007945 */ /* 0x000fe20003800200 */
[----:B------:R-:W-:Y:S01]  /*10b0*/  IMAD.U32 R70, R70, 0x10000, RZ ;  /* 0x0001000046467824 */ /* 0x000fe200078e00ff */
[----:B------:R-:W-:Y:S01]  /*10c0*/  PRMT R35, RZ, 0x7610, R35 ;  /* 0x00007610ff237816 */ /* 0x000fe20000000023 */
[----:B------:R-:W-:Y:S02]  /*10d0*/  IMAD.U32 R22, R22, 0x10000, RZ ;  /* 0x0001000016167824 */ /* 0x000fe400078e00ff */
[----:B------:R-:W-:Y:S01]  /*10e0*/  FMUL R0, R65, UR9 ;  /* 0x0000000941007c20 */ /* 0x000fe20008400000 */
[----:B------:R-:W-:Y:S02]  /*10f0*/  IMAD.U32 R57, R57, 0x10000, RZ ;  /* 0x0001000039397824 */ /* 0x000fe400078e00ff */
[----:B012---:R-:W-:Y:S01]  /*1100*/  FMUL R3, R70, UR9 ;  /* 0x0000000946037c20 */ /* 0x007fe20008400000 */
[----:B------:R-:W-:Y:S01]  /*1110*/  FMUL R5, R22, UR9 ;  /* 0x0000000916057c20 */ /* 0x000fe20008400000 */
[----:B------:R-:W-:-:S02]  /*1120*/  VIADD R2, R46, 0x10 ;  /* 0x000000102e027836 */ /* 0x000fc40000000000 */
[----:B------:R-:W-:Y:S01]  /*1130*/  FMUL R7, R57, UR9 ;  /* 0x0000000939077c20 */ /* 0x000fe20008400000 */
[----:B------:R-:W0:Y:S02]  /*1140*/  F2F.BF16.F32 R0, R0 ;  /* 0x0000000000007304 */ /* 0x000e240000202000 */
[----:B------:R-:W-:-:S06]  /*1150*/  ISETP.GE.AND P1, PT, R2, UR8, PT ;  /* 0x0000000802007c0c */ /* 0x000fcc000bf26270 */
[----:B------:R-:W1:Y:S08]  /*1160*/  F2F.BF16.F32 R3, R3 ;  /* 0x0000000300037304 */ /* 0x000e700000202000 */
[----:B------:R-:W2:Y:S08]  /*1170*/  F2F.BF16.F32 R5, R5 ;  /* 0x0000000500057304 */ /* 0x000eb00000202000 */
[----:B------:R-:W0:Y:S01]  /*1180*/  F2F.BF16.F32 R7, R7 ;  /* 0x0000000700077304 */ /* 0x000e220000202000 */
[----:B-1----:R-:W-:Y:S05]  /*1190*/  @P0 BRA `(.L_x_686) ;  /* 0x0000000000380947 */ /* 0x002fea0003800000 */
[C---:B------:R-:W-:Y:S01]  /*11a0*/  VIADD R4, R43.reuse, 0x1 ;  /* 0x000000012b047836 */ /* 0x040fe20000000000 */
        /* <DEDUP_REMOVED lines=9> */
[----:B0-----:R1:W-:Y:S04]  /*1240*/  @!P0 STG.E.U16 desc[UR12][R8.64], R0 ;  /* 0x0000000008008986 */ /* 0x0013e8000c10150c */
[----:B------:R1:W-:Y:S04]  /*1250*/  @!P2 STG.E.U16 desc[UR12][R8.64+0x2], R3 ;  /* 0x000002030800a986 */ /* 0x0003e8000c10150c */
[----:B--2---:R1:W-:Y:S04]  /*1260*/  @!P3 STG.E.U16 desc[UR12][R8.64+0x4], R5 ;  /* 0x000004050800b986 */ /* 0x0043e8000c10150c */
[----:B------:R1:W-:Y:S02]  /*1270*/  @!P4 STG.E.U16 desc[UR12][R8.64+0x6], R7 ;  /* 0x000006070800c986 */ /* 0x0003e4000c10150c */
.L_x_686:
[----:B------:R-:W-:Y:S05]  /*1280*/  BSYNC.RECONVERGENT B0 ;  /* 0x0000000000007941 */ /* 0x000fea0003800200 */
.L_x_685:
[----:B------:R-:W-:Y:S01]  /*1290*/  BSSY.RECONVERGENT B0, `(.L_x_687) ;  /* 0x0000017000007945 */ /* 0x000fe20003800200 */
[----:B------:R-:W-:Y:S02]  /*12a0*/  PRMT R16, RZ, 0x7610, R16 ;  /* 0x00007610ff107816 */ /* 0x000fe40000000010 */
[----:B------:R-:W-:Y:S02]  /*12b0*/  PRMT R4, RZ, 0x7610, R4 ;  /* 0x00007610ff047816 */ /* 0x000fe40000000004 */
[----:B------:R-:W-:Y:S01]  /*12c0*/  PRMT R17, RZ, 0x7610, R17 ;  /* 0x00007610ff117816 */ /* 0x000fe20000000011 */
[----:B------:R-:W-:Y:S06]  /*12d0*/  @P1 BRA `(.L_x_688) ;  /* 0x0000000000481947 */ /* 0x000fec0003800000 */
[C---:B------:R-:W-:Y:S01]  /*12e0*/  VIADD R4, R43.reuse, 0x1 ;  /* 0x000000012b047836 */ /* 0x040fe20000000000 */
[C---:B-1----:R-:W-:Y:S01]  /*12f0*/  IADD3 R8, PT, PT, R43.reuse, 0x2, RZ ;  /* 0x000000022b087810 */ /* 0x042fe20007ffe0ff */
        /* <DEDUP_REMOVED lines=16> */
.L_x_688:
[----:B------:R-:W-:Y:S05]  /*1400*/  BSYNC.RECONVERGENT B0 ;  /* 0x0000000000007941 */ /* 0x000fea0003800200 */
.L_x_687:
        /* <DEDUP_REMOVED lines=17> */
[C---:B-1----:R-:W-:Y:S01]  /*1520*/  VIADD R8, R43.reuse, 0x1 ;  /* 0x000000012b087836 */ /* 0x042fe20000000000 */
        /* <DEDUP_REMOVED lines=11> */
[----:B------:R0:W-:Y:S04]  /*15e0*/  @!P3 STG.E.U16 desc[UR12][R8.64+0x4], R81 ;  /* 0x000004510800b986 */ /* 0x0001e8000c10150c */
[----:B------:R0:W-:Y:S02]  /*15f0*/  @!P4 STG.E.U16 desc[UR12][R8.64+0x6], R77 ;  /* 0x0000064d0800c986 */ /* 0x0001e4000c10150c */
.L_x_690:
[----:B------:R-:W-:Y:S05]  /*1600*/  BSYNC.RECONVERGENT B0 ;  /* 0x0000000000007941 */ /* 0x000fea0003800200 */
.L_x_689:
[----:B------:R-:W-:Y:S01]  /*1610*/  BSSY.RECONVERGENT B0, `(.L_x_691) ;  /* 0x0000017000007945 */ /* 0x000fe20003800200 */
[----:B------:R-:W-:Y:S02]  /*1620*/  PRMT R68, RZ, 0x7610, R68 ;  /* 0x00007610ff447816 */ /* 0x000fe40000000044 */
[----:B------:R-:W-:Y:S02]  /*1630*/  PRMT R39, RZ, 0x7610, R39 ;  /* 0x00007610ff277816 */ /* 0x000fe40000000027 */
[----:B------:R-:W-:Y:S01]  /*1640*/  PRMT R2, RZ, 0x7610, R2 ;  /* 0x00007610ff027816 */ /* 0x000fe20000000002 */
[----:B------:R-:W-:Y:S06]  /*1650*/  @P0 BRA `(.L_x_692) ;  /* 0x0000000000480947 */ /* 0x000fec0003800000 */
[C---:B01----:R-:W-:Y:S01]  /*1660*/  VIADD R8, R43.reuse, 0x2 ;  /* 0x000000022b087836 */ /* 0x043fe20000000000 */
[C---:B------:R-:W-:Y:S01]  /*1670*/  IADD3 R2, PT, PT, R43.reuse, 0x1, RZ ;  /* 0x000000012b027810 */ /* 0x040fe20007ffe0ff */
        /* <DEDUP_REMOVED lines=16> */
.L_x_692:
[----:B------:R-:W-:Y:S05]  /*1780*/  BSYNC.RECONVERGENT B0 ;  /* 0x0000000000007941 */ /* 0x000fea0003800200 */
.L_x_691:
        /* <DEDUP_REMOVED lines=17> */
[C---:B01----:R-:W-:Y:S01]  /*18a0*/  VIADD R8, R43.reuse, 0x1 ;  /* 0x000000012b087836 */ /* 0x043fe20000000000 */
[C---:B------:R-:W-:Y:S01]  /*18b0*/  ISETP.GE.AND P0, PT, R43.reuse, UR18, PT ;  /* 0x000000122b007c0c */ /* 0x040fe2000bf06270 */
[C---:B------:R-:W-:Y:S02]  /*18c0*/  VIADD R9, R43.reuse, 0x2 ;  /* 0x000000022b097836 */ /* 0x040fe40000000000 */
[----:B------:R-:W-:Y:S01]  /*18d0*/  VIADD R11, R43, 0x3 ;  /* 0x000000032b0b7836 */ /* 0x000fe20000000000 */
[----:B------:R-:W-:Y:S01]  /*18e0*/  ISETP.GE.AND P2, PT, R8, UR18, PT ;  /* 0x0000001208007c0c */ /* 0x000fe2000bf46270 */
[----:B------:R-:W-:Y:S01]  /*18f0*/  IMAD R8, R12, UR18, R43 ;  /* 0x000000120c087c24 */ /* 0x000fe2000f8e022b */
[----:B------:R-:W-:Y:S02]  /*1900*/  ISETP.GE.AND P3, PT, R9, UR18, PT ;  /* 0x0000001209007c0c */ /* 0x000fe4000bf66270 */
[----:B------:R-:W-:Y:S02]  /*1910*/  ISETP.GE.AND P4, PT, R11, UR18, PT ;  /* 0x000000120b007c0c */ /* 0x000fe4000bf86270 */
[----:B------:R-:W-:-:S05]  /*1920*/  MOV R9, 0x2 ;  /* 0x0000000200097802 */ /* 0x000fca0000000f00 */
[----:B------:R-:W-:-:S05]  /*1930*/  IMAD.WIDE R8, R8, R9, UR14 ;  /* 0x0000000e08087e25 */ /* 0x000fca000f8e0209 */
[----:B------:R0:W-:Y:S04]  /*1940*/  @!P0 STG.E.U16 desc[UR12][R8.64], R40 ;  /* 0x0000002808008986 */ /* 0x0001e8000c10150c */
[----:B------:R0:W-:Y:S04]  /*1950*/  @!P2 STG.E.U16 desc[UR12][R8.64+0x2], R62 ;  /* 0x0000023e0800a986 */ /* 0x0001e8000c10150c */
[----:B------:R0:W-:Y:S04]  /*1960*/  @!P3 STG.E.U16 desc[UR12][R8.64+0x4], R42 ;  /* 0x0000042a0800b986 */ /* 0x0001e8000c10150c */
[----:B------:R0:W-:Y:S02]  /*1970*/  @!P4 STG.E.U16 desc[UR12][R8.64+0x6], R50 ;  /* 0x000006320800c986 */ /* 0x0001e4000c10150c */
.L_x_694:
[----:B------:R-:W-:Y:S05]  /*1980*/  BSYNC.RECONVERGENT B0 ;  /* 0x0000000000007941 */ /* 0x000fea0003800200 */
.L_x_693:
[----:B------:R-:W-:Y:S01]  /*1990*/  BSSY.RECONVERGENT B0, `(.L_x_695) ;  /* 0x0000017000007945 */ /* 0x000fe20003800200 */
[----:B------:R-:W-:Y:S02]  /*19a0*/  PRMT R64, RZ, 0x7610, R64 ;  /* 0x00007610ff407816 */ /* 0x000fe40000000040 */
[----:B------:R-:W-:Y:S02]  /*19b0*/  PRMT R31, RZ, 0x7610, R31 ;  /* 0x00007610ff1f7816 */ /* 0x000fe4000000001f */
[----:B------:R-:W-:Y:S01]  /*19c0*/  PRMT R66, RZ, 0x7610, R66 ;  /* 0x00007610ff427816 */ /* 0x000fe20000000042 */
[----:B------:R-:W-:Y:S06]  /*19d0*/  @P1 BRA `(.L_x_696) ;  /* 0x0000000000481947 */ /* 0x000fec0003800000 */
        /* <DEDUP_REMOVED lines=18> */
.L_x_696:
[----:B------:R-:W-:Y:S05]  /*1b00*/  BSYNC.RECONVERGENT B0 ;  /* 0x0000000000007941 */ /* 0x000fea0003800200 */
.L_x_695:
        /* <DEDUP_REMOVED lines=18> */
[C---:B------:R-:W-:Y:S01]  /*1c30*/  IADD3 R11, PT, PT, R43.reuse, 0x3, RZ ;  /* 0x000000032b0b7810 */ /* 0x040fe20007ffe0ff */
[C---:B------:R-:W-:Y:S01]  /*1c40*/  VIADD R9, R43.reuse, 0x2 ;  /* 0x000000022b097836 */ /* 0x040fe20000000000 */
[----:B------:R-:W-:Y:S02]  /*1c50*/  ISETP.GE.AND P1, PT, R43, UR18, PT ;  /* 0x000000122b007c0c */ /* 0x000fe4000bf26270 */
        /* <DEDUP_REMOVED lines=10> */
.L_x_698:
[----:B------:R-:W-:Y:S05]  /*1d00*/  BSYNC.RECONVERGENT B0 ;  /* 0x0000000000007941 */ /* 0x000fea0003800200 */
.L_x_697:
        /* <DEDUP_REMOVED lines=23> */
.L_x_700:
[----:B------:R-:W-:Y:S05]  /*1e80*/  BSYNC.RECONVERGENT B0 ;  /* 0x0000000000007941 */ /* 0x000fea0003800200 */
.L_x_699:
[----:B-----5:R-:W-:Y:S01]  /*1e90*/  IMAD.U32 R52, R52, 0x10000, RZ ;  /* 0x0001000034347824 */ /* 0x020fe200078e00ff */
[----:B------:R-:W-:Y:S01]  /*1ea0*/  BSSY.RECONVERGENT B0, `(.L_x_701) ;  /* 0x000001e000007945 */ /* 0x000fe20003800200 */
[----:B------:R-:W-:Y:S01]  /*1eb0*/  IMAD.U32 R79, R79, 0x10000, RZ ;  /* 0x000100004f4f7824 */ /* 0x000fe200078e00ff */
[----:B------:R-:W-:Y:S01]  /*1ec0*/  PRMT R83, RZ, 0x7610, R83 ;  /* 0x00007610ff537816 */ /* 0x000fe20000000053 */
[----:B------:R-:W-:Y:S02]  /*1ed0*/  IMAD.U32 R27, R27, 0x10000, RZ ;  /* 0x000100001b1b7824 */ /* 0x000fe400078e00ff */
[----:B01----:R-:W-:Y:S01]  /*1ee0*/  FMUL R9, R52, UR9 ;  /* 0x0000000934097c20 */ /* 0x003fe20008400000 */
[----:B------:R-:W-:Y:S02]  /*1ef0*/  IMAD.U32 R28, R28, 0x10000, RZ ;  /* 0x000100001c1c7824 */ /* 0x000fe400078e00ff */
[----:B------:R-:W-:Y:S01]  /*1f00*/  FMUL R11, R79, UR9 ;  /* 0x000000094f0b7c20 */ /* 0x000fe20008400000 */
[----:B------:R-:W-:Y:S01]  /*1f10*/  FMUL R32, R27, UR9 ;  /* 0x000000091b207c20 */ /* 0x000fe20008400000 */
[----:B------:R-:W-:-:S02]  /*1f20*/  VIADD R54, R46, 0x20 ;  /* 0x000000202e367836 */ /* 0x000fc40000000000 */
[----:B------:R-:W-:Y:S01]  /*1f30*/  FMUL R33, R28, UR9 ;  /* 0x000000091c217c20 */ /* 0x000fe20008400000 */
[----:B------:R-:W0:Y:S02]  /*1f40*/  F2F.BF16.F32 R9, R9 ;  /* 0x0000000900097304 */ /* 0x000e240000202000 */
[----:B------:R-:W-:-:S06]  /*1f50*/  ISETP.GE.AND P1, PT, R54, UR8, PT ;  /* 0x0000000836007c0c */ /* 0x000fcc000bf26270 */
[----:B------:R-:W1:Y:S08]  /*1f60*/  F2F.BF16.F32 R11, R11 ;  /* 0x0000000b000b7304 */ /* 0x000e700000202000 */
[----:B------:R-:W0:Y:S08]  /*1f70*/  F2F.BF16.F32 R32, R32 ;  /* 0x0000002000207304 */ /* 0x000e300000202000 */
[----:B------:R-:W0:Y:S01]  /*1f80*/  F2F.BF16.F32 R33, R33 ;  /* 0x0000002100217304 */ /* 0x000e220000202000 */
[----:B-1----:R-:W-:Y:S05]  /*1f90*/  @P0 BRA `(.L_x_702) ;  /* 0x0000000000380947 */ /* 0x002fea0003800000 */
[C---:B------:R-:W-:Y:S01]  /*1fa0*/  VIADD R8, R43.reuse, 0x1 ;  /* 0x000000012b087836 */ /* 0x040fe20000000000 */
[C---:B------:R-:W-:Y:S01]  /*1fb0*/  IADD3 R13, PT, PT, R43.reuse, 0x2, RZ ;  /* 0x000000022b0d7810 */ /* 0x040fe20007ffe0ff */
[C---:B------:R-:W-:Y:S01]  /*1fc0*/  VIADD R21, R43.reuse, 0x3 ;  /* 0x000000032b157836 */ /* 0x040fe20000000000 */
[----:B------:R-:W-:Y:S01]  /*1fd0*/  ISETP.GE.AND P0, PT, R43, UR18, PT ;  /* 0x000000122b007c0c */ /* 0x000fe2000bf06270 */
[----:B------:R-:W-:Y:S01]  /*1fe0*/  IMAD R12, R12, UR18, R43 ;  /* 0x000000120c0c7c24 */ /* 0x000fe2000f8e022b */
[----:B------:R-:W-:Y:S02]  /*1ff0*/  ISETP.GE.AND P2, PT, R8, UR18, PT ;  /* 0x0000001208007c0c */ /* 0x000fe4000bf46270 */
        /* <DEDUP_REMOVED lines=8> */
.L_x_702:
[----:B------:R-:W-:Y:S05]  /*2080*/  BSYNC.RECONVERGENT B0 ;  /* 0x0000000000007941 */ /* 0x000fea0003800200 */
.L_x_701:
[----:B------:R-:W-:Y:S01]  /*2090*/  BSSY.RECONVERGENT B0, `(.L_x_703) ;  /* 0x0000017000007945 */ /* 0x000fe20003800200 */
[----:B------:R-:W-:Y:S02]  /*20a0*/  PRMT R8, RZ, 0x7610, R8 ;  /* 0x00007610ff087816 */ /* 0x000fe40000000008 */
[----:B------:R-:W-:Y:S02]  /*20b0*/  PRMT R95, RZ, 0x7610, R95 ;  /* 0x00007610ff5f7816 */ /* 0x000fe4000000005f */
[----:B------:R-:W-:Y:S01]  /*20c0*/  PRMT R26, RZ, 0x7610, R26 ;  /* 0x00007610ff1a7816 */ /* 0x000fe2000000001a */
[----:B------:R-:W-:Y:S06]  /*20d0*/  @P1 BRA `(.L_x_704) ;  /* 0x0000000000481947 */ /* 0x000fec0003800000 */
[C---:B------:R-:W-:Y:S01]  /*20e0*/  VIADD R8, R43.reuse, 0x1 ;  /* 0x000000012b087836 */ /* 0x040fe20000000000 */
[C---:B------:R-:W-:Y:S01]  /*20f0*/  ISETP.GE.AND P0, PT, R43.reuse, UR18, PT ;  /* 0x000000122b007c0c */ /* 0x040fe2000bf06270 */
[C---:B-1----:R-:W-:Y:S01]  /*2100*/  VIADD R12, R43.reuse, 0x2 ;  /* 0x000000022b0c7836 */ /* 0x042fe20000000000 */
        /* <DEDUP_REMOVED lines=15> */
.L_x_704:
[----:B------:R-:W-:Y:S05]  /*2200*/  BSYNC.RECONVERGENT B0 ;  /* 0x0000000000007941 */ /* 0x000fea0003800200 */
.L_x_703:
[----:B-----5:R-:W-:Y:S01]  /*2210*/  IMAD.U32 R26, R26, 0x10000, RZ ;  /* 0x000100001a1a7824 */ /* 0x020fe200078e00ff */
[----:B------:R-:W-:Y:S01]  /*2220*/  FMNMX3 R6, |R6|, RZ, |R19|, !PT ;  /* 0x000000ff06067276 */ /* 0x000fe20007800613 */
[----:B------:R-:W-:Y:S01]  /*2230*/  IMAD.U32 R95, R95, 0x10000, RZ ;  /* 0x000100005f5f7824 */ /* 0x000fe200078e00ff */
[----:B------:R-:W-:Y:S01]  /*2240*/  BSSY.RECONVERGENT B0, `(.L_x_705) ;  /* 0x000001d000007945 */ /* 0x000fe20003800200 */
[----:B------:R-:W-:Y:S02]  /*2250*/  IMAD.U32 R8, R8, 0x10000, RZ ;  /* 0x0001000008087824 */ /* 0x000fe400078e00ff */
[----:B------:R-:W-:Y:S01]  /*2260*/  FMUL R89, R26, UR9 ;  /* 0x000000091a597c20 */ /* 0x000fe20008400000 */
[----:B------:R-:W-:Y:S02]  /*2270*/  IMAD.U32 R83, R83, 0x10000, RZ ;  /* 0x0001000053537824 */ /* 0x000fe400078e00ff */
[----:B------:R-:W-:Y:S01]  /*2280*/  FMUL R87, R95, UR9 ;  /* 0x000000095f577c20 */ /* 0x000fe20008400000 */
[----:B------:R-:W-:Y:S01]  /*2290*/  FMUL R21, R8, UR9 ;  /* 0x0000000908157c20 */ /* 0x000fe20008400000 */
[----:B------:R-:W-:-:S02]  /*22a0*/  VIADD R76, R46, 0x21 ;  /* 0x000000212e4c7836 */ /* 0x000fc40000000000 */
[----:B------:R-:W-:Y:S01]  /*22b0*/  FMUL R19, R83, UR9 ;  /* 0x0000000953137c20 */ /* 0x000fe20008400000 */
[----:B------:R-:W0:Y:S01]  /*22c0*/  F2F.BF16.F32 R89, R89 ;  /* 0x0000005900597304 */ /* 0x000e220000202000 */
[----:B------:R-:W-:Y:S02]  /*22d0*/  FMNMX3 R6, |R20|, R6, |R25|, !PT ;  /* 0x0000000614067276 */ /* 0x000fe40007800619 */
[----:B------:R-:W-:-:S05]  /*22e0*/  ISETP.GE.AND P0, PT, R76, UR8, PT ;  /* 0x000000084c007c0c */ /* 0x000fca000bf06270 */
[----:B------:R-:W0:Y:S08]  /*22f0*/  F2F.BF16.F32 R87, R87 ;  /* 0x0000005700577304 */ /* 0x000e300000202000 */
[----:B------:R-:W0:Y:S08]  /*2300*/  F2F.BF16.F32 R21, R21 ;  /* 0x0000001500157304 */ /* 0x000e300000202000 */
[----:B------:R-:W0:Y:S01]  /*2310*/  F2F.BF16.F32 R19, R19 ;  /* 0x0000001300137304 */ /* 0x000e220000202000 */
[----:B------:R-:W-:Y:S05]  /*2320*/  @P1 BRA `(.L_x_706) ;  /* 0x0000000000381947 */ /* 0x000fea0003800000 */
[C---:B-1----:R-:W-:Y:S01]  /*2330*/  VIADD R13, R43.reuse, 0x2 ;  /* 0x000000022b0d7836 */ /* 0x042fe20000000000 */
        /* <DEDUP_REMOVED lines=13> */
.L_x_706:
[----:B------:R-:W-:Y:S05]  /*2410*/  BSYNC.RECONVERGENT B0 ;  /* 0x0000000000007941 */ /* 0x000fea0003800200 */
.L_x_705:
[----:B------:R-:W-:Y:S01]  /*2420*/  BSSY.RECONVERGENT B0, `(.L_x_707) ;  /* 0x0000018000007945 */ /* 0x000fe20003800200 */
[----:B------:R-:W-:Y:S02]  /*2430*/  PRMT R20, RZ, 0x7610, R20 ;  /* 0x00007610ff147816 */ /* 0x000fe40000000014 */
        /* <DEDUP_REMOVED lines=22> */
.L_x_708:
[----:B------:R-:W-:Y:S05]  /*25a0*/  BSYNC.RECONVERGENT B0 ;  /* 0x0000000000007941 */ /* 0x000fea0003800200 */
.L_x_707:
[----:B------:R-:W-:Y:S01]  /*25b0*/  FMNMX3 R61, |R34|, R6, |R61|, !PT ;  /* 0x00000006223d7276 */ /* 0x000fe2000780063d */
[----:B-----5:R-:W-:Y:S01]  /*25c0*/  IMAD.U32 R54, R54, 0x10000, RZ ;  /* 0x0001000036367824 */ /* 0x020fe200078e00ff */
[----:B------:R-:W-:Y:S01]  /*25d0*/  BSSY.RECONVERGENT B0, `(.L_x_709) ;  /* 0x0000021000007945 */ /* 0x000fe20003800200 */
[----:B------:R-:W-:Y:S01]  /*25e0*/  IMAD.U32 R71, R71, 0x10000, RZ ;  /* 0x0001000047477824 */ /* 0x000fe200078e00ff */
[----:B------:R-:W-:Y:S01]  /*25f0*/  FMNMX R61, R61, |R30|, !PT ;  /* 0x4000001e3d3d7209 */ /* 0x000fe20007800000 */
[----:B------:R-:W-:Y:S01]  /*2600*/  IMAD.U32 R56, R56, 0x10000, RZ ;  /* 0x0001000038387824 */ /* 0x000fe200078e00ff */
[----:B------:R-:W-:Y:S01]  /*2610*/  SHF.L.U32 R30, R20, 0x10, RZ ;  /* 0x00000010141e7819 */ /* 0x000fe200000006ff */
[----:B------:R-:W-:Y:S01]  /*2620*/  FMUL R58, R54, UR9 ;  /* 0x00000009363a7c20 */ /* 0x000fe20008400000 */
[----:B------:R-:W-:Y:S01]  /*2630*/  FMNMX3 R24, |R24|, R61, |R85|, !PT ;  /* 0x0000003d18187276 */ /* 0x000fe20007800655 */
[----:B------:R-:W-:Y:S01]  /*2640*/  FMUL R60, R71, UR9 ;  /* 0x00000009473c7c20 */ /* 0x000fe20008400000 */
[----:B------:R-:W-:Y:S01]  /*2650*/  FMUL R25, R56, UR9 ;  /* 0x0000000938197c20 */ /* 0x000fe20008400000 */
[----:B------:R-:W-:Y:S01]  /*2660*/  VIADD R34, R46, 0x22 ;  /* 0x000000222e227836 */ /* 0x000fe20000000000 */
[----:B------:R-:W-:Y:S01]  /*2670*/  FMNMX3 R73, |R72|, R24, |R73|, !PT ;  /* 0x0000001848497276 */ /* 0x000fe20007800649 */
[----:B------:R-:W-:Y:S01]  /*2680*/  FMUL R24, R30, UR9 ;  /* 0x000000091e187c20 */ /* 0x000fe20008400000 */
[----:B------:R-:W0:Y:S02]  /*2690*/  F2F.BF16.F32 R58, R58 ;  /* 0x0000003a003a7304 */ /* 0x000e240000202000 */
[----:B------:R-:W-:-:S02]  /*26a0*/  ISETP.GE.AND P1, PT, R34, UR8, PT ;  /* 0x0000000822007c0c */ /* 0x000fc4000bf26270 */
[----:B------:R-:W-:-:S04]  /*26b0*/  FMNMX R73, R73, |R74|, !PT ;  /* 0x4000004a49497209 */ /* 0x000fc80007800000 */
[----:B------:R-:W0:Y:S08]  /*26c0*/  F2F.BF16.F32 R60, R60 ;  /* 0x0000003c003c7304 */ /* 0x000e300000202000 */
[----:B------:R-:W0:Y:S08]  /*26d0*/  F2F.BF16.F32 R25, R25 ;  /* 0x0000001900197304 */ /* 0x000e300000202000 */
[----:B------:R-:W0:Y:S01]  /*26e0*/  F2F.BF16.F32 R24, R24 ;  /* 0x0000001800187304 */ /* 0x000e220000202000 */
[----:B------:R-:W-:Y:S05]  /*26f0*/  @P0 BRA `(.L_x_710) ;  /* 0x0000000000380947 */ /* 0x000fea0003800000 */
[C---:B------:R-:W-:Y:S01]  /*2700*/  VIADD R6, R43.reuse, 0x1 ;  /* 0x000000012b067836 */ /* 0x040fe20000000000 */
[C---:B------:R-:W-:Y:S01]  /*2710*/  ISETP.GE.AND P0, PT, R43.reuse, UR18, PT ;  /* 0x000000122b007c0c */ /* 0x040fe2000bf06270 */
[C---:B01----:R-:W-:Y:S02]  /*2720*/  VIADD R12, R43.reuse, 0x2 ;  /* 0x000000022b0c7836 */ /* 0x043fe40000000000 */
        /* <DEDUP_REMOVED lines=11> */
.L_x_710:
[----:B------:R-:W-:Y:S05]  /*27e0*/  BSYNC.RECONVERGENT B0 ;  /* 0x0000000000007941 */ /* 0x000fea0003800200 */
.L_x_709:
[----:B------:R-:W-:Y:S01]  /*27f0*/  BSSY.RECONVERGENT B0, `(.L_x_711) ;  /* 0x0000018000007945 */ /* 0x000fe20003800200 */
[----:B------:R-:W-:Y:S02]  /*2800*/  PRMT R72, RZ, 0x7610, R72 ;  /* 0x00007610ff487816 */ /* 0x000fe40000000048 */
[----:B------:R-:W-:Y:S02]  /*2810*/  PRMT R91, RZ, 0x7610, R91 ;  /* 0x00007610ff5b7816 */ /* 0x000fe4000000005b */
[----:B------:R-:W-:Y:S02]  /*2820*/  PRMT R6, RZ, 0x7610, R6 ;  /* 0x00007610ff067816 */ /* 0x000fe40000000006 */
[----:B------:R-:W-:Y:S01]  /*2830*/  PRMT R93, RZ, 0x7610, R93 ;  /* 0x00007610ff5d7816 */ /* 0x000fe2000000005d */
[----:B------:R-:W-:Y:S06]  /*2840*/  @P1 BRA `(.L_x_712) ;  /* 0x0000000000481947 */ /* 0x000fec0003800000 */
[C---:B------:R-:W-:Y:S01]  /*2850*/  VIADD R6, R43.reuse, 0x1 ;  /* 0x000000012b067836 */ /* 0x040fe20000000000 */
[C---:B------:R-:W-:Y:S01]  /*2860*/  ISETP.GE.AND P0, PT, R43.reuse, UR18, PT ;  /* 0x000000122b007c0c */ /* 0x040fe2000bf06270 */
[C---:B01----:R-:W-:Y:S01]  /*2870*/  VIADD R12, R43.reuse, 0x2 ;  /* 0x000000022b0c7836 */ /* 0x043fe20000000000 */
        /* <DEDUP_REMOVED lines=15> */
.L_x_712:
[----:B------:R-:W-:Y:S05]  /*2970*/  BSYNC.RECONVERGENT B0 ;  /* 0x0000000000007941 */ /* 0x000fea0003800200 */
.L_x_711:
[----:B01----:R-:W-:Y:S01]  /*2980*/  IMAD.WIDE.U32 R12, R18, 0x10000, RZ ;  /* 0x00010000120c7825 */ /* 0x003fe200078e00ff */
[----:B------:R-:W-:Y:S01]  /*2990*/  FMNMX3 R65, |R65|, R73, |R70|, !PT ;  /* 0x0000004941417276 */ /* 0x000fe20007800646 */
[----:B------:R-:W-:Y:S02]  /*29a0*/  BSSY.RECONVERGENT B0, `(.L_x_713) ;  /* 0x0000025000007945 */ /* 0x000fe40003800200 */
[----:B-----5:R-:W-:Y:S01]  /*29b0*/  IMAD.U32 R93, R93, 0x10000, RZ ;  /* 0x000100005d5d7824 */ /* 0x020fe200078e00ff */
[----:B------:R-:W-:Y:S01]  /*29c0*/  LOP3.LUT R13, R13, R55, RZ, 0xfc, !PT ;  /* 0x000000370d0d7212 */ /* 0x000fe200078efcff */
[----:B------:R-:W-:Y:S01]  /*29d0*/  IMAD.U32 R6, R6, 0x10000, RZ ;  /* 0x0001000006067824 */ /* 0x000fe200078e00ff */
[----:B------:R-:W-:Y:S01]  /*29e0*/  LOP3.LUT R20, R12, R15, RZ, 0xfc, !PT ;  /* 0x0000000f0c147212 */ /* 0x000fe200078efcff */
[----:B------:R-:W-:Y:S01]  /*29f0*/  IMAD.U32 R91, R91, 0x10000, RZ ;  /* 0x000100005b5b7824 */ /* 0x000fe200078e00ff */
[----:B------:R-:W-:Y:S01]  /*2a00*/  FMNMX3 R57, |R22|, R65, |R57|, !PT ;  /* 0x0000004116397276 */ /* 0x000fe20007800639 */
[----:B------:R-:W-:-:S02]  /*2a10*/  IMAD.U32 R55, R72, 0x10000, RZ ;  /* 0x0001000048377824 */ /* 0x000fc400078e00ff */
[----:B------:R-:W-:Y:S01]  /*2a20*/  FMUL R61, R93, UR9 ;  /* 0x000000095d3d7c20 */ /* 0x000fe20008400000 */
[----:B------:R-:W-:-:S04]  /*2a30*/  IMAD.WIDE.U32 R14, R14, 0x10000, RZ ;  /* 0x000100000e0e7825 */ /* 0x000fc800078e00ff */
[----:B------:R-:W-:Y:S01]  /*2a40*/  FMUL R85, R6, UR9 ;  /* 0x0000000906557c20 */ /* 0x000fe20008400000 */
[----:B------:R-:W-:Y:S01]  /*2a50*/  FMUL R65, R91, UR9 ;  /* 0x000000095b417c20 */ /* 0x000fe20008400000 */
[----:B------:R-:W-:Y:S01]  /*2a60*/  FMUL R22, R55, UR9 ;  /* 0x0000000937167c20 */ /* 0x000fe20008400000 */
[----:B------:R-:W-:Y:S01]  /*2a70*/  IADD3 R12, PT, PT, R46, 0x23, RZ ;  /* 0x000000232e0c7810 */ /* 0x000fe20007ffe0ff */
[----:B------:R-:W0:Y:S01]  /*2a80*/  F2F.BF16.F32 R61, R61 ;  /* 0x0000003d003d7304 */ /* 0x000e220000202000 */
[----:B------:R-:W-:Y:S02]  /*2a90*/  LOP3.LUT R18, R14, R37, RZ, 0xfc, !PT ;  /* 0x000000250e127212 */ /* 0x000fe400078efcff */
[----:B------:R-:W-:Y:S02]  /*2aa0*/  FMNMX3 R14, |R17|, R57, |R4|, !PT ;  /* 0x00000039110e7276 */ /* 0x000fe40007800604 */
[----:B------:R-:W-:Y:S02]  /*2ab0*/  ISETP.GE.AND P0, PT, R12, UR8, PT ;  /* 0x000000080c007c0c */ /* 0x000fe4000bf06270 */
[----:B------:R-:W-:Y:S01]  /*2ac0*/  LOP3.LUT R15, R15, R23, RZ, 0xfc, !PT ;  /* 0x000000170f0f7212 */ /* 0x000fe200078efcff */
[----:B------:R-:W1:Y:S08]  /*2ad0*/  F2F.BF16.F32 R85, R85 ;  /* 0x0000005500557304 */ /* 0x000e700000202000 */
[----:B------:R-:W0:Y:S08]  /*2ae0*/  F2F.BF16.F32 R65, R65 ;  /* 0x0000004100417304 */ /* 0x000e300000202000 */
[----:B------:R0:W0:Y:S01]  /*2af0*/  F2F.BF16.F32 R17, R22 ;  /* 0x0000001600117304 */ /* 0x0000220000202000 */
[----:B-1----:R-:W-:Y:S05]  /*2b00*/  @P1 BRA `(.L_x_714) ;  /* 0x0000000000381947 */ /* 0x002fea0003800000 */
[C---:B------:R-:W-:Y:S01]  /*2b10*/  VIADD R4, R43.reuse, 0x1 ;  /* 0x000000012b047836 */ /* 0x040fe20000000000 */
[C---:B------:R-:W-:Y:S01]  /*2b20*/  ISETP.GE.AND P1, PT, R43.reuse, UR18, PT ;  /* 0x000000122b007c0c */ /* 0x040fe2000bf26270 */
[C---:B0-----:R-:W-:Y:S02]  /*2b30*/  VIADD R22, R43.reuse, 0x2 ;  /* 0x000000022b167836 */ /* 0x041fe40000000000 */
        /* <DEDUP_REMOVED lines=11> */
.L_x_714:
[----:B------:R-:W-:Y:S05]  /*2bf0*/  BSYNC.RECONVERGENT B0 ;  /* 0x0000000000007941 */ /* 0x000fea0003800200 */
.L_x_713:
        /* <DEDUP_REMOVED lines=24> */
.L_x_716:
[----:B------:R-:W-:Y:S05]  /*2d80*/  BSYNC.RECONVERGENT B0 ;  /* 0x0000000000007941 */ /* 0x000fea0003800200 */
.L_x_715:
[----:B------:R-:W-:Y:S01]  /*2d90*/  FMNMX3 R14, |R16|, R14, |R35|, !PT ;  /* 0x0000000e100e7276 */ /* 0x000fe20007800623 */
[----:B------:R-:W-:Y:S01]  /*2da0*/  IMAD.WIDE.U32 R36, R36, 0x10000, RZ ;  /* 0x0001000024247825 */ /* 0x000fe200078e00ff */
[----:B-----5:R-:W-:Y:S01]  /*2db0*/  SHF.L.U32 R73, R73, 0x10, RZ ;  /* 0x0000001049497819 */ /* 0x020fe200000006ff */
[----:B------:R-:W-:Y:S01]  /*2dc0*/  BSSY.RECONVERGENT B0, `(.L_x_717) ;  /* 0x0000025000007945 */ /* 0x000fe20003800200 */
[----:B01----:R-:W-:Y:S01]  /*2dd0*/  FMNMX3 R23, |R2|, R14, |R39|, !PT ;  /* 0x0000000e02177276 */ /* 0x003fe20007800627 */
[----:B------:R-:W-:Y:S01]  /*2de0*/  IMAD.U32 R4, R4, 0x10000, RZ ;  /* 0x0001000004047824 */ /* 0x000fe200078e00ff */
[----:B---3--:R-:W-:Y:S01]  /*2df0*/  LOP3.LUT R16, R36, R103, RZ, 0xfc, !PT ;  /* 0x0000006724107212 */ /* 0x008fe200078efcff */
[----:B------:R-:W-:Y:S01]  /*2e00*/  IMAD.U32 R57, R57, 0x10000, RZ ;  /* 0x0001000039397824 */ /* 0x000fe200078e00ff */
[----:B------:R-:W-:Y:S01]  /*2e10*/  LOP3.LUT R36, R37, R69, RZ, 0xfc, !PT ;  /* 0x0000004525247212 */ /* 0x000fe200078efcff */
[----:B------:R-:W-:Y:S02]  /*2e20*/  IMAD.U32 R2, R72, 0x10000, RZ ;  /* 0x0001000048027824 */ /* 0x000fe400078e00ff */
[----:B------:R-:W-:Y:S01]  /*2e30*/  FMUL R34, R4, UR9 ;  /* 0x0000000904227c20 */ /* 0x000fe20008400000 */
[----:B------:R-:W-:-:S04]  /*2e40*/  IMAD.WIDE.U32 R38, R38, 0x10000, RZ ;  /* 0x0001000026267825 */ /* 0x000fc800078e00ff */
[----:B------:R-:W-:Y:S01]  /*2e50*/  FMUL R35, R57, UR9 ;  /* 0x0000000939237c20 */ /* 0x000fe20008400000 */
[----:B------:R-:W-:Y:S01]  /*2e60*/  FMUL R37, R73, UR9 ;  /* 0x0000000949257c20 */ /* 0x000fe20008400000 */
[----:B------:R-:W-:Y:S01]  /*2e70*/  FMUL R22, R2, UR9 ;  /* 0x0000000902167c20 */ /* 0x000fe20008400000 */
[----:B------:R-:W-:Y:S01]  /*2e80*/  VIADD R70, R46, 0x30 ;  /* 0x000000302e467836 */ /* 0x000fe20000000000 */
[----:B----4-:R-:W-:Y:S01]  /*2e90*/  LOP3.LUT R14, R38, R67, RZ, 0xfc, !PT ;  /* 0x00000043260e7212 */ /* 0x010fe200078efcff */
[----:B------:R-:W0:Y:S01]  /*2ea0*/  F2F.BF16.F32 R34, R34 ;  /* 0x0000002200227304 */ /* 0x000e220000202000 */
[----:B------:R-:W-:Y:S02]  /*2eb0*/  LOP3.LUT R38, R39, R41, RZ, 0xfc, !PT ;  /* 0x0000002927267212 */ /* 0x000fe400078efcff */
[----:B------:R-:W-:Y:S02]  /*2ec0*/  FMNMX R23, R23, |R68|, !PT ;  /* 0x4000004417177209 */ /* 0x000fe40007800000 */
[----:B------:R-:W-:-:S02]  /*2ed0*/  ISETP.GE.AND P1, PT, R70, UR8, PT ;  /* 0x0000000846007c0c */ /* 0x000fc4000bf26270 */
[----:B------:R-:W-:Y:S01]  /*2ee0*/  FMNMX3 R66, |R29|, R23, |R66|, !PT ;  /* 0x000000171d427276 */ /* 0x000fe20007800642 */
[----:B------:R-:W1:Y:S08]  /*2ef0*/  F2F.BF16.F32 R35, R35 ;  /* 0x0000002300237304 */ /* 0x000e700000202000 */
[----:B------:R-:W3:Y:S08]  /*2f00*/  F2F.BF16.F32 R37, R37 ;  /* 0x0000002500257304 */ /* 0x000ef00000202000 */
[----:B------:R4:W0:Y:S01]  /*2f10*/  F2F.BF16.F32 R39, R22 ;  /* 0x0000001600277304 */ /* 0x0008220000202000 */
[----:B-1----:R-:W-:Y:S05]  /*2f20*/  @P0 BRA `(.L_x_718) ;  /* 0x0000000000380947 */ /* 0x002fea0003800000 */
[C---:B----4-:R-:W-:Y:S01]  /*2f30*/  VIADD R22, R43.reuse, 0x1 ;  /* 0x000000012b167836 */ /* 0x050fe20000000000 */
        /* <DEDUP_REMOVED lines=11> */
[----:B---3--:R1:W-:Y:S04]  /*2ff0*/  @!P3 STG.E.U16 desc[UR12][R22.64+0x4], R37 ;  /* 0x000004251600b986 */ /* 0x0083e8000c10150c */
[----:B------:R1:W-:Y:S02]  /*3000*/  @!P4 STG.E.U16 desc[UR12][R22.64+0x6], R39 ;  /* 0x000006271600c986 */ /* 0x0003e4000c10150c */
.L_x_718:
[----:B------:R-:W-:Y:S05]  /*3010*/  BSYNC.RECONVERGENT B0 ;  /* 0x0000000000007941 */ /* 0x000fea0003800200 */
.L_x_717:
        /* <DEDUP_REMOVED lines=8> */
[C---:B-1--4-:R-:W-:Y:S01]  /*30a0*/  VIADD R22, R43.reuse, 0x2 ;  /* 0x000000022b167836 */ /* 0x052fe20000000000 */
        /* <DEDUP_REMOVED lines=15> */
.L_x_720:
[----:B------:R-:W-:Y:S05]  /*31a0*/  BSYNC.RECONVERGENT B0 ;  /* 0x0000000000007941 */ /* 0x000fea0003800200 */
.L_x_719:
[----:B------:R-:W-:Y:S01]  /*31b0*/  IMAD.WIDE.U32 R40, R40, 0x10000, RZ ;  /* 0x0001000028287825 */ /* 0x000fe200078e00ff */
[----:B-----5:R-:W-:Y:S01]  /*31c0*/  SHF.L.U32 R78, R78, 0x10, RZ ;  /* 0x000000104e4e7819 */ /* 0x020fe200000006ff */
[----:B------:R-:W-:Y:S01]  /*31d0*/  BSSY.RECONVERGENT B0, `(.L_x_721) ;  /* 0x0000025000007945 */ /* 0x000fe20003800200 */
[----:B------:R-:W-:Y:S01]  /*31e0*/  FMNMX3 R103, |R31|, R66, |R64|, !PT ;  /* 0x000000421f677276 */ /* 0x000fe20007800640 */
[----:B------:R-:W-:Y:S01]  /*31f0*/  IMAD.U32 R69, R69, 0x10000, RZ ;  /* 0x0001000045457824 */ /* 0x000fe200078e00ff */
[----:B------:R-:W-:Y:S01]  /*3200*/  LOP3.LUT R12, R40, R101, RZ, 0xfc, !PT ;  /* 0x00000065280c7212 */ /* 0x000fe200078efcff */
[----:B------:R-:W-:Y:S01]  /*3210*/  IMAD.U32 R67, R67, 0x10000, RZ ;  /* 0x0001000043437824 */ /* 0x000fe200078e00ff */
[----:B------:R-:W-:Y:S01]  /*3220*/  LOP3.LUT R40, R41, R63, RZ, 0xfc, !PT ;  /* 0x0000003f29287212 */ /* 0x000fe200078efcff */
[----:B------:R-:W-:Y:S02]  /*3230*/  IMAD.U32 R72, R72, 0x10000, RZ ;  /* 0x0001000048487824 */ /* 0x000fe400078e00ff */
[----:B------:R-:W-:Y:S01]  /*3240*/  FMUL R29, R69, UR9 ;  /* 0x00000009451d7c20 */ /* 0x000fe20008400000 */
[----:B------:R-:W-:Y:S01]  /*3250*/  FMUL R31, R78, UR9 ;  /* 0x000000094e1f7c20 */ /* 0x000fe20008400000 */
[----:B------:R-:W-:Y:S01]  /*3260*/  FMUL R63, R67, UR9 ;  /* 0x00000009433f7c20 */ /* 0x000fe20008400000 */
[----:B-1--4-:R-:W-:Y:S01]  /*3270*/  IMAD.WIDE.U32 R22, R62, 0x10000, RZ ;  /* 0x000100003e167825 */ /* 0x012fe200078e00ff */
[----:B------:R-:W-:-:S03]  /*3280*/  FMNMX R62, R103, |R10|, !PT ;  /* 0x4000000a673e7209 */ /* 0x000fc60007800000 */
[----:B------:R-:W-:Y:S01]  /*3290*/  FMUL R64, R72, UR9 ;  /* 0x0000000948407c20 */ /* 0x000fe20008400000 */
[----:B------:R-:W1:Y:S01]  /*32a0*/  F2F.BF16.F32 R29, R29 ;  /* 0x0000001d001d7304 */ /* 0x000e620000202000 */
[----:B------:R-:W-:Y:S01]  /*32b0*/  VIADD R66, R46, 0x31 ;  /* 0x000000312e427836 */ /* 0x000fe20000000000 */
[----:B------:R-:W-:Y:S02]  /*32c0*/  FMNMX3 R62, |R52|, R62, |R79|, !PT ;  /* 0x0000003e343e7276 */ /* 0x000fe4000780064f */
[----:B------:R-:W-:Y:S02]  /*32d0*/  LOP3.LUT R10, R22, R99, RZ, 0xfc, !PT ;  /* 0x00000063160a7212 */ /* 0x000fe400078efcff */
[----:B------:R-:W-:Y:S02]  /*32e0*/  ISETP.GE.AND P0, PT, R66, UR8, PT ;  /* 0x0000000842007c0c */ /* 0x000fe4000bf06270 */
[----:B------:R-:W4:Y:S01]  /*32f0*/  F2F.BF16.F32 R31, R31 ;  /* 0x0000001f001f7304 */ /* 0x000f220000202000 */
[----:B------:R-:W-:-:S07]  /*3300*/  LOP3.LUT R41, R23, R97, RZ, 0xfc, !PT ;  /* 0x0000006117297212 */ /* 0x000fce00078efcff */
[----:B------:R-:W0:Y:S08]  /*3310*/  F2F.BF16.F32 R63, R63 ;  /* 0x0000003f003f7304 */ /* 0x000e300000202000 */
[----:B------:R0:W0:Y:S01]  /*3320*/  F2F.BF16.F32 R52, R64 ;  /* 0x0000004000347304 */ /* 0x0000220000202000 */
[----:B-1--4-:R-:W-:Y:S05]  /*3330*/  @P1 BRA `(.L_x_722) ;  /* 0x0000000000381947 */ /* 0x012fea0003800000 */
[C---:B------:R-:W-:Y:S01]  /*3340*/  VIADD R22, R43.reuse, 0x1 ;  /* 0x000000012b167836 */ /* 0x040fe20000000000 */
[C---:B------:R-:W-:Y:S01]  /*3350*/  ISETP.GE.AND P1, PT, R43.reuse, UR18, PT ;  /* 0x000000122b007c0c */ /* 0x040fe2000bf26270 */
[C---:B------:R-:W-:Y:S02]  /*3360*/  VIADD R23, R43.reuse, 0x2 ;  /* 0x000000022b177836 */ /* 0x040fe40000000000 */
[----:B0-----:R-:W-:Y:S01]  /*3370*/  VIADD R64, R43, 0x3 ;  /* 0x000000032b407836 */ /* 0x001fe20000000000 */
        /* <DEDUP_REMOVED lines=10> */
.L_x_722:
[----:B------:R-:W-:Y:S05]  /*3420*/  BSYNC.RECONVERGENT B0 ;  /* 0x0000000000007941 */ /* 0x000fea0003800200 */
.L_x_721:
[----:B------:R-:W-:Y:S01]  /*3430*/  BSSY.RECONVERGENT B0, `(.L_x_723) ;  /* 0x0000018000007945 */ /* 0x000fe20003800200 */
[----:B0-----:R-:W-:Y:S02]  /*3440*/  PRMT R64, RZ, 0x7610, R64 ;  /* 0x00007610ff407816 */ /* 0x001fe40000000040 */
[----:B------:R-:W-:Y:S02]  /*3450*/  PRMT R70, RZ, 0x7610, R70 ;  /* 0x00007610ff467816 */ /* 0x000fe40000000046 */
[----:B------:R-:W-:Y:S02]  /*3460*/  PRMT R79, RZ, 0x7610, R79 ;  /* 0x00007610ff4f7816 */ /* 0x000fe4000000004f */
[----:B------:R-:W-:Y:S01]  /*3470*/  PRMT R76, RZ, 0x7610, R76 ;  /* 0x00007610ff4c7816 */ /* 0x000fe2000000004c */
[----:B------:R-:W-:Y:S06]  /*3480*/  @P0 BRA `(.L_x_724) ;  /* 0x0000000000480947 */ /* 0x000fec0003800000 */
[C---:B-1----:R-:W-:Y:S01]  /*3490*/  VIADD R22, R43.reuse, 0x1 ;  /* 0x000000012b167836 */ /* 0x042fe20000000000 */
        /* <DEDUP_REMOVED lines=17> */
.L_x_724:
[----:B------:R-:W-:Y:S05]  /*35b0*/  BSYNC.RECONVERGENT B0 ;  /* 0x0000000000007941 */ /* 0x000fea0003800200 */
.L_x_723:
[----:B------:R-:W-:Y:S01]  /*35c0*/  FMNMX3 R62, |R27|, R62, |R28|, !PT ;  /* 0x0000003e1b3e7276 */ /* 0x000fe2000780061c */
[----:B-----5:R-:W-:Y:S01]  /*35d0*/  IMAD.U32 R79, R79, 0x10000, RZ ;  /* 0x000100004f4f7824 */ /* 0x020fe200078e00ff */
[----:B------:R-:W-:Y:S01]  /*35e0*/  SHF.L.U32 R76, R76, 0x10, RZ ;  /* 0x000000104c4c7819 */ /* 0x000fe200000006ff */
[----:B------:R-:W-:Y:S01]  /*35f0*/  IMAD.U32 R27, R70, 0x10000, RZ ;  /* 0x00010000461b7824 */ /* 0x000fe200078e00ff */
[----:B------:R-:W-:Y:S01]  /*3600*/  FMNMX3 R95, |R26|, R62, |R95|, !PT ;  /* 0x0000003e1a5f7276 */ /* 0x000fe2000780065f */
[----:B------:R-:W-:Y:S02]  /*3610*/  IMAD.U32 R26, R64, 0x10000, RZ ;  /* 0x00010000401a7824 */ /* 0x000fe400078e00ff */
[----:B------:R-:W-:Y:S01]  /*3620*/  FMUL R28, R79, UR9 ;  /* 0x000000094f1c7c20 */ /* 0x000fe20008400000 */
[----:B------:R-:W-:Y:S01]  /*3630*/  FMUL R68, R76, UR9 ;  /* 0x000000094c447c20 */ /* 0x000fe20008400000 */
[----:B------:R-:W-:Y:S01]  /*3640*/  FMNMX3 R95, |R8|, R95, |R83|, !PT ;  /* 0x0000005f085f7276 */ /* 0x000fe20007800653 */
[----:B------:R-:W-:Y:S01]  /*3650*/  FMUL R62, R27, UR9 ;  /* 0x000000091b3e7c20 */ /* 0x000fe20008400000 */
[----:B------:R-:W-:Y:S01]  /*3660*/  FMUL R74, R26, UR9 ;  /* 0x000000091a4a7c20 */ /* 0x000fe20008400000 */
[----:B------:R-:W-:Y:S01]  /*3670*/  VIADD R70, R46, 0x32 ;  /* 0x000000322e467836 */ /* 0x000fe20000000000 */
[----:B------:R-:W-:Y:S01]  /*3680*/  FMNMX3 R95, |R54|, R95, |R71|, !PT ;  /* 0x0000005f365f7276 */ /* 0x000fe20007800647 */
[----:B------:R-:W4:Y:S01]  /*3690*/  F2F.BF16.F32 R68, R68 ;  /* 0x0000004400447304 */ /* 0x000f220000202000 */
[----:B01----:R-:W-:Y:S01]  /*36a0*/  IMAD.WIDE.U32 R22, R42, 0x10000, RZ ;  /* 0x000100002a167825 */ /* 0x003fe200078e00ff */
[----:B------:R-:W-:Y:S01]  /*36b0*/  BSSY.RECONVERGENT B0, `(.L_x_725) ;  /* 0x0000016000007945 */ /* 0x000fe20003800200 */
[----:B------:R-:W-:-:S02]  /*36c0*/  ISETP.GE.AND P1, PT, R70, UR8, PT ;  /* 0x0000000846007c0c */ /* 0x000fc4000bf26270 */
[----:B------:R-:W-:-:S03]  /*36d0*/  LOP3.LUT R8, R22, R81, RZ, 0xfc, !PT ;  /* 0x0000005116087212 */ /* 0x000fc600078efcff */
[----:B------:R-:W0:Y:S01]  /*36e0*/  F2F.BF16.F32 R28, R28 ;  /* 0x0000001c001c7304 */ /* 0x000e220000202000 */
[----:B------:R-:W-:-:S07]  /*36f0*/  LOP3.LUT R42, R23, R75, RZ, 0xfc, !PT ;  /* 0x0000004b172a7212 */ /* 0x000fce00078efcff */
[----:B------:R1:W0:Y:S08]  /*3700*/  F2F.BF16.F32 R64, R62 ;  /* 0x0000003e00407304 */ /* 0x0002300000202000 */
[----:B------:R1:W0:Y:S01]  /*3710*/  F2F.BF16.F32 R54, R74 ;  /* 0x0000004a00367304 */ /* 0x0002220000202000 */
[----:B----4-:R-:W-:Y:S05]  /*3720*/  @P0 BRA `(.L_x_726) ;  /* 0x0000000000380947 */ /* 0x010fea0003800000 */
[C---:B------:R-:W-:Y:S01]  /*3730*/  VIADD R22, R43.reuse, 0x1 ;  /* 0x000000012b167836 */ /* 0x040fe20000000000 */
[C---:B------:R-:W-:Y:S01]  /*3740*/  ISETP.GE.AND P0, PT, R43.reuse, UR18, PT ;  /* 0x000000122b007c0c */ /* 0x040fe2000bf06270 */
[C---:B------:R-:W-:Y:S02]  /*3750*/  VIADD R23, R43.reuse, 0x2 ;  /* 0x000000022b177836 */ /* 0x040fe40000000000 */
[----:B-1----:R-:W-:Y:S01]  /*3760*/  VIADD R62, R43, 0x3 ;  /* 0x000000032b3e7836 */ /* 0x002fe20000000000 */
[----:B------:R-:W-:Y:S01]  /*3770*/  ISETP.GE.AND P2, PT, R22, UR18, PT ;  /* 0x0000001216007c0c */ /* 0x000fe2000bf46270 */
[----:B------:R-:W-:Y:S01]  /*3780*/  IMAD R22, R66, UR18, R43 ;  /* 0x0000001242167c24 */ /* 0x000fe2000f8e022b */
[----:B------:R-:W-:Y:S01]  /*3790*/  ISETP.GE.AND P3, PT, R23, UR18, PT ;  /* 0x0000001217007c0c */ /* 0x000fe2000bf66270 */
[----:B------:R-:W-:Y:S01]  /*37a0*/  IMAD.MOV.U32 R23, RZ, RZ, 0x2 ;  /* 0x00000002ff177424 */ /* 0x000fe200078e00ff */
[----:B------:R-:W-:-:S03]  /*37b0*/  ISETP.GE.AND P4, PT, R62, UR18, PT ;  /* 0x000000123e007c0c */ /* 0x000fc6000bf86270 */
[----:B------:R-:W-:-:S05]  /*37c0*/  IMAD.WIDE R22, R22, R23, UR14 ;  /* 0x0000000e16167e25 */ /* 0x000fca000f8e0217 */
[----:B------:R4:W-:Y:S04]  /*37d0*/  @!P0 STG.E.U16 desc[UR12][R22.64], R68 ;  /* 0x0000004416008986 */ /* 0x0009e8000c10150c */
[----:B0-----:R4:W-:Y:S04]  /*37e0*/  @!P2 STG.E.U16 desc[UR12][R22.64+0x2], R28 ;  /* 0x0000021c1600a986 */ /* 0x0019e8000c10150c */
[----:B------:R4:W-:Y:S04]  /*37f0*/  @!P3 STG.E.U16 desc[UR12][R22.64+0x4], R64 ;  /* 0x000004401600b986 */ /* 0x0009e8000c10150c */
[----:B------:R4:W-:Y:S02]  /*3800*/  @!P4 STG.E.U16 desc[UR12][R22.64+0x6], R54 ;  /* 0x000006361600c986 */ /* 0x0009e4000c10150c */
.L_x_726:
[----:B------:R-:W-:Y:S05]  /*3810*/  BSYNC.RECONVERGENT B0 ;  /* 0x0000000000007941 */ /* 0x000fea0003800200 */
.L_x_725:
[----:B------:R-:W-:Y:S01]  /*3820*/  BSSY.RECONVERGENT B0, `(.L_x_727) ;  /* 0x0000018000007945 */ /* 0x000fe20003800200 */
[----:B-1----:R-:W-:Y:S02]  /*3830*/  PRMT R62, RZ, 0x7610, R62 ;  /* 0x00007610ff3e7816 */ /* 0x002fe4000000003e */
[----:B------:R-:W-:Y:S02]  /*3840*/  PRMT R83, RZ, 0x7610, R83 ;  /* 0x00007610ff537816 */ /* 0x000fe40000000053 */
[----:B------:R-:W-:Y:S02]  /*3850*/  PRMT R74, RZ, 0x7610, R74 ;  /* 0x00007610ff4a7816 */ /* 0x000fe4000000004a */
[----:B------:R-:W-:Y:S01]  /*3860*/  PRMT R81, RZ, 0x7610, R81 ;  /* 0x00007610ff517816 */ /* 0x000fe20000000051 */
[----:B------:R-:W-:Y:S06]  /*3870*/  @P1 BRA `(.L_x_728) ;  /* 0x0000000000481947 */ /* 0x000fec0003800000 */
[C---:B----4-:R-:W-:Y:S01]  /*3880*/  VIADD R23, R43.reuse, 0x2 ;  /* 0x000000022b177836 */ /* 0x050fe20000000000 */
[C---:B------:R-:W-:Y:S01]  /*3890*/  ISETP.GE.AND P0, PT, R43.reuse, UR18, PT ;  /* 0x000000122b007c0c */ /* 0x040fe2000bf06270 */
[C---:B------:R-:W-:Y:S01]  /*38a0*/  VIADD R22, R43.reuse, 0x1 ;  /* 0x000000012b167836 */ /* 0x040fe20000000000 */
[----:B------:R-:W-:Y:S01]  /*38b0*/  PRMT R81, RZ, 0x7610, R81 ;  /* 0x00007610ff517816 */ /* 0x000fe20000000051 */
[----:B------:R-:W-:Y:S01]  /*38c0*/  VIADD R62, R43, 0x3 ;  /* 0x000000032b3e7836 */ /* 0x000fe20000000000 */
[----:B------:R-:W-:Y:S01]  /*38d0*/  ISETP.GE.AND P3, PT, R23, UR18, PT ;  /* 0x0000001217007c0c */ /* 0x000fe2000bf66270 */
[----:B------:R-:W-:Y:S01]  /*38e0*/  HFMA2 R23, -RZ, RZ, 0, 1.1920928955078125e-07 ;  /* 0x00000002ff177431 */ /* 0x000fe200000001ff */
[----:B------:R-:W-:Y:S01]  /*38f0*/  ISETP.GE.AND P2, PT, R22, UR18, PT ;  /* 0x0000001216007c0c */ /* 0x000fe2000bf46270 */
[----:B------:R-:W-:Y:S01]  /*3900*/  IMAD R22, R70, UR18, R43 ;  /* 0x0000001246167c24 */ /* 0x000fe2000f8e022b */
[----:B------:R-:W-:Y:S02]  /*3910*/  ISETP.GE.AND P4, PT, R62, UR18, PT ;  /* 0x000000123e007c0c */ /* 0x000fe4000bf86270 */
        /* <DEDUP_REMOVED lines=8> */
.L_x_728:
[----:B------:R-:W-:Y:S05]  /*39a0*/  BSYNC.RECONVERGENT B0 ;  /* 0x0000000000007941 */ /* 0x000fea0003800200 */
.L_x_727:
[----:B------:R-:W-:Y:S01]  /*39b0*/  FMNMX R95, R95, |R56|, !PT ;  /* 0x400000385f5f7209 */ /* 0x000fe20007800000 */
[----:B-----5:R-:W-:Y:S01]  /*39c0*/  IMAD.U32 R81, R81, 0x10000, RZ ;  /* 0x0001000051517824 */ /* 0x020fe200078e00ff */
[----:B------:R-:W-:Y:S01]  /*39d0*/  BSSY.RECONVERGENT B0, `(.L_x_729) ;  /* 0x0000023000007945 */ /* 0x000fe20003800200 */
[----:B------:R-:W-:Y:S01]  /*39e0*/  IMAD.U32 R74, R74, 0x10000, RZ ;  /* 0x000100004a4a7824 */ /* 0x000fe200078e00ff */
[----:B------:R-:W-:Y:S01]  /*39f0*/  FMNMX3 R93, |R30|, R95, |R93|, !PT ;  /* 0x0000005f1e5d7276 */ /* 0x000fe2000780065d */
[----:B------:R-:W-:Y:S02]  /*3a00*/  IMAD.U32 R83, R83, 0x10000, RZ ;  /* 0x0001000053537824 */ /* 0x000fe400078e00ff */
[----:B------:R-:W-:Y:S01]  /*3a10*/  FMUL R75, R81, UR9 ;  /* 0x00000009514b7c20 */ /* 0x000fe20008400000 */
[----:B------:R-:W-:Y:S02]  /*3a20*/  IMAD.U32 R30, R62, 0x10000, RZ ;  /* 0x000100003e1e7824 */ /* 0x000fe400078e00ff */
[----:B------:R-:W-:Y:S01]  /*3a30*/  FMUL R71, R74, UR9 ;  /* 0x000000094a477c20 */ /* 0x000fe20008400000 */
[----:B-1--4-:R-:W-:Y:S01]  /*3a40*/  IMAD.WIDE.U32 R22, R50, 0x10000, RZ ;  /* 0x0001000032167825 */ /* 0x012fe200078e00ff */
[----:B------:R-:W-:-:S03]  /*3a50*/  FMNMX3 R56, |R6|, R93, |R91|, !PT ;  /* 0x0000005d06387276 */ /* 0x000fc6000780065b */
[----:B------:R-:W-:Y:S01]  /*3a60*/  FMUL R66, R83, UR9 ;  /* 0x0000000953427c20 */ /* 0x000fe20008400000 */
[----:B------:R-:W-:Y:S01]  /*3a70*/  FMUL R82, R30, UR9 ;  /* 0x000000091e527c20 */ /* 0x000fe20008400000 */
[----:B------:R-:W1:Y:S01]  /*3a80*/  F2F.BF16.F32 R75, R75 ;  /* 0x0000004b004b7304 */ /* 0x000e620000202000 */
[----:B------:R-:W-:Y:S01]  /*3a90*/  LOP3.LUT R50, R23, R59, RZ, 0xfc, !PT ;  /* 0x0000003b17327212 */ /* 0x000fe200078efcff */
[----:B------:R-:W-:Y:S01]  /*3aa0*/  VIADD R80, R46, 0x33 ;  /* 0x000000332e507836 */ /* 0x000fe20000000000 */
[----:B------:R-:W-:Y:S02]  /*3ab0*/  FMNMX R59, R56, |R55|, !PT ;  /* 0x40000037383b7209 */ /* 0x000fe40007800000 */
[----:B------:R-:W-:Y:S02]  /*3ac0*/  LOP3.LUT R6, R22, R77, RZ, 0xfc, !PT ;  /* 0x0000004d16067212 */ /* 0x000fe400078efcff */
[----:B------:R-:W-:Y:S01]  /*3ad0*/  ISETP.GE.AND P0, PT, R80, UR8, PT ;  /* 0x0000000850007c0c */ /* 0x000fe2000bf06270 */
[----:B------:R-:W4:Y:S08]  /*3ae0*/  F2F.BF16.F32 R71, R71 ;  /* 0x0000004700477304 */ /* 0x000f300000202000 */
[----:B------:R0:W0:Y:S08]  /*3af0*/  F2F.BF16.F32 R62, R66 ;  /* 0x00000042003e7304 */ /* 0x0000300000202000 */
[----:B------:R0:W0:Y:S01]  /*3b00*/  F2F.BF16.F32 R56, R82 ;  /* 0x0000005200387304 */ /* 0x0000220000202000 */
[----:B-1--4-:R-:W-:Y:S05]  /*3b10*/  @P1 BRA `(.L_x_730) ;  /* 0x0000000000381947 */ /* 0x012fea0003800000 */
        /* <DEDUP_REMOVED lines=12> */
[----:B0-----:R1:W-:Y:S04]  /*3be0*/  @!P3 STG.E.U16 desc[UR12][R22.64+0x4], R62 ;  /* 0x0000043e1600b986 */ /* 0x0013e8000c10150c */
[----:B------:R1:W-:Y:S02]  /*3bf0*/  @!P4 STG.E.U16 desc[UR12][R22.64+0x6], R56 ;  /* 0x000006381600c986 */ /* 0x0003e4000c10150c */
.L_x_730:
[----:B------:R-:W-:Y:S05]  /*3c00*/  BSYNC.RECONVERGENT B0 ;  /* 0x0000000000007941 */ /* 0x000fea0003800200 */
.L_x_729:
[----:B------:R-:W-:Y:S01]  /*3c10*/  BSSY.RECONVERGENT B0, `(.L_x_731) ;  /* 0x0000018000007945 */ /* 0x000fe20003800200 */
[----:B------:R-:W-:Y:S02]  /*3c20*/  PRMT R84, RZ, 0x7610, R84 ;  /* 0x00007610ff547816 */ /* 0x000fe40000000054 */
[----:B0-----:R-:W-:Y:S02]  /*3c30*/  PRMT R66, RZ, 0x7610, R66 ;  /* 0x00007610ff427816 */ /* 0x001fe40000000042 */
[----:B------:R-:W-:Y:S02]  /*3c40*/  PRMT R77, RZ, 0x7610, R77 ;  /* 0x00007610ff4d7816 */ /* 0x000fe4000000004d */
[----:B------:R-:W-:Y:S01]  /*3c50*/  PRMT R70, RZ, 0x7610, R70 ;  /* 0x00007610ff467816 */ /* 0x000fe20000000046 */
[----:B------:R-:W-:Y:S06]  /*3c60*/  @P0 BRA `(.L_x_732) ;  /* 0x0000000000480947 */ /* 0x000fec0003800000 */
        /* <DEDUP_REMOVED lines=13> */
[----:B------:R-:W-:Y:S01]  /*3d40*/  PRMT R84, RZ, 0x7610, R84 ;  /* 0x00007610ff547816 */ /* 0x000fe20000000054 */
[----:B------:R0:W5:Y:S04]  /*3d50*/  @!P1 LDG.E.U16 R70, desc[UR12][R22.64] ;  /* 0x0000000c16469981 */ /* 0x000168000c1e1500 */
[----:B------:R0:W5:Y:S04]  /*3d60*/  @!P2 LDG.E.U16 R77, desc[UR12][R22.64+0x2] ;  /* 0x0000020c164da981 */ /* 0x000168000c1e1500 */
[----:B------:R0:W5:Y:S04]  /*3d70*/  @!P3 LDG.E.U16 R66, desc[UR12][R22.64+0x4] ;  /* 0x0000040c1642b981 */ /* 0x000168000c1e1500 */
[----:B------:R0:W5:Y:S02]  /*3d80*/  @!P4 LDG.E.U16 R84, desc[UR12][R22.64+0x6] ;  /* 0x0000060c1654c981 */ /* 0x000164000c1e1500 */
.L_x_732:
[----:B------:R-:W-:Y:S05]  /*3d90*/  BSYNC.RECONVERGENT B0 ;  /* 0x0000000000007941 */ /* 0x000fea0003800200 */
.L_x_731:
[----:B01----:R-:W-:Y:S01]  /*3da0*/  FMNMX3 R22, |R4|, R59, |R57|, !PT ;  /* 0x0000003b04167276 */ /* 0x003fe20007800639 */
[----:B------:R-:W-:Y:S01]  /*3db0*/  IMAD.WIDE.U32 R58, R58, 0x10000, RZ ;  /* 0x000100003a3a7825 */ /* 0x000fe200078e00ff */
[----:B------:R-:W-:Y:S02]  /*3dc0*/  BSSY.RECONVERGENT B0, `(.L_x_733) ;  /* 0x0000025000007945 */ /* 0x000fe40003800200 */
[----:B------:R-:W-:Y:S01]  /*3dd0*/  FMNMX3 R23, |R73|, R22, |R2|, !PT ;  /* 0x0000001649177276 */ /* 0x000fe20007800602 */
[----:B-----5:R-:W-:Y:S01]  /*3de0*/  IMAD.U32 R70, R70, 0x10000, RZ ;  /* 0x0001000046467824 */ /* 0x020fe200078e00ff */
[----:B------:R-:W-:Y:S01]  /*3df0*/  LOP3.LUT R4, R58, R89, RZ, 0xfc, !PT ;  /* 0x000000593a047212 */ /* 0x000fe200078efcff */
[----:B------:R-:W-:Y:S01]  /*3e00*/  IMAD.U32 R77, R77, 0x10000, RZ ;  /* 0x000100004d4d7824 */ /* 0x000fe200078e00ff */
[----:B------:R-:W-:Y:S01]  /*3e10*/  LOP3.LUT R58, R59, R61, RZ, 0xfc, !PT ;  /* 0x0000003d3b3a7212 */ /* 0x000fe200078efcff */
[----:B------:R-:W-:Y:S02]  /*3e20*/  IMAD.U32 R66, R66, 0x10000, RZ ;  /* 0x0001000042427824 */ /* 0x000fe400078e00ff */
[----:B------:R-:W-:Y:S01]  /*3e30*/  FMUL R55, R70, UR9 ;  /* 0x0000000946377c20 */ /* 0x000fe20008400000 */
[----:B------:R-:W-:-:S02]  /*3e40*/  IMAD.U32 R73, R84, 0x10000, RZ ;  /* 0x0001000054497824 */ /* 0x000fc400078e00ff */
[----:B------:R-:W-:Y:S01]  /*3e50*/  FMUL R57, R77, UR9 ;  /* 0x000000094d397c20 */ /* 0x000fe20008400000 */
[----:B------:R-:W-:-:S04]  /*3e60*/  IMAD.WIDE.U32 R60, R60, 0x10000, RZ ;  /* 0x000100003c3c7825 */ /* 0x000fc800078e00ff */
[----:B------:R-:W-:Y:S01]  /*3e70*/  FMUL R59, R66, UR9 ;  /* 0x00000009423b7c20 */ /* 0x000fe20008400000 */
[----:B------:R-:W-:Y:S01]  /*3e80*/  FMUL R22, R73, UR9 ;  /* 0x0000000949167c20 */ /* 0x000fe20008400000 */
[----:B------:R-:W0:Y:S01]  /*3e90*/  F2F.BF16.F32 R55, R55 ;  /* 0x0000003700377304 */ /* 0x000e220000202000 */
[----:B------:R-:W-:Y:S01]  /*3ea0*/  VIADD R82, R46, 0x40 ;  /* 0x000000402e527836 */ /* 0x000fe20000000000 */
[----:B------:R-:W-:Y:S02]  /*3eb0*/  LOP3.LUT R2, R60, R87, RZ, 0xfc, !PT ;  /* 0x000000573c027212 */ /* 0x000fe400078efcff */
[----:B------:R-:W-:Y:S02]  /*3ec0*/  LOP3.LUT R60, R61, R85, RZ, 0xfc, !PT ;  /* 0x000000553d3c7212 */ /* 0x000fe400078efcff */
[----:B------:R-:W-:Y:S02]  /*3ed0*/  ISETP.GE.AND P1, PT, R82, UR8, PT ;  /* 0x0000000852007c0c */ /* 0x000fe4000bf26270 */
[----:B------:R-:W1:Y:S01]  /*3ee0*/  F2F.BF16.F32 R57, R57 ;  /* 0x0000003900397304 */ /* 0x000e620000202000 */
[----:B------:R-:W-:-:S07]  /*3ef0*/  FMNMX3 R84, |R69|, R23, |R78|, !PT ;  /* 0x0000001745547276 */ /* 0x000fce000780064e */
[----:B------:R-:W4:Y:S08]  /*3f00*/  F2F.BF16.F32 R59, R59 ;  /* 0x0000003b003b7304 */ /* 0x000f300000202000 */
[----:B------:R0:W0:Y:S01]  /*3f10*/  F2F.BF16.F32 R61, R22 ;  /* 0x00000016003d7304 */ /* 0x0000220000202000 */
[----:B-1----:R-:W-:Y:S05]  /*3f20*/  @P0 BRA `(.L_x_734) ;  /* 0x0000000000380947 */ /* 0x002fea0003800000 */
[C---:B0-----:R-:W-:Y:S01]  /*3f30*/  VIADD R22, R43.reuse, 0x1 ;  /* 0x000000012b167836 */ /* 0x041fe20000000000 */
        /* <DEDUP_REMOVED lines=11> */
[----:B----4-:R1:W-:Y:S04]  /*3ff0*/  @!P3 STG.E.U16 desc[UR12][R22.64+0x4], R59 ;  /* 0x0000043b1600b986 */ /* 0x0103e8000c10150c */
[----:B------:R1:W-:Y:S02]  /*4000*/  @!P4 STG.E.U16 desc[UR12][R22.64+0x6], R61 ;  /* 0x0000063d1600c986 */ /* 0x0003e4000c10150c */
.L_x_734:
[----:B------:R-:W-:Y:S05]  /*4010*/  BSYNC.RECONVERGENT B0 ;  /* 0x0000000000007941 */ /* 0x000fea0003800200 */
.L_x_733:
        /* <DEDUP_REMOVED lines=24> */
.L_x_736:
[----:B------:R-:W-:Y:S05]  /*41a0*/  BSYNC.RECONVERGENT B0 ;  /* 0x0000000000007941 */ /* 0x000fea0003800200 */
.L_x_735:
[----:B------:R-:W-:Y:S01]  /*41b0*/  FMNMX3 R84, |R67|, R84, |R72|, !PT ;  /* 0x0000005443547276 */ /* 0x000fe20007800648 */
        /* <DEDUP_REMOVED lines=8> */
[----:B------:R-:W-:Y:S01]  /*4240*/  FMUL R79, R80, UR9 ;  /* 0x00000009504f7c20 */ /* 0x000fe20008400000 */
[----:B------:R-:W-:Y:S01]  /*4250*/  FMNMX R84, R84, |R27|, !PT ;  /* 0x4000001b54547209 */ /* 0x000fe20007800000 */
[----:B------:R-:W-:Y:S01]  /*4260*/  FMUL R27, R87, UR9 ;  /* 0x00000009571b7c20 */ /* 0x000fe20008400000 */
[----:B------:R-:W2:Y:S01]  /*4270*/  F2F.BF16.F32 R69, R69 ;  /* 0x0000004500457304 */ /* 0x000ea20000202000 */
[----:B01----:R-:W-:Y:S01]  /*4280*/  IMAD.WIDE.U32 R22, R25, 0x10000, RZ ;  /* 0x0001000019167825 */ /* 0x003fe200078e00ff */
[----:B------:R-:W-:-:S03]  /*4290*/  FMNMX3 R84, |R26|, R84, |R81|, !PT ;  /* 0x000000541a547276 */ /* 0x000fc60007800651 */
[----:B------:R-:W-:Y:S01]  /*42a0*/  VIADD R76, R46, 0x41 ;  /* 0x000000412e4c7836 */ /* 0x000fe20000000000 */
[----:B------:R-:W-:Y:S01]  /*42b0*/  LOP3.LUT R22, R22, R21, RZ, 0xfc, !PT ;  /* 0x0000001516167212 */ /* 0x000fe200078efcff */
[----:B------:R-:W-:Y:S01]  /*42c0*/  IMAD.WIDE.U32 R24, R24, 0x10000, RZ ;  /* 0x0001000018187825 */ /* 0x000fe200078e00ff */
[----:B------:R-:W0:Y:S01]  /*42d0*/  F2F.BF16.F32 R67, R67 ;  /* 0x0000004300437304 */ /* 0x000e220000202000 */
[----:B------:R-:W-:Y:S02]  /*42e0*/  LOP3.LUT R65, R23, R65, RZ, 0xfc, !PT ;  /* 0x0000004117417212 */ /* 0x000fe400078efcff */
[----:B------:R-:W-:Y:S02]  /*42f0*/  ISETP.GE.AND P0, PT, R76, UR8, PT ;  /* 0x000000084c007c0c */ /* 0x000fe4000bf06270 */
[----:B------:R-:W-:Y:S02]  /*4300*/  LOP3.LUT R24, R24, R19, RZ, 0xfc, !PT ;  /* 0x0000001318187212 */ /* 0x000fe400078efcff */
[----:B------:R-:W-:Y:S01]  /*4310*/  LOP3.LUT R72, R25, R17, RZ, 0xfc, !PT ;  /* 0x0000001119487212 */ /* 0x000fe200078efcff */
[----:B------:R-:W1:Y:S08]  /*4320*/  F2F.BF16.F32 R79, R79 ;  /* 0x0000004f004f7304 */ /* 0x000e700000202000 */
[----:B------:R0:W0:Y:S01]  /*4330*/  F2F.BF16.F32 R81, R27 ;  /* 0x0000001b00517304 */ /* 0x0000220000202000 */
[----:B--2---:R-:W-:Y:S05]  /*4340*/  @P1 BRA `(.L_x_738) ;  /* 0x0000000000381947 */ /* 0x004fea0003800000 */
[C---:B------:R-:W-:Y:S01]  /*4350*/  VIADD R26, R43.reuse, 0x1 ;  /* 0x000000012b1a7836 */ /* 0x040fe20000000000 */
[C---:B0-----:R-:W-:Y:S01]  /*4360*/  IADD3 R27, PT, PT, R43.reuse, 0x2, RZ ;  /* 0x000000022b1b7810 */ /* 0x041fe20007ffe0ff */
        /* <DEDUP_REMOVED lines=10> */
[----:B-1----:R2:W-:Y:S04]  /*4410*/  @!P3 STG.E.U16 desc[UR12][R26.64+0x4], R79 ;  /* 0x0000044f1a00b986 */ /* 0x0025e8000c10150c */
[----:B------:R2:W-:Y:S02]  /*4420*/  @!P4 STG.E.U16 desc[UR12][R26.64+0x6], R81 ;  /* 0x000006511a00c986 */ /* 0x0005e4000c10150c */
.L_x_738:
[----:B------:R-:W-:Y:S05]  /*4430*/  BSYNC.RECONVERGENT B0 ;  /* 0x0000000000007941 */ /* 0x000fea0003800200 */
.L_x_737:
[----:B------:R-:W-:Y:S01]  /*4440*/  BSSY.RECONVERGENT B0, `(.L_x_739) ;  /* 0x0000018000007945 */ /* 0x000fe20003800200 */
[----:B------:R-:W-:Y:S02]  /*4450*/  PRMT R88, RZ, 0x7610, R88 ;  /* 0x00007610ff587816 */ /* 0x000fe40000000058 */
[----:B------:R-:W-:Y:S02]  /*4460*/  PRMT R86, RZ, 0x7610, R86 ;  /* 0x00007610ff567816 */ /* 0x000fe40000000056 */
[----:B------:R-:W-:Y:S02]  /*4470*/  PRMT R95, RZ, 0x7610, R95 ;  /* 0x00007610ff5f7816 */ /* 0x000fe4000000005f */
[----:B------:R-:W-:Y:S01]  /*4480*/  PRMT R82, RZ, 0x7610, R82 ;  /* 0x00007610ff527816 */ /* 0x000fe20000000052 */
[----:B------:R-:W-:Y:S06]  /*4490*/  @P0 BRA `(.L_x_740) ;  /* 0x0000000000480947 */ /* 0x000fec0003800000 */
[C---:B--2---:R-:W-:Y:S01]  /*44a0*/  VIADD R26, R43.reuse, 0x1 ;  /* 0x000000012b1a7836 */ /* 0x044fe20000000000 */
[C---:B------:R-:W-:Y:S01]  /*44b0*/  ISETP.GE.AND P1, PT, R43.reuse, UR18, PT ;  /* 0x000000122b007c0c */ /* 0x040fe2000bf26270 */
[C---:B0-----:R-:W-:Y:S01]  /*44c0*/  VIADD R27, R43.reuse, 0x2 ;  /* 0x000000022b1b7836 */ /* 0x041fe20000000000 */
        /* <DEDUP_REMOVED lines=15> */
.L_x_740:
[----:B------:R-:W-:Y:S05]  /*45c0*/  BSYNC.RECONVERGENT B0 ;  /* 0x0000000000007941 */ /* 0x000fea0003800200 */
.L_x_739:
[----:B0-2---:R-:W-:Y:S01]  /*45d0*/  IMAD.WIDE.U32 R26, R68, 0x10000, RZ ;  /* 0x00010000441a7825 */ /* 0x005fe200078e00ff */
[----:B------:R-:W-:Y:S01]  /*45e0*/  FMNMX3 R93, |R74|, R84, |R83|, !PT ;  /* 0x000000544a5d7276 */ /* 0x000fe20007800653 */
[----:B------:R-:W-:Y:S01]  /*45f0*/  BSSY.RECONVERGENT B0, `(.L_x_741) ;  /* 0x0000025000007945 */ /* 0x000fe20003800200 */
[----:B-----5:R-:W-:Y:S01]  /*4600*/  SHF.L.U32 R84, R88, 0x10, RZ ;  /* 0x0000001058547819 */ /* 0x020fe200000006ff */
[----:B------:R-:W-:Y:S01]  /*4610*/  IMAD.U32 R82, R82, 0x10000, RZ ;  /* 0x0001000052527824 */ /* 0x000fe200078e00ff */
[----:B------:R-:W-:Y:S01]  /*4620*/  LOP3.LUT R26, R26, R29, RZ, 0xfc, !PT ;  /* 0x0000001d1a1a7212 */ /* 0x000fe200078efcff */
[----:B------:R-:W-:Y:S01]  /*4630*/  IMAD.U32 R95, R95, 0x10000, RZ ;  /* 0x000100005f5f7824 */ /* 0x000fe200078e00ff */
[----:B------:R-:W-:Y:S01]  /*4640*/  FMNMX R93, R93, |R30|, !PT ;  /* 0x4000001e5d5d7209 */ /* 0x000fe20007800000 */
[----:B------:R-:W-:Y:S02]  /*4650*/  IMAD.U32 R74, R86, 0x10000, RZ ;  /* 0x00010000564a7824 */ /* 0x000fe400078e00ff */
[----:B------:R-:W-:Y:S01]  /*4660*/  FMUL R89, R82, UR9 ;  /* 0x0000000952597c20 */ /* 0x000fe20008400000 */
[----:B------:R-:W-:-:S04]  /*4670*/  IMAD.WIDE.U32 R28, R28, 0x10000, RZ ;  /* 0x000100001c1c7825 */ /* 0x000fc800078e00ff */
[----:B------:R-:W-:Y:S01]  /*4680*/  FMUL R91, R95, UR9 ;  /* 0x000000095f5b7c20 */ /* 0x000fe20008400000 */
[----:B------:R-:W-:Y:S01]  /*4690*/  FMUL R83, R74, UR9 ;  /* 0x000000094a537c20 */ /* 0x000fe20008400000 */
[----:B------:R-:W-:Y:S01]  /*46a0*/  FMUL R30, R84, UR9 ;  /* 0x00000009541e7c20 */ /* 0x000fe20008400000 */
[----:B------:R-:W-:Y:S01]  /*46b0*/  VIADD R86, R46, 0x42 ;  /* 0x000000422e567836 */ /* 0x000fe20000000000 */
[----:B------:R-:W-:Y:S01]  /*46c0*/  LOP3.LUT R68, R29, R71, RZ, 0xfc, !PT ;  /* 0x000000471d447212 */ /* 0x000fe200078efcff */
[----:B------:R-:W0:Y:S01]  /*46d0*/  F2F.BF16.F32 R89, R89 ;  /* 0x0000005900597304 */ /* 0x000e220000202000 */
[----:B------:R-:W-:Y:S02]  /*46e0*/  FMNMX3 R71, |R70|, R93, |R77|, !PT ;  /* 0x0000005d46477276 */ /* 0x000fe4000780064d */
[----:B------:R-:W-:Y:S02]  /*46f0*/  LOP3.LUT R75, R27, R75, RZ, 0xfc, !PT ;  /* 0x0000004b1b4b7212 */ /* 0x000fe400078efcff */
[----:B------:R-:W-:-:S02]  /*4700*/  ISETP.GE.AND P1, PT, R86, UR8, PT ;  /* 0x0000000856007c0c */ /* 0x000fc4000bf26270 */
[----:B------:R-:W-:Y:S01]  /*4710*/  LOP3.LUT R28, R28, R31, RZ, 0xfc, !PT ;  /* 0x0000001f1c1c7212 */ /* 0x000fe200078efcff */
[----:B------:R-:W2:Y:S08]  /*4720*/  F2F.BF16.F32 R91, R91 ;  /* 0x0000005b005b7304 */ /* 0x000eb00000202000 */
[----:B------:R-:W0:Y:S08]  /*4730*/  F2F.BF16.F32 R83, R83 ;  /* 0x0000005300537304 */ /* 0x000e300000202000 */
[----:B------:R0:W0:Y:S01]  /*4740*/  F2F.BF16.F32 R77, R30 ;  /* 0x0000001e004d7304 */ /* 0x0000220000202000 */
[----:B--2---:R-:W-:Y:S05]  /*4750*/  @P0 BRA `(.L_x_742) ;  /* 0x0000000000380947 */ /* 0x004fea0003800000 */
        /* <DEDUP_REMOVED lines=14> */
.L_x_742:
[----:B------:R-:W-:Y:S05]  /*4840*/  BSYNC.RECONVERGENT B0 ;  /* 0x0000000000007941 */ /* 0x000fea0003800200 */
.L_x_741:
[----:B------:R-:W-:Y:S01]  /*4850*/  BSSY.RECONVERGENT B0, `(.L_x_743) ;  /* 0x0000018000007945 */ /* 0x000fe20003800200 */
[----:B------:R-:W-:Y:S02]  /*4860*/  PRMT R76, RZ, 0x7610, R76 ;  /* 0x00007610ff4c7816 */ /* 0x000fe4000000004c */
[----:B------:R-:W-:Y:S02]  /*4870*/  PRMT R88, RZ, 0x7610, R88 ;  /* 0x00007610ff587816 */ /* 0x000fe40000000058 */
[----:B------:R-:W-:Y:S02]  /*4880*/  PRMT R70, RZ, 0x7610, R70 ;  /* 0x00007610ff467816 */ /* 0x000fe40000000046 */
[----:B------:R-:W-:Y:S01]  /*4890*/  PRMT R103, RZ, 0x7610, R103 ;  /* 0x00007610ff677816 */ /* 0x000fe20000000067 */
[----:B------:R-:W-:Y:S06]  /*48a0*/  @P1 BRA `(.L_x_744) ;  /* 0x0000000000481947 */ /* 0x000fec0003800000 */
[C---:B0-2---:R-:W-:Y:S01]  /*48b0*/  VIADD R30, R43.reuse, 0x1 ;  /* 0x000000012b1e7836 */ /* 0x045fe20000000000 */
        /* <DEDUP_REMOVED lines=17> */
.L_x_744:
[----:B------:R-:W-:Y:S05]  /*49d0*/  BSYNC.RECONVERGENT B0 ;  /* 0x0000000000007941 */ /* 0x000fea0003800200 */
.L_x_743:
        /* <DEDUP_REMOVED lines=8> */
[----:B------:R-:W-:Y:S01]  /*4a60*/  FMUL R93, R71, UR9 ;  /* 0x00000009475d7c20 */ /* 0x000fe20008400000 */
[----:B0-2---:R-:W-:Y:S01]  /*4a70*/  IMAD.WIDE.U32 R30, R64, 0x10000, RZ ;  /* 0x00010000401e7825 */ /* 0x005fe200078e00ff */
[----:B------:R-:W-:-:S03]  /*4a80*/  FMNMX3 R78, |R80|, R78, |R87|, !PT ;  /* 0x0000004e504e7276 */ /* 0x000fc60007800657 */
[----:B------:R-:W-:Y:S01]  /*4a90*/  FMUL R64, R76, UR9 ;  /* 0x000000094c407c20 */ /* 0x000fe20008400000 */
[----:B------:R-:W0:Y:S01]  /*4aa0*/  F2F.BF16.F32 R99, R99 ;  /* 0x0000006300637304 */ /* 0x000e220000202000 */
[----:B------:R-:W-:Y:S01]  /*4ab0*/  VIADD R66, R46, 0x43 ;  /* 0x000000432e427836 */ /* 0x000fe20000000000 */
[----:B------:R-:W-:Y:S01]  /*4ac0*/  FMNMX3 R85, |R82|, R78, |R95|, !PT ;  /* 0x0000004e52557276 */ /* 0x000fe2000780065f */
[----:B------:R-:W-:Y:S01]  /*4ad0*/  BSSY.RECONVERGENT B0, `(.L_x_745) ;  /* 0x0000016000007945 */ /* 0x000fe20003800200 */
[----:B------:R-:W-:Y:S02]  /*4ae0*/  LOP3.LUT R30, R30, R63, RZ, 0xfc, !PT ;  /* 0x0000003f1e1e7212 */ /* 0x000fe400078efcff */
[----:B------:R-:W-:Y:S02]  /*4af0*/  ISETP.GE.AND P0, PT, R66, UR8, PT ;  /* 0x0000000842007c0c */ /* 0x000fe4000bf06270 */
[----:B------:R-:W2:Y:S01]  /*4b00*/  F2F.BF16.F32 R97, R97 ;  /* 0x0000006100617304 */ /* 0x000ea20000202000 */
[----:B------:R-:W-:-:S07]  /*4b10*/  LOP3.LUT R73, R31, R62, RZ, 0xfc, !PT ;  /* 0x0000003e1f497212 */ /* 0x000fce00078efcff */
[----:B------:R-:W0:Y:S08]  /*4b20*/  F2F.BF16.F32 R93, R93 ;  /* 0x0000005d005d7304 */ /* 0x000e300000202000 */
[----:B------:R0:W0:Y:S01]  /*4b30*/  F2F.BF16.F32 R95, R64 ;  /* 0x00000040005f7304 */ /* 0x0000220000202000 */
[----:B--2---:R-:W-:Y:S05]  /*4b40*/  @P1 BRA `(.L_x_746) ;  /* 0x0000000000381947 */ /* 0x004fea0003800000 */
        /* <DEDUP_REMOVED lines=14> */
.L_x_746:
[----:B------:R-:W-:Y:S05]  /*4c30*/  BSYNC.RECONVERGENT B0 ;  /* 0x0000000000007941 */ /* 0x000fea0003800200 */
.L_x_745:
[----:B------:R-:W-:Y:S01]  /*4c40*/  BSSY.RECONVERGENT B0, `(.L_x_747) ;  /* 0x0000018000007945 */ /* 0x000fe20003800200 */
[----:B0-----:R-:W-:Y:S02]  /*4c50*/  PRMT R64, RZ, 0x7610, R64 ;  /* 0x00007610ff407816 */ /* 0x001fe40000000040 */
[----:B------:R-:W-:Y:S02]  /*4c60*/  PRMT R80, RZ, 0x7610, R80 ;  /* 0x00007610ff507816 */ /* 0x000fe40000000050 */
[----:B------:R-:W-:Y:S02]  /*4c70*/  PRMT R101, RZ, 0x7610, R101 ;  /* 0x00007610ff657816 */ /* 0x000fe40000000065 */
[----:B------:R-:W-:Y:S01]  /*4c80*/  PRMT R82, RZ, 0x7610, R82 ;  /* 0x00007610ff527816 */ /* 0x000fe20000000052 */
[----:B------:R-:W-:Y:S06]  /*4c90*/  @P0 BRA `(.L_x_748) ;  /* 0x0000000000480947 */ /* 0x000fec0003800000 */
[C---:B--2---:R-:W-:Y:S01]  /*4ca0*/  VIADD R62, R43.reuse, 0x1 ;  /* 0x000000012b3e7836 */ /* 0x044fe20000000000 */
        /* <DEDUP_REMOVED lines=17> */
.L_x_748:
[----:B------:R-:W-:Y:S05]  /*4dc0*/  BSYNC.RECONVERGENT B0 ;  /* 0x0000000000007941 */ /* 0x000fea0003800200 */
.L_x_747:
[----:B------:R-:W-:Y:S01]  /*4dd0*/  FMNMX R105, R85, |R74|, !PT ;  /* 0x4000004a55697209 */ /* 0x000fe20007800000 */
[----:B0-2---:R-:W-:Y:S01]  /*4de0*/  IMAD.WIDE.U32 R62, R54, 0x10000, RZ ;  /* 0x00010000363e7825 */ /* 0x005fe200078e00ff */
        /* <DEDUP_REMOVED lines=13> */
[----:B------:R-:W-:Y:S01]  /*4ec0*/  FMNMX3 R105, |R70|, R105, |R71|, !PT ;  /* 0x0000006946697276 */ /* 0x000fe20007800647 */
[----:B------:R-:W-:Y:S01]  /*4ed0*/  IMAD.WIDE.U32 R70, R89, 0x10000, RZ ;  /* 0x0001000059467825 */ /* 0x000fe200078e00ff */
[----:B------:R0:W2:Y:S01]  /*4ee0*/  F2F.BF16.F32 R85, R86 ;  /* 0x0000005600557304 */ /* 0x0000a20000202000 */
[----:B------:R-:W-:Y:S02]  /*4ef0*/  LOP3.LUT R62, R62, R67, RZ, 0xfc, !PT ;  /* 0x000000433e3e7212 */ /* 0x000fe400078efcff */
[----:B------:R-:W-:Y:S01]  /*4f00*/  VIADD R78, R46, 0x50 ;  /* 0x000000502e4e7836 */ /* 0x000fe20000000000 */
[----:B------:R-:W-:Y:S02]  /*4f10*/  LOP3.LUT R56, R70, R69, RZ, 0xfc, !PT ;  /* 0x0000004546387212 */ /* 0x000fe400078efcff */
[----:B------:R-:W-:-:S02]  /*4f20*/  LOP3.LUT R69, R71, R99, RZ, 0xfc, !PT ;  /* 0x0000006347457212 */ /* 0x000fc400078efcff */
[----:B------:R-:W0:Y:S01]  /*4f30*/  F2F.BF16.F32 R87, R87 ;  /* 0x0000005700577304 */ /* 0x000e220000202000 */
[----:B------:R-:W-:Y:S02]  /*4f40*/  ISETP.GE.AND P1, PT, R78, UR8, PT ;  /* 0x000000084e007c0c */ /* 0x000fe4000bf26270 */
[----:B------:R-:W-:-:S05]  /*4f50*/  LOP3.LUT R74, R63, R97, RZ, 0xfc, !PT ;  /* 0x000000613f4a7212 */ /* 0x000fca00078efcff */
[----:B------:R0:W0:Y:S08]  /*4f60*/  F2F.BF16.F32 R89, R84 ;  /* 0x0000005400597304 */ /* 0x0000300000202000 */
[----:B------:R-:W0:Y:S01]  /*4f70*/  F2F.BF16.F32 R91, R91 ;  /* 0x0000005b005b7304 */ /* 0x000e220000202000 */
[----:B--2---:R-:W-:Y:S05]  /*4f80*/  @P0 BRA `(.L_x_750) ;  /* 0x0000000000380947 */ /* 0x004fea0003800000 */
        /* <DEDUP_REMOVED lines=14> */
.L_x_750:
[----:B------:R-:W-:Y:S05]  /*5070*/  BSYNC.RECONVERGENT B0 ;  /* 0x0000000000007941 */ /* 0x000fea0003800200 */
.L_x_749:
[----:B------:R-:W-:Y:S01]  /*5080*/  BSSY.RECONVERGENT B0, `(.L_x_751) ;  /* 0x0000018000007945 */ /* 0x000fe20003800200 */
[----:B------:R-:W-:Y:S02]  /*5090*/  PRMT R70, RZ, 0x7610, R70 ;  /* 0x00007610ff467816 */ /* 0x000fe40000000046 */
[----:B0-----:R-:W-:Y:S02]  /*50a0*/  PRMT R86, RZ, 0x7610, R86 ;  /* 0x00007610ff567816 */ /* 0x001fe40000000056 */
[----:B------:R-:W-:Y:S02]  /*50b0*/  PRMT R99, RZ, 0x7610, R99 ;  /* 0x00007610ff637816 */ /* 0x000fe40000000063 */
[----:B------:R-:W-:Y:S01]  /*50c0*/  PRMT R84, RZ, 0x7610, R84 ;  /* 0x00007610ff547816 */ /* 0x000fe20000000054 */
[----:B------:R-:W-:Y:S06]  /*50d0*/  @P1 BRA `(.L_x_752) ;  /* 0x0000000000481947 */ /* 0x000fec0003800000 */
[C---:B------:R-:W-:Y:S01]  /*50e0*/  VIADD R64, R43.reuse, 0x1 ;  /* 0x000000012b407836 */ /* 0x040fe20000000000 */
[C---:B--2---:R-:W-:Y:S01]  /*50f0*/  IADD3 R67, PT, PT, R43.reuse, 0x3, RZ ;  /* 0x000000032b437810 */ /* 0x044fe20007ffe0ff */
        /* <DEDUP_REMOVED lines=16> */
.L_x_752:
[----:B------:R-:W-:Y:S05]  /*5200*/  BSYNC.RECONVERGENT B0 ;  /* 0x0000000000007941 */ /* 0x000fea0003800200 */
.L_x_751:
[----:B------:R-:W-:Y:S01]  /*5210*/  FMNMX R105, R105, |R76|, !PT ;  /* 0x4000004c69697209 */ /* 0x000fe20007800000 */
[----:B0-2---:R-:W-:Y:S01]  /*5220*/  IMAD.WIDE.U32 R66, R83, 0x10000, RZ ;  /* 0x0001000053427825 */ /* 0x005fe200078e00ff */
[----:B------:R-:W-:Y:S02]  /*5230*/  BSSY.RECONVERGENT B0, `(.L_x_753) ;  /* 0x0000025000007945 */ /* 0x000fe40003800200 */
[----:B------:R-:W-:Y:S01]  /*5240*/  FMNMX3 R101, |R82|, R105, |R101|, !PT ;  /* 0x0000006952657276 */ /* 0x000fe20007800665 */
[----:B-----5:R-:W-:Y:S01]  /*5250*/  IMAD.U32 R84, R84, 0x10000, RZ ;  /* 0x0001000054547824 */ /* 0x020fe200078e00ff */
[----:B-1----:R-:W-:Y:S01]  /*5260*/  LOP3.LUT R64, R66, R79, RZ, 0xfc, !PT ;  /* 0x0000004f42407212 */ /* 0x002fe200078efcff */
        /* <DEDUP_REMOVED lines=33> */
.L_x_754:
[----:B------:R-:W-:Y:S05]  /*5480*/  BSYNC.RECONVERGENT B0 ;  /* 0x0000000000007941 */ /* 0x000fea0003800200 */
.L_x_753:
[----:B------:R-:W-:Y:S01]  /*5490*/  BSSY.RECONVERGENT B0, `(.L_x_755) ;  /* 0x0000018000007945 */ /* 0x000fe20003800200 */
[----:B------:R-:W-:Y:S02]  /*54a0*/  PRMT R81, RZ, 0x7610, R81 ;  /* 0x00007610ff517816 */ /* 0x000fe40000000051 */
[----:B------:R-:W-:Y:S02]  /*54b0*/  PRMT R88, RZ, 0x7610, R88 ;  /* 0x00007610ff587816 */ /* 0x000fe40000000058 */
        /* <DEDUP_REMOVED lines=21> */
.L_x_756:
[----:B------:R-:W-:Y:S05]  /*5610*/  BSYNC.RECONVERGENT B0 ;  /* 0x0000000000007941 */ /* 0x000fea0003800200 */
.L_x_755:
[----:B-1----:R-:W-:Y:S01]  /*5620*/  IMAD.U32 R70, R3, 0x10000, RZ ;  /* 0x0001000003467824 */ /* 0x002fe200078e00ff */
[----:B------:R-:W-:Y:S01]  /*5630*/  BSSY.RECONVERGENT B0, `(.L_x_757) ;  /* 0x0000027000007945 */ /* 0x000fe20003800200 */
[----:B------:R-:W-:Y:S02]  /*5640*/  IMAD.U32 R0, R0, 0x10000, RZ ;  /* 0x0001000000007824 */ /* 0x000fe400078e00ff */
[----:B-----5:R-:W-:Y:S01]  /*5650*/  IMAD.U32 R78, R78, 0x10000, RZ ;  /* 0x000100004e4e7824 */ /* 0x020fe200078e00ff */
[----:B------:R-:W-:Y:S01]  /*5660*/  LOP3.LUT R19, R15, R70, RZ, 0xfc, !PT ;  /* 0x000000460f137212 */ /* 0x000fe200078efcff */
[----:B------:R-:W-:Y:S01]  /*5670*/  IMAD.U32 R95, R95, 0x10000, RZ ;  /* 0x000100005f5f7824 */ /* 0x000fe200078e00ff */
[----:B------:R-:W-:Y:S01]  /*5680*/  FMNMX3 R70, |R84|, R80, |R99|, !PT ;  /* 0x0000005054467276 */ /* 0x000fe20007800663 */
[----:B------:R-:W-:Y:S01]  /*5690*/  FMUL R103, R78, UR9 ;  /* 0x000000094e677c20 */ /* 0x000fe20008400000 */
[----:B------:R-:W-:Y:S01]  /*56a0*/  LOP3.LUT R21, R13, R0, RZ, 0xfc, !PT ;  /* 0x000000000d157212 */ /* 0x000fe200078efcff */
[----:B------:R-:W-:Y:S01]  /*56b0*/  IMAD.U32 R0, R88, 0x10000, RZ ;  /* 0x0001000058007824 */ /* 0x000fe200078e00ff */
[----:B------:R-:W-:Y:S01]  /*56c0*/  SHF.L.U32 R84, R81, 0x10, RZ ;  /* 0x0000001051547819 */ /* 0x000fe200000006ff */
[----:B------:R-:W-:Y:S01]  /*56d0*/  FMUL R101, R95, UR9 ;  /* 0x000000095f657c20 */ /* 0x000fe20008400000 */
[----:B------:R-:W-:-:S02]  /*56e0*/  IMAD.U32 R15, R5, 0x10000, RZ ;  /* 0x00010000050f7824 */ /* 0x000fc400078e00ff */
[----:B------:R-:W-:Y:S01]  /*56f0*/  FMUL R99, R0, UR9 ;  /* 0x0000000900637c20 */ /* 0x000fe20008400000 */
[----:B------:R-:W1:Y:S01]  /*5700*/  F2F.BF16.F32 R103, R103 ;  /* 0x0000006700677304 */ /* 0x000e620000202000 */
[----:B------:R-:W-:Y:S01]  /*5710*/  FMUL R81, R84, UR9 ;  /* 0x0000000954517c20 */ /* 0x000fe20008400000 */
[----:B------:R-:W-:Y:S01]  /*5720*/  VIADD R80, R46, 0x52 ;  /* 0x000000522e507836 */ /* 0x000fe20000000000 */
[----:B------:R-:W-:Y:S01]  /*5730*/  LOP3.LUT R17, R36, R15, RZ, 0xfc, !PT ;  /* 0x0000000f24117212 */ /* 0x000fe200078efcff */
[----:B------:R-:W-:Y:S01]  /*5740*/  IMAD.U32 R71, R7, 0x10000, RZ ;  /* 0x0001000007477824 */ /* 0x000fe200078e00ff */
[----:B------:R-:W-:Y:S02]  /*5750*/  FMNMX3 R86, |R86|, R70, |R105|, !PT ;  /* 0x0000004656567276 */ /* 0x000fe40007800669 */
[----:B------:R-:W-:Y:S01]  /*5760*/  ISETP.GE.AND P1, PT, R80, UR8, PT ;  /* 0x0000000850007c0c */ /* 0x000fe2000bf26270 */
[----:B------:R-:W0:Y:S01]  /*5770*/  F2F.BF16.F32 R101, R101 ;  /* 0x0000006500657304 */ /* 0x000e220000202000 */
[----:B------:R-:W-:-:S07]  /*5780*/  LOP3.LUT R15, R38, R71, RZ, 0xfc, !PT ;  /* 0x00000047260f7212 */ /* 0x000fce00078efcff */
[----:B------:R-:W0:Y:S08]  /*5790*/  F2F.BF16.F32 R99, R99 ;  /* 0x0000006300637304 */ /* 0x000e300000202000 */
[----:B------:R-:W0:Y:S01]  /*57a0*/  F2F.BF16.F32 R81, R81 ;  /* 0x0000005100517304 */ /* 0x000e220000202000 */
[----:B-1----:R-:W-:Y:S05]  /*57b0*/  @P0 BRA `(.L_x_758) ;  /* 0x0000000000380947 */ /* 0x002fea0003800000 */
[C---:B------:R-:W-:Y:S01]  /*57c0*/  VIADD R36, R43.reuse, 0x1 ;  /* 0x000000012b247836 */ /* 0x040fe20000000000 */
[C---:B------:R-:W-:Y:S01]  /*57d0*/  ISETP.GE.AND P0, PT, R43.reuse, UR18, PT ;  /* 0x000000122b007c0c */ /* 0x040fe2000bf06270 */
[C---:B------:R-:W-:Y:S02]  /*57e0*/  VIADD R38, R43.reuse, 0x2 ;  /* 0x000000022b267836 */ /* 0x040fe40000000000 */
[----:B------:R-:W-:Y:S01]  /*57f0*/  VIADD R70, R43, 0x3 ;  /* 0x000000032b467836 */ /* 0x000fe20000000000 */
[----:B------:R-:W-:Y:S01]  /*5800*/  ISETP.GE.AND P2, PT, R36, UR18, PT ;  /* 0x0000001224007c0c */ /* 0x000fe2000bf46270 */
[----:B------:R-:W-:Y:S01]  /*5810*/  IMAD.MOV.U32 R71, RZ, RZ, 0x2 ;  /* 0x00000002ff477424 */ /* 0x000fe200078e00ff */
[----:B------:R-:W-:Y:S02]  /*5820*/  ISETP.GE.AND P3, PT, R38, UR18, PT ;  /* 0x0000001226007c0c */ /* 0x000fe4000bf66270 */
[----:B------:R-:W-:Y:S01]  /*5830*/  ISETP.GE.AND P4, PT, R70, UR18, PT ;  /* 0x0000001246007c0c */ /* 0x000fe2000bf86270 */
[----:B------:R-:W-:-:S04]  /*5840*/  IMAD R70, R82, UR18, R43 ;  /* 0x0000001252467c24 */ /* 0x000fc8000f8e022b */
[----:B------:R-:W-:-:S05]  /*5850*/  IMAD.WIDE R70, R70, R71, UR14 ;  /* 0x0000000e46467e25 */ /* 0x000fca000f8e0247 */
[----:B------:R1:W-:Y:S04]  /*5860*/  @!P0 STG.E.U16 desc[UR12][R70.64], R103 ;  /* 0x0000006746008986 */ /* 0x0003e8000c10150c */
[----:B0-----:R1:W-:Y:S04]  /*5870*/  @!P2 STG.E.U16 desc[UR12][R70.64+0x2], R101 ;  /* 0x000002654600a986 */ /* 0x0013e8000c10150c */
[----:B------:R1:W-:Y:S04]  /*5880*/  @!P3 STG.E.U16 desc[UR12][R70.64+0x4], R99 ;  /* 0x000004634600b986 */ /* 0x0003e8000c10150c */
[----:B------:R1:W-:Y:S02]  /*5890*/  @!P4 STG.E.U16 desc[UR12][R70.64+0x6], R81 ;  /* 0x000006514600c986 */ /* 0x0003e4000c10150c */
.L_x_758:
[----:B------:R-:W-:Y:S05]  /*58a0*/  BSYNC.RECONVERGENT B0 ;  /* 0x0000000000007941 */ /* 0x000fea0003800200 */
.L_x_757:
        /* <DEDUP_REMOVED lines=10> */
[----:B-1----:R-:W-:Y:S01]  /*5950*/  VIADD R70, R43, 0x3 ;  /* 0x000000032b467836 */ /* 0x002fe20000000000 */
        /* <DEDUP_REMOVED lines=13> */
.L_x_760:
[----:B------:R-:W-:Y:S05]  /*5a30*/  BSYNC.RECONVERGENT B0 ;  /* 0x0000000000007941 */ /* 0x000fea0003800200 */
.L_x_759:
[----:B------:R-:W-:Y:S01]  /*5a40*/  FMNMX3 R95, |R78|, R86, |R95|, !PT ;  /* 0x000000564e5f7276 */ /* 0x000fe2000780065f */
[----:B-----5:R-:W-:Y:S01]  /*5a50*/  IMAD.U32 R111, R82, 0x10000, RZ ;  /* 0x00010000526f7824 */ /* 0x020fe200078e00ff */
[----:B------:R-:W-:Y:S01]  /*5a60*/  SHF.L.U32 R9, R9, 0x10, RZ ;  /* 0x0000001009097819 */ /* 0x000fe200000006ff */
[----:B------:R-:W-:Y:S01]  /*5a70*/  IMAD.U32 R109, R109, 0x10000, RZ ;  /* 0x000100006d6d7824 */ /* 0x000fe200078e00ff */
[----:B------:R-:W-:Y:S01]  /*5a80*/  FMNMX R0, R95, |R0|, !PT ;  /* 0x400000005f007209 */ /* 0x000fe20007800000 */
[----:B------:R-:W-:Y:S02]  /*5a90*/  IMAD.U32 R36, R36, 0x10000, RZ ;  /* 0x0001000024247824 */ /* 0x000fe400078e00ff */
[----:B-1----:R-:W-:Y:S01]  /*5aa0*/  FMUL R71, R111, UR9 ;  /* 0x000000096f477c20 */ /* 0x002fe20008400000 */
[----:B------:R-:W-:Y:S02]  /*5ab0*/  IMAD.U32 R38, R38, 0x10000, RZ ;  /* 0x0001000026267824 */ /* 0x000fe400078e00ff */
[----:B------:R-:W-:Y:S01]  /*5ac0*/  FMUL R107, R109, UR9 ;  /* 0x000000096d6b7c20 */ /* 0x000fe20008400000 */
[----:B------:R-:W-:Y:S01]  /*5ad0*/  FMUL R105, R36, UR9 ;  /* 0x0000000924697c20 */ /* 0x000fe20008400000 */
[----:B------:R-:W-:Y:S01]  /*5ae0*/  LOP3.LUT R13, R40, R9, RZ, 0xfc, !PT ;  /* 0x00000009280d7212 */ /* 0x000fe200078efcff */
[----:B------:R-:W-:Y:S01]  /*5af0*/  FMUL R95, R38, UR9 ;  /* 0x00000009265f7c20 */ /* 0x000fe20008400000 */
[----:B------:R-:W1:Y:S01]  /*5b00*/  F2F.BF16.F32 R71, R71 ;  /* 0x0000004700477304 */ /* 0x000e620000202000 */
[----:B------:R-:W-:Y:S01]  /*5b10*/  IMAD.U32 R40, R11, 0x10000, RZ ;  /* 0x000100000b287824 */ /* 0x000fe200078e00ff */
[----:B------:R-:W-:Y:S01]  /*5b20*/  BSSY.RECONVERGENT B0, `(.L_x_761) ;  /* 0x0000019000007945 */ /* 0x000fe20003800200 */
[----:B------:R-:W-:Y:S01]  /*5b30*/  VIADD R70, R46, 0x53 ;  /* 0x000000532e467836 */ /* 0x000fe20000000000 */
[----:B------:R-:W-:Y:S01]  /*5b40*/  FMNMX3 R84, |R84|, R0, |R111|, !PT ;  /* 0x0000000054547276 */ /* 0x000fe2000780066f */
[----:B------:R-:W-:Y:S01]  /*5b50*/  IMAD.U32 R9, R32, 0x10000, RZ ;  /* 0x0001000020097824 */ /* 0x000fe200078e00ff */
[----:B------:R-:W-:-:S02]  /*5b60*/  LOP3.LUT R11, R41, R40, RZ, 0xfc, !PT ;  /* 0x00000028290b7212 */ /* 0x000fc400078efcff */
[----:B------:R-:W0:Y:S01]  /*5b70*/  F2F.BF16.F32 R107, R107 ;  /* 0x0000006b006b7304 */ /* 0x000e220000202000 */
[----:B------:R-:W-:Y:S02]  /*5b80*/  ISETP.GE.AND P0, PT, R70, UR8, PT ;  /* 0x0000000846007c0c */ /* 0x000fe4000bf06270 */
[----:B------:R-:W-:-:S05]  /*5b90*/  LOP3.LUT R9, R42, R9, RZ, 0xfc, !PT ;  /* 0x000000092a097212 */ /* 0x000fca00078efcff */
        /* <DEDUP_REMOVED lines=17> */
.L_x_762:
[----:B------:R-:W-:Y:S05]  /*5cb0*/  BSYNC.RECONVERGENT B0 ;  /* 0x0000000000007941 */ /* 0x000fea0003800200 */
.L_x_761:
[----:B------:R-:W-:Y:S01]  /*5cc0*/  BSSY.RECONVERGENT B0, `(.L_x_763) ;  /* 0x0000018000007945 */ /* 0x000fe20003800200 */
[----:B------:R-:W-:Y:S02]  /*5cd0*/  PRMT R86, RZ, 0x7610, R86 ;  /* 0x00007610ff567816 */ /* 0x000fe40000000056 */
[----:B------:R-:W-:Y:S02]  /*5ce0*/  PRMT R82, RZ, 0x7610, R82 ;  /* 0x00007610ff527816 */ /* 0x000fe40000000052 */
[----:B------:R-:W-:Y:S02]  /*5cf0*/  PRMT R0, RZ, 0x7610, R0 ;  /* 0x00007610ff007816 */ /* 0x000fe40000000000 */
[----:B------:R-:W-:Y:S01]  /*5d00*/  PRMT R78, RZ, 0x7610, R78 ;  /* 0x00007610ff4e7816 */ /* 0x000fe2000000004e */
[----:B------:R-:W-:Y:S06]  /*5d10*/  @P0 BRA `(.L_x_764) ;  /* 0x0000000000480947 */ /* 0x000fec0003800000 */
[C---:B------:R-:W-:Y:S01]  /*5d20*/  VIADD R32, R43.reuse, 0x2 ;  /* 0x000000022b207836 */ /* 0x040fe20000000000 */
[C---:B------:R-:W-:Y:S01]  /*5d30*/  IADD3 R0, PT, PT, R43.reuse, 0x1, RZ ;  /* 0x000000012b007810 */ /* 0x040fe20007ffe0ff */
[C---:B-1----:R-:W-:Y:S01]  /*5d40*/  VIADD R40, R43.reuse, 0x3 ;  /* 0x000000032b287836 */ /* 0x042fe20000000000 */
[----:B------:R-:W-:Y:S01]  /*5d50*/  ISETP.GE.AND P1, PT, R43, UR18, PT ;  /* 0x000000122b007c0c */ /* 0x000fe2000bf26270 */
[----:B------:R-:W-:Y:S01]  /*5d60*/  IMAD.MOV.U32 R41, RZ, RZ, 0x2 ;  /* 0x00000002ff297424 */ /* 0x000fe200078e00ff */
[----:B------:R-:W-:Y:S02]  /*5d70*/  ISETP.GE.AND P2, PT, R0, UR18, PT ;  /* 0x0000001200007c0c */ /* 0x000fe4000bf46270 */
[----:B------:R-:W-:Y:S02]  /*5d80*/  ISETP.GE.AND P3, PT, R32, UR18, PT ;  /* 0x0000001220007c0c */ /* 0x000fe4000bf66270 */
[----:B------:R-:W-:Y:S01]  /*5d90*/  ISETP.GE.AND P4, PT, R40, UR18, PT ;  /* 0x0000001228007c0c */ /* 0x000fe2000bf86270 */
[----:B------:R-:W-:Y:S01]  /*5da0*/  IMAD R40, R70, UR18, R43 ;  /* 0x0000001246287c24 */ /* 0x000fe2000f8e022b */
        /* <DEDUP_REMOVED lines=9> */
.L_x_764:
[----:B------:R-:W-:Y:S05]  /*5e40*/  BSYNC.RECONVERGENT B0 ;  /* 0x0000000000007941 */ /* 0x000fea0003800200 */
.L_x_763:
[----:B-1----:R-:W-:Y:S01]  /*5e50*/  IMAD.WIDE.U32 R40, R103, 0x10000, RZ ;  /* 0x0001000067287825 */ /* 0x002fe200078e00ff */
[----:B------:R-:W-:Y:S01]  /*5e60*/  FMNMX3 R109, |R109|, R84, |R36|, !PT ;  /* 0x000000546d6d7276 */ /* 0x000fe20007800624 */
[----:B------:R-:W-:Y:S02]  /*5e70*/  BSSY.RECONVERGENT B0, `(.L_x_765) ;  /* 0x000002c000007945 */ /* 0x000fe40003800200 */
[----:B-----5:R-:W-:Y:S01]  /*5e80*/  IMAD.U32 R78, R78, 0x10000, RZ ;  /* 0x000100004e4e7824 */ /* 0x020fe200078e00ff */
[----:B0-----:R-:W-:Y:S01]  /*5e90*/  LOP3.LUT R32, R40, R97, RZ, 0xfc, !PT ;  /* 0x0000006128207212 */ /* 0x001fe200078efcff */
[----:B------:R-:W-:Y:S01]  /*5ea0*/  IMAD.U32 R103, R0, 0x10000, RZ ;  /* 0x0001000000677824 */ /* 0x000fe200078e00ff */
[----:B------:R-:W-:Y:S01]  /*5eb0*/  LOP3.LUT R0, R41, R71, RZ, 0xfc, !PT ;  /* 0x0000004729007212 */ /* 0x000fe200078efcff */
[----:B------:R-:W-:-:S04]  /*5ec0*/  IMAD.WIDE.U32 R40, R101, 0x10000, RZ ;  /* 0x0001000065287825 */ /* 0x000fc800078e00ff */
[----:B------:R-:W-:Y:S01]  /*5ed0*/  FMUL R3, R78, UR9 ;  /* 0x000000094e037c20 */ /* 0x000fe20008400000 */
[----:B------:R-:W-:Y:S01]  /*5ee0*/  SHF.L.U32 R97, R86, 0x10, RZ ;  /* 0x0000001056617819 */ /* 0x000fe200000006ff */
[----:B------:R-:W-:Y:S01]  /*5ef0*/  FMUL R71, R103, UR9 ;  /* 0x0000000967477c20 */ /* 0x000fe20008400000 */
[----:B------:R-:W-:Y:S01]  /*5f00*/  IMAD.U32 R82, R82, 0x10000, RZ ;  /* 0x0001000052527824 */ /* 0x000fe200078e00ff */
[----:B------:R-:W-:Y:S01]  /*5f10*/  LOP3.LUT R42, R41, R107, RZ, 0xfc, !PT ;  /* 0x0000006b292a7212 */ /* 0x000fe200078efcff */
[----:B------:R-:W-:Y:S01]  /*5f20*/  IMAD.U32 R5, R33, 0x10000, RZ ;  /* 0x0001000021057824 */ /* 0x000fe200078e00ff */
[----:B------:R-:W-:Y:S01]  /*5f30*/  LOP3.LUT R36, R40, R83, RZ, 0xfc, !PT ;  /* 0x0000005328247212 */ /* 0x000fe200078efcff */
[----:B------:R0:W1:Y:S01]  /*5f40*/  F2F.BF16.F32 R33, R3 ;  /* 0x0000000300217304 */ /* 0x0000620000202000 */
[----:B------:R-:W-:Y:S02]  /*5f50*/  IMAD.U32 R41, R35, 0x10000, RZ ;  /* 0x0001000023297824 */ /* 0x000fe400078e00ff */
[----:B------:R-:W-:Y:S01]  /*5f60*/  FMUL R83, R82, UR9 ;  /* 0x0000000952537c20 */ /* 0x000fe20008400000 */
[----:B------:R-:W-:Y:S01]  /*5f70*/  FMUL R40, R97, UR9 ;  /* 0x0000000961287c20 */ /* 0x000fe20008400000 */
[----:B------:R-:W-:Y:S01]  /*5f80*/  VIADD R80, R46, 0x60 ;  /* 0x000000602e507836 */ /* 0x000fe20000000000 */
[----:B------:R-:W-:-:S02]  /*5f90*/  LOP3.LUT R7, R50, R5, RZ, 0xfc, !PT ;  /* 0x0000000532077212 */ /* 0x000fc400078efcff */
[----:B------:R-:W1:Y:S01]  /*5fa0*/  F2F.BF16.F32 R71, R71 ;  /* 0x0000004700477304 */ /* 0x000e620000202000 */
[----:B0-----:R-:W-:Y:S01]  /*5fb0*/  IMAD.U32 R3, R34, 0x10000, RZ ;  /* 0x0001000022037824 */ /* 0x001fe200078e00ff */
[----:B------:R-:W-:Y:S01]  /*5fc0*/  ISETP.GE.AND P1, PT, R80, UR8, PT ;  /* 0x0000000850007c0c */ /* 0x000fe2000bf26270 */
[----:B------:R-:W-:-:S03]  /*5fd0*/  IMAD.WIDE.U32 R34, R99, 0x10000, RZ ;  /* 0x0001000063227825 */ /* 0x000fc600078e00ff */
[----:B------:R-:W-:Y:S02]  /*5fe0*/  LOP3.LUT R5, R58, R3, RZ, 0xfc, !PT ;  /* 0x000000033a057212 */ /* 0x000fe400078efcff */
[----:B--2---:R-:W-:Y:S01]  /*5ff0*/  LOP3.LUT R34, R34, R79, RZ, 0xfc, !PT ;  /* 0x0000004f22227212 */ /* 0x004fe200078efcff */
[----:B------:R-:W0:Y:S01]  /*6000*/  F2F.BF16.F32 R83, R83 ;  /* 0x0000005300537304 */ /* 0x000e220000202000 */
[----:B------:R-:W-:Y:S02]  /*6010*/  LOP3.LUT R3, R60, R41, RZ, 0xfc, !PT ;  /* 0x000000293c037212 */ /* 0x000fe400078efcff */
[----:B------:R-:W-:-:S05]  /*6020*/  LOP3.LUT R50, R35, R105, RZ, 0xfc, !PT ;  /* 0x0000006923327212 */ /* 0x000fca00078efcff */
[----:B------:R2:W0:Y:S01]  /*6030*/  F2F.BF16.F32 R79, R40 ;  /* 0x00000028004f7304 */ /* 0x0004220000202000 */
[----:B-1----:R-:W-:Y:S05]  /*6040*/  @P0 BRA `(.L_x_766) ;  /* 0x0000000000380947 */ /* 0x002fea0003800000 */
[C---:B--2---:R-:W-:Y:S01]  /*6050*/  VIADD R40, R43.reuse, 0x1 ;  /* 0x000000012b287836 */ /* 0x044fe20000000000 */
        /* <DEDUP_REMOVED lines=13> */
.L_x_766:
[----:B------:R-:W-:Y:S05]  /*6130*/  BSYNC.RECONVERGENT B0 ;  /* 0x0000000000007941 */ /* 0x000fea0003800200 */
.L_x_765:
[----:B------:R-:W-:Y:S01]  /*6140*/  BSSY.RECONVERGENT B0, `(.L_x_767) ;  /* 0x0000018000007945 */ /* 0x000fe20003800200 */
[----:B------:R-:W-:Y:S02]  /*6150*/  PRMT R101, RZ, 0x7610, R101 ;  /* 0x00007610ff657816 */ /* 0x000fe40000000065 */
[----:B------:R-:W-:Y:S02]  /*6160*/  PRMT R84, RZ, 0x7610, R84 ;  /* 0x00007610ff547816 */ /* 0x000fe40000000054 */
[----:B------:R-:W-:Y:S02]  /*6170*/  PRMT R70, RZ, 0x7610, R70 ;  /* 0x00007610ff467816 */ /* 0x000fe40000000046 */
[----:B------:R-:W-:Y:S01]  /*6180*/  PRMT R58, RZ, 0x7610, R58 ;  /* 0x00007610ff3a7816 */ /* 0x000fe2000000003a */
[----:B------:R-:W-:Y:S06]  /*6190*/  @P1 BRA `(.L_x_768) ;  /* 0x0000000000481947 */ /* 0x000fec0003800000 */
[C---:B-12---:R-:W-:Y:S01]  /*61a0*/  VIADD R40, R43.reuse, 0x1 ;  /* 0x000000012b287836 */ /* 0x046fe20000000000 */
        /* <DEDUP_REMOVED lines=17> */
.L_x_768:
[----:B------:R-:W-:Y:S05]  /*62c0*/  BSYNC.RECONVERGENT B0 ;  /* 0x0000000000007941 */ /* 0x000fea0003800200 */
.L_x_767:
[----:B------:R-:W-:Y:S01]  /*62d0*/  IMAD.U32 R39, R39, 0x10000, RZ ;  /* 0x0001000027277824 */ /* 0x000fe200078e00ff */
[----:B------:R-:W-:Y:S01]  /*62e0*/  FMNMX R109, R109, |R38|, !PT ;  /* 0x400000266d6d7209 */ /* 0x000fe20007800000 */
[----:B-1---5:R-:W-:Y:S01]  /*62f0*/  IMAD.U32 R41, R58, 0x10000, RZ ;  /* 0x000100003a297824 */ /* 0x022fe200078e00ff */
[----:B---3--:R-:W-:Y:S01]  /*6300*/  SHF.L.U32 R38, R37, 0x10, RZ ;  /* 0x0000001025267819 */ /* 0x008fe200000006ff */
[----:B------:R-:W-:Y:S01]  /*6310*/  IMAD.U32 R70, R70, 0x10000, RZ ;  /* 0x0001000046467824 */ /* 0x000fe200078e00ff */
[----:B------:R-:W-:Y:S01]  /*6320*/  LOP3.LUT R25, R72, R39, RZ, 0xfc, !PT ;  /* 0x0000002748197212 */ /* 0x000fe200078efcff */
[----:B------:R-:W-:Y:S02]  /*6330*/  IMAD.U32 R84, R84, 0x10000, RZ ;  /* 0x0001000054547824 */ /* 0x000fe400078e00ff */
[----:B--2---:R-:W-:Y:S01]  /*6340*/  FMUL R40, R41, UR9 ;  /* 0x0000000929287c20 */ /* 0x004fe20008400000 */
[----:B------:R-:W-:Y:S02]  /*6350*/  IMAD.U32 R101, R101, 0x10000, RZ ;  /* 0x0001000065657824 */ /* 0x000fe400078e00ff */
[----:B------:R-:W-:Y:S01]  /*6360*/  FMUL R58, R70, UR9 ;  /* 0x00000009463a7c20 */ /* 0x000fe20008400000 */
[----:B------:R-:W-:Y:S01]  /*6370*/  FMUL R60, R84, UR9 ;  /* 0x00000009543c7c20 */ /* 0x000fe20008400000 */
[----:B------:R-:W-:Y:S01]  /*6380*/  LOP3.LUT R23, R65, R38, RZ, 0xfc, !PT ;  /* 0x0000002641177212 */ /* 0x000fe200078efcff */
[----:B------:R-:W-:Y:S01]  /*6390*/  FMUL R39, R101, UR9 ;  /* 0x0000000965277c20 */ /* 0x000fe20008400000 */
[----:B------:R-:W1:Y:S01]  /*63a0*/  F2F.BF16.F32 R40, R40 ;  /* 0x0000002800287304 */ /* 0x000e620000202000 */
[----:B------:R-:W-:Y:S01]  /*63b0*/  IMAD.U32 R86, R55, 0x10000, RZ ;  /* 0x0001000037567824 */ /* 0x000fe200078e00ff */
[----:B------:R-:W-:Y:S01]  /*63c0*/  FMNMX3 R78, |R78|, R109, |R103|, !PT ;  /* 0x0000006d4e4e7276 */ /* 0x000fe20007800667 */
[----:B------:R-:W-:Y:S01]  /*63d0*/  VIADD R38, R46, 0x61 ;  /* 0x000000612e267836 */ /* 0x000fe20000000000 */
[----:B------:R-:W-:Y:S02]  /*63e0*/  BSSY.RECONVERGENT B0, `(.L_x_769) ;  /* 0x0000016000007945 */ /* 0x000fe40003800200 */
[----:B------:R-:W-:-:S02]  /*63f0*/  LOP3.LUT R27, R75, R86, RZ, 0xfc, !PT ;  /* 0x000000564b1b7212 */ /* 0x000fc400078efcff */
[----:B------:R-:W2:Y:S01]  /*6400*/  F2F.BF16.F32 R58, R58 ;  /* 0x0000003a003a7304 */ /* 0x000ea20000202000 */
[----:B------:R-:W-:Y:S02]  /*6410*/  ISETP.GE.AND P0, PT, R38, UR8, PT ;  /* 0x0000000826007c0c */ /* 0x000fe4000bf06270 */
[----:B------:R-:W-:-:S05]  /*6420*/  FMNMX3 R86, |R82|, R78, |R97|, !PT ;  /* 0x0000004e52567276 */ /* 0x000fca0007800661 */
[----:B------:R-:W3:Y:S08]  /*6430*/  F2F.BF16.F32 R60, R60 ;  /* 0x0000003c003c7304 */ /* 0x000ef00000202000 */
[----:B------:R-:W0:Y:S01]  /*6440*/  F2F.BF16.F32 R39, R39 ;  /* 0x0000002700277304 */ /* 0x000e220000202000 */
[----:B-12---:R-:W-:Y:S05]  /*6450*/  @P1 BRA `(.L_x_770) ;  /* 0x0000000000381947 */ /* 0x006fea0003800000 */
[C---:B------:R-:W-:Y:S01]  /*6460*/  VIADD R72, R43.reuse, 0x1 ;  /* 0x000000012b487836 */ /* 0x040fe20000000000 */
[C---:B------:R-:W-:Y:S01]  /*6470*/  ISETP.GE.AND P1, PT, R43.reuse, UR18, PT ;  /* 0x000000122b007c0c */ /* 0x040fe2000bf26270 */
[C---:B------:R-:W-:Y:S02]  /*6480*/  VIADD R75, R43.reuse, 0x2 ;  /* 0x000000022b4b7836 */ /* 0x040fe40000000000 */
[----:B------:R-:W-:Y:S01]  /*6490*/  VIADD R78, R43, 0x3 ;  /* 0x000000032b4e7836 */ /* 0x000fe20000000000 */
[----:B------:R-:W-:Y:S01]  /*64a0*/  ISETP.GE.AND P2, PT, R72, UR18, PT ;  /* 0x0000001248007c0c */ /* 0x000fe2000bf46270 */
[----:B------:R-:W-:Y:S01]  /*64b0*/  IMAD.MOV.U32 R97, RZ, RZ, 0x2 ;  /* 0x00000002ff617424 */ /* 0x000fe200078e00ff */
[----:B------:R-:W-:Y:S01]  /*64c0*/  ISETP.GE.AND P3, PT, R75, UR18, PT ;  /* 0x000000124b007c0c */ /* 0x000fe2000bf66270 */
[----:B------:R-:W-:Y:S01]  /*64d0*/  IMAD R96, R80, UR18, R43 ;  /* 0x0000001250607c24 */ /* 0x000fe2000f8e022b */
[----:B------:R-:W-:-:S03]  /*64e0*/  ISETP.GE.AND P4, PT, R78, UR18, PT ;  /* 0x000000124e007c0c */ /* 0x000fc6000bf86270 */
[----:B------:R-:W-:-:S05]  /*64f0*/  IMAD.WIDE R96, R96, R97, UR14 ;  /* 0x0000000e60607e25 */ /* 0x000fca000f8e0261 */
[----:B------:R1:W-:Y:S04]  /*6500*/  @!P1 STG.E.U16 desc[UR12][R96.64], R40 ;  /* 0x0000002860009986 */ /* 0x0003e8000c10150c */
[----:B------:R1:W-:Y:S04]  /*6510*/  @!P2 STG.E.U16 desc[UR12][R96.64+0x2], R58 ;  /* 0x0000023a6000a986 */ /* 0x0003e8000c10150c */
[----:B---3--:R1:W-:Y:S04]  /*6520*/  @!P3 STG.E.U16 desc[UR12][R96.64+0x4], R60 ;  /* 0x0000043c6000b986 */ /* 0x0083e8000c10150c */
[----:B0-----:R1:W-:Y:S02]  /*6530*/  @!P4 STG.E.U16 desc[UR12][R96.64+0x6], R39 ;  /* 0x000006276000c986 */ /* 0x0013e4000c10150c */
.L_x_770:
[----:B------:R-:W-:Y:S05]  /*6540*/  BSYNC.RECONVERGENT B0 ;  /* 0x0000000000007941 */ /* 0x000fea0003800200 */
.L_x_769:
        /* <DEDUP_REMOVED lines=8> */
[C---:B------:R-:W-:Y:S01]  /*65d0*/  VIADD R78, R43.reuse, 0x3 ;  /* 0x000000032b4e7836 */ /* 0x040fe20000000000 */
[----:B------:R-:W-:Y:S01]  /*65e0*/  ISETP.GE.AND P1, PT, R43, UR18, PT ;  /* 0x000000122b007c0c */ /* 0x000fe2000bf26270 */
[----:B-1----:R-:W-:Y:S01]  /*65f0*/  IMAD.MOV.U32 R97, RZ, RZ, 0x2 ;  /* 0x00000002ff617424 */ /* 0x002fe200078e00ff */
[----:B------:R-:W-:Y:S01]  /*6600*/  ISETP.GE.AND P2, PT, R72, UR18, PT ;  /* 0x0000001248007c0c */ /* 0x000fe2000bf46270 */
[----:B------:R-:W-:Y:S01]  /*6610*/  IMAD R96, R38, UR18, R43 ;  /* 0x0000001226607c24 */ /* 0x000fe2000f8e022b */
[----:B------:R-:W-:Y:S02]  /*6620*/  ISETP.GE.AND P3, PT, R75, UR18, PT ;  /* 0x000000124b007c0c */ /* 0x000fe4000bf66270 */
[----:B------:R-:W-:Y:S01]  /*6630*/  ISETP.GE.AND P4, PT, R78, UR18, PT ;  /* 0x000000124e007c0c */ /* 0x000fe2000bf86270 */
[----:B------:R-:W-:Y:S01]  /*6640*/  IMAD.WIDE R96, R96, R97, UR10 ;  /* 0x0000000a60607e25 */ /* 0x000fe2000f8e0261 */
[----:B------:R-:W-:-:S02]  /*6650*/  PRMT R80, RZ, 0x7610, R80 ;  /* 0x00007610ff507816 */ /* 0x000fc40000000050 */
[----:B------:R-:W-:Y:S02]  /*6660*/  PRMT R78, RZ, 0x7610, R78 ;  /* 0x00007610ff4e7816 */ /* 0x000fe4000000004e */
[----:B------:R-:W-:Y:S02]  /*6670*/  PRMT R75, RZ, 0x7610, R75 ;  /* 0x00007610ff4b7816 */ /* 0x000fe4000000004b */
[----:B------:R-:W-:Y:S01]  /*6680*/  PRMT R72, RZ, 0x7610, R72 ;  /* 0x00007610ff487816 */ /* 0x000fe20000000048 */
[----:B------:R2:W5:Y:S04]  /*6690*/  @!P1 LDG.E.U16 R80, desc[UR12][R96.64] ;  /* 0x0000000c60509981 */ /* 0x000568000c1e1500 */
[----:B------:R2:W5:Y:S04]  /*66a0*/  @!P2 LDG.E.U16 R78, desc[UR12][R96.64+0x2] ;  /* 0x0000020c604ea981 */ /* 0x000568000c1e1500 */
[----:B------:R2:W5:Y:S04]  /*66b0*/  @!P3 LDG.E.U16 R75, desc[UR12][R96.64+0x4] ;  /* 0x0000040c604bb981 */ /* 0x000568000c1e1500 */
[----:B------:R2:W5:Y:S02]  /*66c0*/  @!P4 LDG.E.U16 R72, desc[UR12][R96.64+0x6] ;  /* 0x0000060c6048c981 */ /* 0x000564000c1e1500 */
.L_x_772:
[----:B------:R-:W-:Y:S05]  /*66d0*/  BSYNC.RECONVERGENT B0 ;  /* 0x0000000000007941 */ /* 0x000fea0003800200 */
.L_x_771:
        /* <DEDUP_REMOVED lines=8> */
[----:B-12---:R-:W-:Y:S01]  /*6760*/  FMUL R97, R82, UR9 ;  /* 0x0000000952617c20 */ /* 0x006fe20008400000 */
[----:B----4-:R-:W-:-:S02]  /*6770*/  IMAD.U32 R72, R59, 0x10000, RZ ;  /* 0x000100003b487824 */ /* 0x010fc400078e00ff */
[----:B------:R-:W-:Y:S01]  /*6780*/  FMUL R75, R41, UR9 ;  /* 0x00000009294b7c20 */ /* 0x000fe20008400000 */
[----:B------:R-:W-:Y:S01]  /*6790*/  FMUL R59, R70, UR9 ;  /* 0x00000009463b7c20 */ /* 0x000fe20008400000 */
[----:B------:R-:W1:Y:S01]  /*67a0*/  F2F.BF16.F32 R99, R99 ;  /* 0x0000006300637304 */ /* 0x000e620000202000 */
[----:B------:R-:W-:Y:S01]  /*67b0*/  VIADD R78, R46, 0x62 ;  /* 0x000000622e4e7836 */ /* 0x000fe20000000000 */
[----:B------:R-:W-:Y:S01]  /*67c0*/  LOP3.LUT R31, R73, R72, RZ, 0xfc, !PT ;  /* 0x00000048491f7212 */ /* 0x000fe200078efcff */
[----:B------:R-:W-:Y:S01]  /*67d0*/  IMAD.U32 R29, R57, 0x10000, RZ ;  /* 0x00010000391d7824 */ /* 0x000fe200078e00ff */
[----:B------:R-:W-:Y:S02]  /*67e0*/  FMNMX3 R80, |R80|, R101, |R82|, !PT ;  /* 0x0000006550507276 */ /* 0x000fe40007800652 */
[----:B------:R-:W-:Y:S02]  /*67f0*/  ISETP.GE.AND P1, PT, R78, UR8, PT ;  /* 0x000000084e007c0c */ /* 0x000fe4000bf26270 */
[----:B------:R-:W2:Y:S01]  /*6800*/  F2F.BF16.F32 R97, R97 ;  /* 0x0000006100617304 */ /* 0x000ea20000202000 */
[----:B------:R-:W-:-:S07]  /*6810*/  LOP3.LUT R29, R68, R29, RZ, 0xfc, !PT ;  /* 0x0000001d441d7212 */ /* 0x000fce00078efcff */
[----:B------:R-:W4:Y:S08]  /*6820*/  F2F.BF16.F32 R75, R75 ;  /* 0x0000004b004b7304 */ /* 0x000f300000202000 */
[----:B------:R-:W0:Y:S01]  /*6830*/  F2F.BF16.F32 R59, R59 ;  /* 0x0000003b003b7304 */ /* 0x000e220000202000 */
[----:B-12---:R-:W-:Y:S05]  /*6840*/  @P0 BRA `(.L_x_774) ;  /* 0x0000000000380947 */ /* 0x006fea0003800000 */
[C---:B------:R-:W-:Y:S01]  /*6850*/  VIADD R68, R43.reuse, 0x1 ;  /* 0x000000012b447836 */ /* 0x040fe20000000000 */
[C---:B------:R-:W-:Y:S01]  /*6860*/  IADD3 R72, PT, PT, R43.reuse, 0x2, RZ ;  /* 0x000000022b487810 */ /* 0x040fe20007ffe0ff */
[C---:B------:R-:W-:Y:S01]  /*6870*/  VIADD R73, R43.reuse, 0x3 ;  /* 0x000000032b497836 */ /* 0x040fe20000000000 */
[----:B------:R-:W-:Y:S02]  /*6880*/  ISETP.GE.AND P0, PT, R43, UR18, PT ;  /* 0x000000122b007c0c */ /* 0x000fe4000bf06270 */
        /* <DEDUP_REMOVED lines=8> */
[----:B----4-:R1:W-:Y:S04]  /*6910*/  @!P3 STG.E.U16 desc[UR12][R72.64+0x4], R75 ;  /* 0x0000044b4800b986 */ /* 0x0103e8000c10150c */
[----:B0-----:R1:W-:Y:S02]  /*6920*/  @!P4 STG.E.U16 desc[UR12][R72.64+0x6], R59 ;  /* 0x0000063b4800c986 */ /* 0x0013e4000c10150c */
.L_x_774:
[----:B------:R-:W-:Y:S05]  /*6930*/  BSYNC.RECONVERGENT B0 ;  /* 0x0000000000007941 */ /* 0x000fea0003800200 */
.L_x_773:
        /* <DEDUP_REMOVED lines=24> */
.L_x_776:
[----:B------:R-:W-:Y:S05]  /*6ac0*/  BSYNC.RECONVERGENT B0 ;  /* 0x0000000000007941 */ /* 0x000fea0003800200 */
.L_x_775:
[----:B------:R-:W-:Y:S01]  /*6ad0*/  IMAD.U32 R61, R61, 0x10000, RZ ;  /* 0x000100003d3d7824 */ /* 0x000fe200078e00ff */
[----:B------:R-:W-:Y:S01]  /*6ae0*/  FMNMX R80, R80, |R41|, !PT ;  /* 0x4000002950507209 */ /* 0x000fe20007800000 */
[----:B-12---:R-:W-:Y:S01]  /*6af0*/  IMAD.U32 R72, R85, 0x10000, RZ ;  /* 0x0001000055487824 */ /* 0x006fe200078e00ff */
[----:B------:R-:W-:Y:S01]  /*6b00*/  BSSY.RECONVERGENT B0, `(.L_x_777) ;  /* 0x0000027000007945 */ /* 0x000fe20003800200 */
[----:B-----5:R-:W-:Y:S01]  /*6b10*/  IMAD.U32 R63, R84, 0x10000, RZ ;  /* 0x00010000543f7824 */ /* 0x020fe200078e00ff */
[----:B------:R-:W-:Y:S01]  /*6b20*/  LOP3.LUT R55, R52, R61, RZ, 0xfc, !PT ;  /* 0x0000003d34377212 */ /* 0x000fe200078efcff */
[----:B------:R-:W-:Y:S01]  /*6b30*/  IMAD.U32 R87, R87, 0x10000, RZ ;  /* 0x0001000057577824 */ /* 0x000fe200078e00ff */
[----:B------:R-:W-:Y:S01]  /*6b40*/  SHF.L.U32 R52, R68, 0x10, RZ ;  /* 0x0000001044347819 */ /* 0x000fe200000006ff */
[----:B------:R-:W-:Y:S01]  /*6b50*/  IMAD.U32 R101, R82, 0x10000, RZ ;  /* 0x0001000052657824 */ /* 0x000fe200078e00ff */
[----:B------:R-:W-:Y:S01]  /*6b60*/  LOP3.LUT R57, R69, R72, RZ, 0xfc, !PT ;  /* 0x0000004845397212 */ /* 0x000fe200078efcff */
[----:B------:R-:W-:-:S02]  /*6b70*/  IMAD.U32 R41, R38, 0x10000, RZ ;  /* 0x0001000026297824 */ /* 0x000fc400078e00ff */
[----:B------:R-:W-:Y:S01]  /*6b80*/  FMUL R73, R63, UR9 ;  /* 0x000000093f497c20 */ /* 0x000fe20008400000 */
[----:B------:R-:W-:Y:S01]  /*6b90*/  FMNMX3 R72, |R70|, R80, |R63|, !PT ;  /* 0x0000005046487276 */ /* 0x000fe2000780063f */
[----:B------:R-:W-:Y:S01]  /*6ba0*/  FMUL R61, R101, UR9 ;  /* 0x00000009653d7c20 */ /* 0x000fe20008400000 */
[----:B------:R-:W-:Y:S01]  /*6bb0*/  LOP3.LUT R63, R74, R87, RZ, 0xfc, !PT ;  /* 0x000000574a3f7212 */ /* 0x000fe200078efcff */
[----:B------:R-:W-:Y:S01]  /*6bc0*/  FMUL R85, R52, UR9 ;  /* 0x0000000934557c20 */ /* 0x000fe20008400000 */
[----:B------:R-:W-:Y:S01]  /*6bd0*/  FMUL R74, R41, UR9 ;  /* 0x00000009294a7c20 */ /* 0x000fe20008400000 */
[----:B------:R-:W1:Y:S01]  /*6be0*/  F2F.BF16.F32 R73, R73 ;  /* 0x0000004900497304 */ /* 0x000e620000202000 */
[----:B------:R-:W-:Y:S01]  /*6bf0*/  VIADD R70, R46, 0x63 ;  /* 0x000000632e467836 */ /* 0x000fe20000000000 */
[----:B------:R-:W-:Y:S01]  /*6c00*/  FMNMX3 R72, |R101|, R72, |R52|, !PT ;  /* 0x0000004865487276 */ /* 0x000fe20007800634 */
[----:B------:R-:W-:-:S03]  /*6c10*/  IMAD.WIDE.U32 R68, R81, 0x10000, RZ ;  /* 0x0001000051447825 */ /* 0x000fc600078e00ff */
[----:B------:R-:W-:Y:S02]  /*6c20*/  ISETP.GE.AND P0, PT, R70, UR8, PT ;  /* 0x0000000846007c0c */ /* 0x000fe4000bf06270 */
[----:B------:R-:W2:Y:S01]  /*6c30*/  F2F.BF16.F32 R61, R61 ;  /* 0x0000003d003d7304 */ /* 0x000ea20000202000 */
[----:B------:R-:W-:Y:S02]  /*6c40*/  LOP3.LUT R38, R68, R77, RZ, 0xfc, !PT ;  /* 0x0000004d44267212 */ /* 0x000fe400078efcff */
[----:B------:R-:W-:-:S05]  /*6c50*/  LOP3.LUT R95, R69, R95, RZ, 0xfc, !PT ;  /* 0x0000005f455f7212 */ /* 0x000fca00078efcff */
[----:B------:R-:W0:Y:S08]  /*6c60*/  F2F.BF16.F32 R85, R85 ;  /* 0x0000005500557304 */ /* 0x000e300000202000 */
[----:B------:R-:W0:Y:S01]  /*6c70*/  F2F.BF16.F32 R74, R74 ;  /* 0x0000004a004a7304 */ /* 0x000e220000202000 */
[----:B-12---:R-:W-:Y:S05]  /*6c80*/  @P1 BRA `(.L_x_778) ;  /* 0x0000000000381947 */ /* 0x006fea0003800000 */
[C---:B------:R-:W-:Y:S01]  /*6c90*/  VIADD R52, R43.reuse, 0x1 ;  /* 0x000000012b347836 */ /* 0x040fe20000000000 */
[C---:B------:R-:W-:Y:S01]  /*6ca0*/  ISETP.GE.AND P1, PT, R43.reuse, UR18, PT ;  /* 0x000000122b007c0c */ /* 0x040fe2000bf26270 */
[C---:B------:R-:W-:Y:S02]  /*6cb0*/  VIADD R68, R43.reuse, 0x2 ;  /* 0x000000022b447836 */ /* 0x040fe40000000000 */
        /* <DEDUP_REMOVED lines=9> */
[----:B0-----:R1:W-:Y:S04]  /*6d50*/  @!P3 STG.E.U16 desc[UR12][R68.64+0x4], R85 ;  /* 0x000004554400b986 */ /* 0x0013e8000c10150c */
[----:B------:R1:W-:Y:S02]  /*6d60*/  @!P4 STG.E.U16 desc[UR12][R68.64+0x6], R74 ;  /* 0x0000064a4400c986 */ /* 0x0003e4000c10150c */
.L_x_778:
[----:B------:R-:W-:Y:S05]  /*6d70*/  BSYNC.RECONVERGENT B0 ;  /* 0x0000000000007941 */ /* 0x000fea0003800200 */
.L_x_777:
[----:B------:R-:W-:Y:S01]  /*6d80*/  BSSY.RECONVERGENT B0, `(.L_x_779) ;  /* 0x0000019000007945 */ /* 0x000fe20003800200 */
[----:B------:R-:W-:Y:S01]  /*6d90*/  PRMT R88, RZ, 0x7610, R88 ;  /* 0x00007610ff587816 */ /* 0x000fe20000000058 */
[----:B-1----:R-:W-:Y:S01]  /*6da0*/  IMAD.WIDE.U32 R68, R99, 0x10000, RZ ;  /* 0x0001000063447825 */ /* 0x002fe200078e00ff */
[----:B------:R-:W-:Y:S02]  /*6db0*/  PRMT R52, RZ, 0x7610, R52 ;  /* 0x00007610ff347816 */ /* 0x000fe40000000034 */
[----:B------:R-:W-:Y:S02]  /*6dc0*/  PRMT R82, RZ, 0x7610, R82 ;  /* 0x00007610ff527816 */ /* 0x000fe40000000052 */
[----:B------:R-:W-:Y:S01]  /*6dd0*/  PRMT R77, RZ, 0x7610, R77 ;  /* 0x00007610ff4d7816 */ /* 0x000fe2000000004d */
[----:B------:R-:W-:Y:S06]  /*6de0*/  @P0 BRA `(.L_x_780) ;  /* 0x0000000000480947 */ /* 0x000fec0003800000 */
[C---:B------:R-:W-:Y:S02]  /*6df0*/  VIADD R52, R43.reuse, 0x1 ;  /* 0x000000012b347836 */ /* 0x040fe40000000000 */
[----:B------:R-:W-:Y:S02]  /*6e00*/  HFMA2 R81, -RZ, RZ, 0, 1.1920928955078125e-07 ;  /* 0x00000002ff517431 */ /* 0x000fe400000001ff */
[C---:B------:R-:W-:Y:S01]  /*6e10*/  VIADD R77, R43.reuse, 0x2 ;  /* 0x000000022b4d7836 */ /* 0x040fe20000000000 */
[C---:B------:R-:W-:Y:S01]  /*6e20*/  ISETP.GE.AND P1, PT, R43.reuse, UR18, PT ;  /* 0x000000122b007c0c */ /* 0x040fe2000bf26270 */
[----:B------:R-:W-:Y:S01]  /*6e30*/  VIADD R78, R43, 0x3 ;  /* 0x000000032b4e7836 */ /* 0x000fe20000000000 */
[----:B------:R-:W-:Y:S01]  /*6e40*/  ISETP.GE.AND P2, PT, R52, UR18, PT ;  /* 0x0000001234007c0c */ /* 0x000fe2000bf46270 */
[----:B------:R-:W-:Y:S01]  /*6e50*/  IMAD R80, R70, UR18, R43 ;  /* 0x0000001246507c24 */ /* 0x000fe2000f8e022b */
[----:B------:R-:W-:Y:S02]  /*6e60*/  ISETP.GE.AND P3, PT, R77, UR18, PT ;  /* 0x000000124d007c0c */ /* 0x000fe4000bf66270 */
[----:B------:R-:W-:-:S02]  /*6e70*/  ISETP.GE.AND P4, PT, R78, UR18, PT ;  /* 0x000000124e007c0c */ /* 0x000fc4000bf86270 */
[----:B------:R-:W-:Y:S01]  /*6e80*/  PRMT R77, RZ, 0x7610, R77 ;  /* 0x00007610ff4d7816 */ /* 0x000fe2000000004d */
[----:B------:R-:W-:Y:S01]  /*6e90*/  IMAD.WIDE R80, R80, R81, UR10 ;  /* 0x0000000a50507e25 */ /* 0x000fe2000f8e0251 */
[----:B------:R-:W-:Y:S02]  /*6ea0*/  PRMT R82, RZ, 0x7610, R82 ;  /* 0x00007610ff527816 */ /* 0x000fe40000000052 */
[----:B------:R-:W-:Y:S02]  /*6eb0*/  PRMT R52, RZ, 0x7610, R52 ;  /* 0x00007610ff347816 */ /* 0x000fe40000000034 */
[----:B------:R-:W-:Y:S01]  /*6ec0*/  PRMT R88, RZ, 0x7610, R88 ;  /* 0x00007610ff587816 */ /* 0x000fe20000000058 */
[----:B------:R1:W5:Y:S04]  /*6ed0*/  @!P1 LDG.E.U16 R77, desc[UR12][R80.64] ;  /* 0x0000000c504d9981 */ /* 0x000368000c1e1500 */
[----:B------:R1:W5:Y:S04]  /*6ee0*/  @!P2 LDG.E.U16 R82, desc[UR12][R80.64+0x2] ;  /* 0x0000020c5052a981 */ /* 0x000368000c1e1500 */
[----:B------:R1:W5:Y:S04]  /*6ef0*/  @!P3 LDG.E.U16 R52, desc[UR12][R80.64+0x4] ;  /* 0x0000040c5034b981 */ /* 0x000368000c1e1500 */
[----:B------:R1:W5:Y:S02]  /*6f00*/  @!P4 LDG.E.U16 R88, desc[UR12][R80.64+0x6] ;  /* 0x0000060c5058c981 */ /* 0x000364000c1e1500 */
.L_x_780:
[----:B------:R-:W-:Y:S05]  /*6f10*/  BSYNC.RECONVERGENT B0 ;  /* 0x0000000000007941 */ /* 0x000fea0003800200 */
.L_x_779:
[----:B------:R-:W-:Y:S01]  /*6f20*/  LOP3.LUT R40, R68, R40, RZ, 0xfc, !PT ;  /* 0x0000002844287212 */ /* 0x000fe200078efcff */
[----:B-----5:R-:W-:Y:S01]  /*6f30*/  IMAD.U32 R77, R77, 0x10000, RZ ;  /* 0x000100004d4d7824 */ /* 0x020fe200078e00ff */
[----:B------:R-:W-:Y:S01]  /*6f40*/  LOP3.LUT R78, R69, R73, RZ, 0xfc, !PT ;  /* 0x00000049454e7212 */ /* 0x000fe200078efcff */
[----:B------:R-:W-:Y:S01]  /*6f50*/  IMAD.WIDE.U32 R68, R97, 0x10000, RZ ;  /* 0x0001000061447825 */ /* 0x000fe200078e00ff */
[----:B------:R-:W-:Y:S03]  /*6f60*/  BSSY.RECONVERGENT B0, `(.L_x_781) ;  /* 0x000002b000007945 */ /* 0x000fe60003800200 */
[----:B-1----:R-:W-:Y:S01]  /*6f70*/  FMUL R80, R77, UR9 ;  /* 0x000000094d507c20 */ /* 0x002fe20008400000 */
[----:B------:R-:W-:Y:S01]  /*6f80*/  IMAD.U32 R82, R82, 0x10000, RZ ;  /* 0x0001000052527824 */ /* 0x000fe200078e00ff */
[----:B------:R-:W-:Y:S01]  /*6f90*/  LOP3.LUT R58, R68, R58, RZ, 0xfc, !PT ;  /* 0x0000003a443a7212 */ /* 0x000fe200078efcff */
[----:B------:R-:W-:Y:S01]  /*6fa0*/  IMAD.U32 R91, R91, 0x10000, RZ ;  /* 0x000100005b5b7824 */ /* 0x000fe200078e00ff */
[----:B------:R-:W-:Y:S01]  /*6fb0*/  LOP3.LUT R61, R69, R61, RZ, 0xfc, !PT ;  /* 0x0000003d453d7212 */ /* 0x000fe200078efcff */
[----:B----4-:R-:W-:-:S04]  /*6fc0*/  IMAD.WIDE.U32 R68, R75, 0x10000, RZ ;  /* 0x000100004b447825 */ /* 0x010fc800078e00ff */
[----:B------:R-:W-:Y:S01]  /*6fd0*/  FMUL R73, R82, UR9 ;  /* 0x0000000952497c20 */ /* 0x000fe20008400000 */
[----:B------:R-:W1:Y:S01]  /*6fe0*/  F2F.BF16.F32 R80, R80 ;  /* 0x0000005000507304 */ /* 0x000e620000202000 */
[----:B------:R-:W-:Y:S01]  /*6ff0*/  LOP3.LUT R67, R76, R91, RZ, 0xfc, !PT ;  /* 0x0000005b4c437212 */ /* 0x000fe200078efcff */
[----:B------:R-:W-:Y:S01]  /*7000*/  IMAD.U32 R75, R52, 0x10000, RZ ;  /* 0x00010000344b7824 */ /* 0x000fe200078e00ff */
[----:B0-----:R-:W-:Y:S01]  /*7010*/  LOP3.LUT R52, R69, R85, RZ, 0xfc, !PT ;  /* 0x0000005545347212 */ /* 0x001fe200078efcff */
[----:B------:R-:W-:Y:S01]  /*7020*/  IMAD.U32 R88, R88, 0x10000, RZ ;  /* 0x0001000058587824 */ /* 0x000fe200078e00ff */
[----:B---3--:R-:W-:Y:S01]  /*7030*/  LOP3.LUT R60, R68, R60, RZ, 0xfc, !PT ;  /* 0x0000003c443c7212 */ /* 0x008fe200078efcff */
[----:B------:R-:W-:Y:S02]  /*7040*/  IMAD.U32 R33, R33, 0x10000, RZ ;  /* 0x0001000021217824 */ /* 0x000fe400078e00ff */
[----:B------:R-:W-:Y:S01]  /*7050*/  FMUL R81, R75, UR9 ;  /* 0x000000094b517c20 */ /* 0x000fe20008400000 */
[----:B------:R-:W-:Y:S01]  /*7060*/  FMUL R76, R88, UR9 ;  /* 0x00000009584c7c20 */ /* 0x000fe20008400000 */
[----:B------:R-:W0:Y:S01]  /*7070*/  F2F.BF16.F32 R73, R73 ;  /* 0x0000004900497304 */ /* 0x000e220000202000 */
[----:B------:R-:W-:Y:S01]  /*7080*/  IMAD.U32 R84, R89, 0x10000, RZ ;  /* 0x0001000059547824 */ /* 0x000fe200078e00ff */
[----:B------:R-:W-:Y:S01]  /*7090*/  LOP3.LUT R33, R0, R33, RZ, 0xfc, !PT ;  /* 0x0000002100217212 */ /* 0x000fe200078efcff */
[----:B------:R-:W-:-:S03]  /*70a0*/  VIADD R86, R46, 0x70 ;  /* 0x000000702e567836 */ /* 0x000fc60000000000 */
[----:B------:R-:W-:Y:S01]  /*70b0*/  LOP3.LUT R65, R93, R84, RZ, 0xfc, !PT ;  /* 0x000000545d417212 */ /* 0x000fe200078efcff */
[----:B------:R-:W-:Y:S01]  /*70c0*/  IMAD.WIDE.U32 R84, R59, 0x10000, RZ ;  /* 0x000100003b547825 */ /* 0x000fe200078e00ff */
[----:B------:R2:W3:Y:S01]  /*70d0*/  F2F.BF16.F32 R69, R81 ;  /* 0x0000005100457304 */ /* 0x0004e20000202000 */
[----:B------:R-:W-:Y:S02]  /*70e0*/  ISETP.GE.AND P1, PT, R86, UR8, PT ;  /* 0x0000000856007c0c */ /* 0x000fe4000bf26270 */
[----:B------:R-:W-:Y:S02]  /*70f0*/  LOP3.LUT R68, R84, R39, RZ, 0xfc, !PT ;  /* 0x0000002754447212 */ /* 0x000fe400078efcff */
[----:B------:R-:W-:-:S03]  /*7100*/  LOP3.LUT R74, R85, R74, RZ, 0xfc, !PT ;  /* 0x0000004a554a7212 */ /* 0x000fc600078efcff */
[----:B------:R2:W4:Y:S01]  /*7110*/  F2F.BF16.F32 R0, R76 ;  /* 0x0000004c00007304 */ /* 0x0005220000202000 */
[----:B01----:R-:W-:Y:S05]  /*7120*/  @P0 BRA `(.L_x_782) ;  /* 0x0000000000380947 */ /* 0x003fea0003800000 */
[C---:B--2---:R-:W-:Y:S01]  /*7130*/  VIADD R76, R43.reuse, 0x1 ;  /* 0x000000012b4c7836 */ /* 0x044fe20000000000 */
[C---:B------:R-:W-:Y:S01]  /*7140*/  IADD3 R84, PT, PT, R43.reuse, 0x3, RZ ;  /* 0x000000032b547810 */ /* 0x040fe20007ffe0ff */
[C---:B------:R-:W-:Y:S01]  /*7150*/  VIADD R81, R43.reuse, 0x2 ;  /* 0x000000022b517836 */ /* 0x040fe20000000000 */
[----:B------:R-:W-:Y:S01]  /*7160*/  ISETP.GE.AND P0, PT, R43, UR18, PT ;  /* 0x000000122b007c0c */ /* 0x000fe2000bf06270 */
[----:B------:R-:W-:Y:S01]  /*7170*/  IMAD.MOV.U32 R85, RZ, RZ, 0x2 ;  /* 0x00000002ff557424 */ /* 0x000fe200078e00ff */
[----:B------:R-:W-:Y:S02]  /*7180*/  ISETP.GE.AND P2, PT, R76, UR18, PT ;  /* 0x000000124c007c0c */ /* 0x000fe4000bf46270 */
[----:B------:R-:W-:Y:S02]  /*7190*/  ISETP.GE.AND P3, PT, R81, UR18, PT ;  /* 0x0000001251007c0c */ /* 0x000fe4000bf66270 */
[----:B------:R-:W-:Y:S01]  /*71a0*/  ISETP.GE.AND P4, PT, R84, UR18, PT ;  /* 0x0000001254007c0c */ /* 0x000fe2000bf86270 */
[----:B------:R-:W-:-:S04]  /*71b0*/  IMAD R84, R70, UR18, R43 ;  /* 0x0000001246547c24 */ /* 0x000fc8000f8e022b */
[----:B------:R-:W-:-:S05]  /*71c0*/  IMAD.WIDE R84, R84, R85, UR14 ;  /* 0x0000000e54547e25 */ /* 0x000fca000f8e0255 */
[----:B------:R0:W-:Y:S04]  /*71d0*/  @!P0 STG.E.U16 desc[UR12][R84.64], R80 ;  /* 0x0000005054008986 */ /* 0x0001e8000c10150c */
[----:B------:R0:W-:Y:S04]  /*71e0*/  @!P2 STG.E.U16 desc[UR12][R84.64+0x2], R73 ;  /* 0x000002495400a986 */ /* 0x0001e8000c10150c */
[----:B---3--:R0:W-:Y:S04]  /*71f0*/  @!P3 STG.E.U16 desc[UR12][R84.64+0x4], R69 ;  /* 0x000004455400b986 */ /* 0x0081e8000c10150c */
[----:B----4-:R0:W-:Y:S02]  /*7200*/  @!P4 STG.E.U16 desc[UR12][R84.64+0x6], R0 ;  /* 0x000006005400c986 */ /* 0x0101e4000c10150c */
.L_x_782:
[----:B------:R-:W-:Y:S05]  /*7210*/  BSYNC.RECONVERGENT B0 ;  /* 0x0000000000007941 */ /* 0x000fea0003800200 */
.L_x_781:
[----:B------:R-:W-:Y:S01]  /*7220*/  BSSY.RECONVERGENT B0, `(.L_x_783) ;  /* 0x0000018000007945 */ /* 0x000fe20003800200 */
[----:B------:R-:W-:Y:S02]  /*7230*/  PRMT R87, RZ, 0x7610, R87 ;  /* 0x00007610ff577816 */ /* 0x000fe40000000057 */
[----:B------:R-:W-:Y:S02]  /*7240*/  PRMT R70, RZ, 0x7610, R70 ;  /* 0x00007610ff467816 */ /* 0x000fe40000000046 */
[----:B--2---:R-:W-:Y:S02]  /*7250*/  PRMT R76, RZ, 0x7610, R76 ;  /* 0x00007610ff4c7816 */ /* 0x004fe4000000004c */
        /* <DEDUP_REMOVED lines=20> */
.L_x_784:
[----:B------:R-:W-:Y:S05]  /*73a0*/  BSYNC.RECONVERGENT B0 ;  /* 0x0000000000007941 */ /* 0x000fea0003800200 */
.L_x_783:
[----:B-----5:R-:W-:Y:S01]  /*73b0*/  IMAD.U32 R81, R81, 0x10000, RZ ;  /* 0x0001000051517824 */ /* 0x020fe200078e00ff */
[----:B------:R-:W-:Y:S01]  /*73c0*/  FMNMX R72, R72, |R41|, !PT ;  /* 0x4000002948487209 */ /* 0x000fe20007800000 */
[----:B------:R-:W-:Y:S01]  /*73d0*/  IMAD.U32 R37, R71, 0x10000, RZ ;  /* 0x0001000047257824 */ /* 0x000fe200078e00ff */
[----:B------:R-:W-:Y:S01]  /*73e0*/  SHF.L.U32 R83, R83, 0x10, RZ ;  /* 0x0000001053537819 */ /* 0x000fe200000006ff */
[----:B------:R-:W-:Y:S01]  /*73f0*/  FMUL R35, R81, UR9 ;  /* 0x0000000951237c20 */ /* 0x000fe20008400000 */
[----:B------:R-:W-:Y:S01]  /*7400*/  FMNMX3 R77, |R77|, R72, |R82|, !PT ;  /* 0x000000484d4d7276 */ /* 0x000fe20007800652 */
[----:B------:R-:W-:Y:S01]  /*7410*/  IMAD.U32 R71, R70, 0x10000, RZ ;  /* 0x0001000046477824 */ /* 0x000fe200078e00ff */
[----:B------:R-:W-:Y:S01]  /*7420*/  LOP3.LUT R37, R42, R37, RZ, 0xfc, !PT ;  /* 0x000000252a257212 */ /* 0x000fe200078efcff */
[----:B------:R-:W-:Y:S01]  /*7430*/  IMAD.U32 R82, R87, 0x10000, RZ ;  /* 0x0001000057527824 */ /* 0x000fe200078e00ff */
[----:B------:R-:W-:Y:S01]  /*7440*/  BSSY.RECONVERGENT B0, `(.L_x_785) ;  /* 0x000001e000007945 */ /* 0x000fe20003800200 */
[----:B01----:R-:W-:-:S02]  /*7450*/  IMAD.U32 R84, R76, 0x10000, RZ ;  /* 0x000100004c547824 */ /* 0x003fc400078e00ff */
[----:B------:R-:W-:Y:S01]  /*7460*/  FMUL R42, R71, UR9 ;  /* 0x00000009472a7c20 */ /* 0x000fe20008400000 */
[----:B------:R0:W1:Y:S01]  /*7470*/  F2F.BF16.F32 R76, R35 ;  /* 0x00000023004c7304 */ /* 0x0000620000202000 */
[----:B------:R-:W-:Y:S02]  /*7480*/  VIADD R72, R46, 0x71 ;  /* 0x000000712e487836 */ /* 0x000fe40000000000 */
[----:B------:R-:W-:Y:S01]  /*7490*/  FMUL R41, R84, UR9 ;  /* 0x0000000954297c20 */ /* 0x000fe20008400000 */
[----:B------:R-:W-:Y:S02]  /*74a0*/  FMNMX3 R92, |R75|, R77, |R88|, !PT ;  /* 0x0000004d4b5c7276 */ /* 0x000fe40007800658 */
[----:B------:R-:W-:Y:S02]  /*74b0*/  ISETP.GE.AND P0, PT, R72, UR8, PT ;  /* 0x0000000848007c0c */ /* 0x000fe4000bf06270 */
[----:B------:R-:W2:Y:S01]  /*74c0*/  F2F.BF16.F32 R42, R42 ;  /* 0x0000002a002a7304 */ /* 0x000ea20000202000 */
[----:B0-----:R-:W-:Y:S01]  /*74d0*/  LOP3.LUT R35, R50, R83, RZ, 0xfc, !PT ;  /* 0x0000005332237212 */ /* 0x001fe200078efcff */
[----:B------:R-:W-:Y:S01]  /*74e0*/  FMUL R50, R82, UR9 ;  /* 0x0000000952327c20 */ /* 0x000fe20008400000 */
[----:B------:R-:W-:-:S05]  /*74f0*/  IMAD.U32 R83, R80, 0x10000, RZ ;  /* 0x0001000050537824 */ /* 0x000fca00078e00ff */
[----:B------:R-:W0:Y:S08]  /*7500*/  F2F.BF16.F32 R50, R50 ;  /* 0x0000003200327304 */ /* 0x000e300000202000 */
[----:B------:R3:W0:Y:S02]  /*7510*/  F2F.BF16.F32 R70, R41 ;  /* 0x0000002900467304 */ /* 0x0006240000202000 */
[----:B---3--:R-:W-:Y:S01]  /*7520*/  LOP3.LUT R41, R78, R83, RZ, 0xfc, !PT ;  /* 0x000000534e297212 */ /* 0x008fe200078efcff */
[----:B-12---:R-:W-:Y:S06]  /*7530*/  @P1 BRA `(.L_x_786) ;  /* 0x0000000000381947 */ /* 0x006fec0003800000 */
        /* <DEDUP_REMOVED lines=11> */
[----:B0-----:R1:W-:Y:S04]  /*75f0*/  @!P2 STG.E.U16 desc[UR12][R86.64+0x2], R70 ;  /* 0x000002465600a986 */ /* 0x0013e8000c10150c */
[----:B------:R1:W-:Y:S04]  /*7600*/  @!P3 STG.E.U16 desc[UR12][R86.64+0x4], R42 ;  /* 0x0000042a5600b986 */ /* 0x0003e8000c10150c */
[----:B------:R1:W-:Y:S02]  /*7610*/  @!P4 STG.E.U16 desc[UR12][R86.64+0x6], R50 ;  /* 0x000006325600c986 */ /* 0x0003e4000c10150c */
.L_x_786:
[----:B------:R-:W-:Y:S05]  /*7620*/  BSYNC.RECONVERGENT B0 ;  /* 0x0000000000007941 */ /* 0x000fea0003800200 */
.L_x_785:
[----:B------:R-:W-:Y:S01]  /*7630*/  BSSY.RECONVERGENT B0, `(.L_x_787) ;  /* 0x0000021000007945 */ /* 0x000fe20003800200 */
[----:B------:R-:W-:Y:S02]  /*7640*/  PRMT R75, RZ, 0x7610, R75 ;  /* 0x00007610ff4b7816 */ /* 0x000fe4000000004b */
[----:B------:R-:W-:Y:S02]  /*7650*/  PRMT R78, RZ, 0x7610, R78 ;  /* 0x00007610ff4e7816 */ /* 0x000fe4000000004e */
[----:B------:R-:W-:Y:S02]  /*7660*/  PRMT R77, RZ, 0x7610, R77 ;  /* 0x00007610ff4d7816 */ /* 0x000fe4000000004d */
[----:B------:R-:W-:Y:S01]  /*7670*/  PRMT R80, RZ, 0x7610, R80 ;  /* 0x00007610ff507816 */ /* 0x000fe20000000050 */
[----:B------:R-:W-:Y:S06]  /*7680*/  @P0 BRA `(.L_x_788) ;  /* 0x00000000006c0947 */ /* 0x000fec0003800000 */
[C---:B------:R-:W-:Y:S01]  /*7690*/  ISETP.GE.AND P1, PT, R43.reuse, UR18, PT ;  /* 0x000000122b007c0c */ /* 0x040fe2000bf26270 */
[----:B------:R-:W-:Y:S01]  /*76a0*/  VIADD R75, R43, 0x1 ;  /* 0x000000012b4b7836 */ /* 0x000fe20000000000 */
[----:B------:R-:W-:Y:S01]  /*76b0*/  PRMT R80, RZ, 0x7610, R80 ;  /* 0x00007610ff507816 */ /* 0x000fe20000000050 */
[----:B-1----:R-:W-:Y:S02]  /*76c0*/  IMAD.MOV.U32 R87, RZ, RZ, 0x2 ;  /* 0x00000002ff577424 */ /* 0x002fe400078e00ff */
[----:B------:R-:W-:Y:S01]  /*76d0*/  IMAD.MOV.U32 R89, RZ, RZ, 0x2 ;  /* 0x00000002ff597424 */ /* 0x000fe200078e00ff */
[----:B------:R-:W-:Y:S01]  /*76e0*/  ISETP.GE.AND P2, PT, R75, UR18, PT ;  /* 0x000000124b007c0c */ /* 0x000fe2000bf46270 */
[----:B------:R-:W-:-:S05]  /*76f0*/  VIADD R75, R43, 0x2 ;  /* 0x000000022b4b7836 */ /* 0x000fca0000000000 */
[----:B------:R-:W-:Y:S01]  /*7700*/  ISETP.GE.AND P3, PT, R75, UR18, PT ;  /* 0x000000124b007c0c */ /* 0x000fe2000bf66270 */
[----:B------:R-:W-:Y:S01]  /*7710*/  @!P1 IMAD R86, R72, UR18, R43 ;  /* 0x0000001248569c24 */ /* 0x000fe2000f8e022b */
[----:B------:R-:W-:-:S03]  /*7720*/  IADD3 R75, PT, PT, R43, 0x3, RZ ;  /* 0x000000032b4b7810 */ /* 0x000fc60007ffe0ff */
[----:B------:R-:W-:Y:S01]  /*7730*/  @!P1 IMAD.WIDE R86, R86, R87, UR10 ;  /* 0x0000000a56569e25 */ /* 0x000fe2000f8e0257 */
[----:B------:R-:W-:-:S03]  /*7740*/  PRMT R77, RZ, 0x7610, R77 ;  /* 0x00007610ff4d7816 */ /* 0x000fc6000000004d */
[C-C-:B------:R-:W-:Y:S01]  /*7750*/  @!P2 IMAD R88, R72.reuse, UR18, R43.reuse ;  /* 0x000000124858ac24 */ /* 0x140fe2000f8e022b */
[----:B------:R1:W5:Y:S01]  /*7760*/  @!P1 LDG.E.U16 R80, desc[UR12][R86.64] ;  /* 0x0000000c56509981 */ /* 0x000362000c1e1500 */
[----:B------:R-:W-:Y:S01]  /*7770*/  ISETP.GE.AND P1, PT, R75, UR18, PT ;  /* 0x000000124b007c0c */ /* 0x000fe2000bf26270 */
[----:B------:R-:W-:Y:S02]  /*7780*/  IMAD.MOV.U32 R91, RZ, RZ, 0x2 ;  /* 0x00000002ff5b7424 */ /* 0x000fe400078e00ff */
[----:B------:R-:W-:Y:S01]  /*7790*/  @!P3 IMAD R90, R72, UR18, R43 ;  /* 0x00000012485abc24 */ /* 0x000fe2000f8e022b */
[----:B------:R-:W-:Y:S01]  /*77a0*/  PRMT R78, RZ, 0x7610, R78 ;  /* 0x00007610ff4e7816 */ /* 0x000fe2000000004e */
[----:B------:R-:W-:Y:S01]  /*77b0*/  @!P2 IMAD.WIDE R88, R88, R89, UR10 ;  /* 0x0000000a5858ae25 */ /* 0x000fe2000f8e0259 */
[----:B------:R-:W-:-:S03]  /*77c0*/  PRMT R75, RZ, 0x7610, R75 ;  /* 0x00007610ff4b7816 */ /* 0x000fc6000000004b */
[----:B-1----:R-:W-:Y:S01]  /*77d0*/  IMAD.MOV.U32 R87, RZ, RZ, 0x2 ;  /* 0x00000002ff577424 */ /* 0x002fe200078e00ff */
[----:B------:R2:W5:Y:S01]  /*77e0*/  @!P2 LDG.E.U16 R77, desc[UR12][R88.64+0x2] ;  /* 0x0000020c584da981 */ /* 0x000562000c1e1500 */
[----:B------:R-:W-:-:S04]  /*77f0*/  @!P3 IMAD.WIDE R90, R90, R91, UR10 ;  /* 0x0000000a5a5abe25 */ /* 0x000fc8000f8e025b */
[----:B------:R-:W-:Y:S01]  /*7800*/  @!P1 IMAD R86, R72, UR18, R43 ;  /* 0x0000001248569c24 */ /* 0x000fe2000f8e022b */
[----:B------:R2:W5:Y:S03]  /*7810*/  @!P3 LDG.E.U16 R78, desc[UR12][R90.64+0x4] ;  /* 0x0000040c5a4eb981 */ /* 0x000566000c1e1500 */
[----:B------:R-:W-:-:S05]  /*7820*/  @!P1 IMAD.WIDE R86, R86, R87, UR10 ;  /* 0x0000000a56569e25 */ /* 0x000fca000f8e0257 */
[----:B------:R2:W5:Y:S02]  /*7830*/  @!P1 LDG.E.U16 R75, desc[UR12][R86.64+0x6] ;  /* 0x0000060c564b9981 */ /* 0x000564000c1e1500 */
.L_x_788:
[----:B------:R-:W-:Y:S05]  /*7840*/  BSYNC.RECONVERGENT B0 ;  /* 0x0000000000007941 */ /* 0x000fea0003800200 */
.L_x_787:
[----:B------:R-:W-:Y:S01]  /*7850*/  FMNMX3 R81, |R81|, R92, |R84|, !PT ;  /* 0x0000005c51517276 */ /* 0x000fe20007800654 */
[----:B-----5:R-:W-:Y:S01]  /*7860*/  IMAD.U32 R85, R77, 0x10000, RZ ;  /* 0x000100004d557824 */ /* 0x020fe200078e00ff */
[----:B------:R-:W-:Y:S01]  /*7870*/  BSSY.RECONVERGENT B0, `(.L_x_789) ;  /* 0x0000020000007945 */ /* 0x000fe20003800200 */
[----:B------:R-:W-:Y:S01]  /*7880*/  IMAD.U32 R78, R78, 0x10000, RZ ;  /* 0x000100004e4e7824 */ /* 0x000fe200078e00ff */
[----:B------:R-:W-:Y:S01]  /*7890*/  FMNMX3 R81, |R71|, R81, |R82|, !PT ;  /* 0x0000005147517276 */ /* 0x000fe20007800652 */
[----:B--2---:R-:W-:Y:S02]  /*78a0*/  IMAD.U32 R90, R75, 0x10000, RZ ;  /* 0x000100004b5a7824 */ /* 0x004fe400078e00ff */
[----:B------:R-:W-:Y:S01]  /*78b0*/  FMUL R84, R85, UR9 ;  /* 0x0000000955547c20 */ /* 0x000fe20008400000 */
[----:B------:R-:W-:Y:S02]  /*78c0*/  IMAD.U32 R80, R80, 0x10000, RZ ;  /* 0x0001000050507824 */ /* 0x000fe400078e00ff */
[----:B------:R-:W-:Y:S01]  /*78d0*/  FMUL R71, R78, UR9 ;  /* 0x000000094e477c20 */ /* 0x000fe20008400000 */
[----:B------:R-:W-:Y:S01]  /*78e0*/  FMUL R75, R90, UR9 ;  /* 0x000000095a4b7c20 */ /* 0x000fe20008400000 */
[----:B------:R-:W-:-:S02]  /*78f0*/  VIADD R82, R46, 0x72 ;  /* 0x000000722e527836 */ /* 0x000fc40000000000 */
[C---:B------:R-:W-:Y:S01]  /*7900*/  FMUL R83, R80.reuse, UR9 ;  /* 0x0000000950537c20 */ /* 0x040fe20008400000 */
[----:B------:R-:W2:Y:S01]  /*7910*/  F2F.BF16.F32 R84, R84 ;  /* 0x0000005400547304 */ /* 0x000ea20000202000 */
[----:B------:R-:W-:Y:S02]  /*7920*/  FMNMX3 R81, |R80|, R81, |R85|, !PT ;  /* 0x0000005150517276 */ /* 0x000fe40007800655 */
[----:B------:R-:W-:Y:S02]  /*7930*/  ISETP.GE.AND P1, PT, R82, UR8, PT ;  /* 0x0000000852007c0c */ /* 0x000fe4000bf26270 */
[----:B------:R-:W-:-:S03]  /*7940*/  FMNMX R91, R81, |R78|, !PT ;  /* 0x4000004e515b7209 */ /* 0x000fc60007800000 */
[----:B------:R3:W0:Y:S08]  /*7950*/  F2F.BF16.F32 R77, R83 ;  /* 0x00000053004d7304 */ /* 0x0006300000202000 */
[----:B------:R-:W0:Y:S08]  /*7960*/  F2F.BF16.F32 R71, R71 ;  /* 0x0000004700477304 */ /* 0x000e300000202000 */
[----:B------:R-:W0:Y:S01]  /*7970*/  F2F.BF16.F32 R75, R75 ;  /* 0x0000004b004b7304 */ /* 0x000e220000202000 */
[----:B--23--:R-:W-:Y:S05]  /*7980*/  @P0 BRA `(.L_x_790) ;  /* 0x0000000000380947 */ /* 0x00cfea0003800000 */
[C---:B------:R-:W-:Y:S01]  /*7990*/  VIADD R78, R43.reuse, 0x1 ;  /* 0x000000012b4e7836 */ /* 0x040fe20000000000 */
[C---:B------:R-:W-:Y:S01]  /*79a0*/  ISETP.GE.AND P0, PT, R43.reuse, UR18, PT ;  /* 0x000000122b007c0c */ /* 0x040fe2000bf06270 */
[C---:B------:R-:W-:Y:S02]  /*79b0*/  VIADD R80, R43.reuse, 0x2 ;  /* 0x000000022b507836 */ /* 0x040fe40000000000 */
[----:B------:R-:W-:Y:S01]  /*79c0*/  VIADD R81, R43, 0x3 ;  /* 0x000000032b517836 */ /* 0x000fe20000000000 */
[----:B------:R-:W-:Y:S02]  /*79d0*/  ISETP.GE.AND P2, PT, R78, UR18, PT ;  /* 0x000000124e007c0c */ /* 0x000fe4000bf46270 */
[----:B------:R-:W-:Y:S01]  /*79e0*/  ISETP.GE.AND P3, PT, R80, UR18, PT ;  /* 0x0000001250007c0c */ /* 0x000fe2000bf66270 */
[----:B------:R-:W-:Y:S01]  /*79f0*/  IMAD R80, R72, UR18, R43 ;  /* 0x0000001248507c24 */ /* 0x000fe2000f8e022b */
[----:B------:R-:W-:Y:S02]  /*7a00*/  ISETP.GE.AND P4, PT, R81, UR18, PT ;  /* 0x0000001251007c0c */ /* 0x000fe4000bf86270 */
[----:B------:R-:W-:-:S05]  /*7a10*/  MOV R81, 0x2 ;  /* 0x0000000200517802 */ /* 0x000fca0000000f00 */
[----:B------:R-:W-:-:S05]  /*7a20*/  IMAD.WIDE R80, R80, R81, UR14 ;  /* 0x0000000e50507e25 */ /* 0x000fca000f8e0251 */
[----:B0-----:R2:W-:Y:S04]  /*7a30*/  @!P0 STG.E.U16 desc[UR12][R80.64], R77 ;  /* 0x0000004d50008986 */ /* 0x0015e8000c10150c */
[----:B------:R2:W-:Y:S04]  /*7a40*/  @!P2 STG.E.U16 desc[UR12][R80.64+0x2], R84 ;  /* 0x000002545000a986 */ /* 0x0005e8000c10150c */
[----:B------:R2:W-:Y:S04]  /*7a50*/  @!P3 STG.E.U16 desc[UR12][R80.64+0x4], R71 ;  /* 0x000004475000b986 */ /* 0x0005e8000c10150c */
[----:B------:R2:W-:Y:S02]  /*7a60*/  @!P4 STG.E.U16 desc[UR12][R80.64+0x6], R75 ;  /* 0x0000064b5000c986 */ /* 0x0005e4000c10150c */
.L_x_790:
[----:B------:R-:W-:Y:S05]  /*7a70*/  BSYNC.RECONVERGENT B0 ;  /* 0x0000000000007941 */ /* 0x000fea0003800200 */
.L_x_789:
        /* <DEDUP_REMOVED lines=9> */
[----:B--2---:R-:W-:-:S03]  /*7b10*/  IMAD.MOV.U32 R81, RZ, RZ, 0x2 ;  /* 0x00000002ff517424 */ /* 0x004fc600078e00ff */
[----:B------:R-:W-:Y:S01]  /*7b20*/  ISETP.GE.AND P2, PT, R72, UR18, PT ;  /* 0x0000001248007c0c */ /* 0x000fe2000bf46270 */
[----:B------:R-:W-:-:S06]  /*7b30*/  VIADD R72, R43, 0x2 ;  /* 0x000000022b487836 */ /* 0x000fcc0000000000 */
[----:B------:R-:W-:Y:S02]  /*7b40*/  @!P0 IMAD R80, R82, UR18, R43 ;  /* 0x0000001252508c24 */ /* 0x000fe4000f8e022b */
[----:B-1----:R-:W-:Y:S02]  /*7b50*/  IMAD.MOV.U32 R87, RZ, RZ, 0x2 ;  /* 0x00000002ff577424 */ /* 0x002fe400078e00ff */
[----:B------:R-:W-:Y:S01]  /*7b60*/  @!P0 IMAD.WIDE R80, R80, R81, UR10 ;  /* 0x0000000a50508e25 */ /* 0x000fe2000f8e0251 */
[----:B------:R-:W-:-:S03]  /*7b70*/  PRMT R85, RZ, 0x7610, R85 ;  /* 0x00007610ff557816 */ /* 0x000fc60000000055 */
[----:B------:R-:W-:Y:S01]  /*7b80*/  @!P2 IMAD R86, R82, UR18, R43 ;  /* 0x000000125256ac24 */ /* 0x000fe2000f8e022b */
[----:B------:R1:W5:Y:S01]  /*7b90*/  @!P0 LDG.E.U16 R78, desc[UR12][R80.64] ;  /* 0x0000000c504e8981 */ /* 0x000362000c1e1500 */
[----:B------:R-:W-:Y:S01]  /*7ba0*/  ISETP.GE.AND P0, PT, R72, UR18, PT ;  /* 0x0000001248007c0c */ /* 0x000fe2000bf06270 */
[----:B------:R-:W-:Y:S02]  /*7bb0*/  VIADD R72, R43, 0x3 ;  /* 0x000000032b487836 */ /* 0x000fe40000000000 */
[----:B------:R-:W-:-:S05]  /*7bc0*/  @!P2 IMAD.WIDE R86, R86, R87, UR10 ;  /* 0x0000000a5656ae25 */ /* 0x000fca000f8e0257 */
[----:B------:R3:W5:Y:S01]  /*7bd0*/  @!P2 LDG.E.U16 R85, desc[UR12][R86.64+0x2] ;  /* 0x0000020c5655a981 */ /* 0x000762000c1e1500 */
[----:B------:R-:W-:Y:S01]  /*7be0*/  ISETP.GE.AND P2, PT, R72, UR18, PT ;  /* 0x0000001248007c0c */ /* 0x000fe2000bf46270 */
[----:B------:R-:W-:Y:S01]  /*7bf0*/  IMAD.MOV.U32 R83, RZ, RZ, 0x2 ;  /* 0x00000002ff537424 */ /* 0x000fe200078e00ff */
[----:B------:R-:W-:Y:S02]  /*7c00*/  PRMT R72, RZ, 0x7610, R72 ;  /* 0x00007610ff487816 */ /* 0x000fe40000000048 */
[----:B-1----:R-:W-:Y:S02]  /*7c10*/  @!P0 IMAD R80, R82, UR18, R43 ;  /* 0x0000001252508c24 */ /* 0x002fe4000f8e022b */
[----:B------:R-:W-:Y:S02]  /*7c20*/  IMAD.MOV.U32 R89, RZ, RZ, 0x2 ;  /* 0x00000002ff597424 */ /* 0x000fe400078e00ff */
[----:B------:R-:W-:Y:S01]  /*7c30*/  @!P0 IMAD.WIDE R80, R80, R83, UR10 ;  /* 0x0000000a50508e25 */ /* 0x000fe2000f8e0253 */
[----:B------:R-:W-:-:S04]  /*7c40*/  PRMT R83, RZ, 0x7610, R83 ;  /* 0x00007610ff537816 */ /* 0x000fc80000000053 */
[----:B------:R-:W-:Y:S01]  /*7c50*/  @!P2 IMAD R88, R82, UR18, R43 ;  /* 0x000000125258ac24 */ /* 0x000fe2000f8e022b */
[----:B------:R3:W5:Y:S03]  /*7c60*/  @!P0 LDG.E.U16 R72, desc[UR12][R80.64+0x4] ;  /* 0x0000040c50488981 */ /* 0x000766000c1e1500 */
[----:B------:R-:W-:-:S05]  /*7c70*/  @!P2 IMAD.WIDE R88, R88, R89, UR10 ;  /* 0x0000000a5858ae25 */ /* 0x000fca000f8e0259 */
[----:B------:R3:W5:Y:S02]  /*7c80*/  @!P2 LDG.E.U16 R83, desc[UR12][R88.64+0x6] ;  /* 0x0000060c5853a981 */ /* 0x000764000c1e1500 */
.L_x_792:
[----:B------:R-:W-:Y:S05]  /*7c90*/  BSYNC.RECONVERGENT B0 ;  /* 0x0000000000007941 */ /* 0x000fea0003800200 */
.L_x_791:
[----:B--23-5:R-:W-:Y:S01]  /*7ca0*/  IMAD.U32 R80, R78, 0x10000, RZ ;  /* 0x000100004e507824 */ /* 0x02cfe200078e00ff */
[----:B------:R-:W-:Y:S01]  /*7cb0*/  BSSY.RECONVERGENT B0, `(.L_x_793) ;  /* 0x0000022000007945 */ /* 0x000fe20003800200 */
[----:B01----:R-:W-:-:S04]  /*7cc0*/  IMAD.WIDE.U32 R86, R77, 0x10000, RZ ;  /* 0x000100004d567825 */ /* 0x003fc800078e00ff */
[----:B------:R-:W-:Y:S01]  /*7cd0*/  FMUL R81, R80, UR9 ;  /* 0x0000000950517c20 */ /* 0x000fe20008400000 */
[----:B------:R-:W-:Y:S01]  /*7ce0*/  FMNMX3 R78, |R90|, R91, |R80|, !PT ;  /* 0x0000005b5a4e7276 */ /* 0x000fe20007800650 */
[----:B------:R-:W-:Y:S01]  /*7cf0*/  IMAD.U32 R77, R72, 0x10000, RZ ;  /* 0x00010000484d7824 */ /* 0x000fe200078e00ff */
[----:B------:R-:W-:Y:S01]  /*7d00*/  LOP3.LUT R72, R86, R76, RZ, 0xfc, !PT ;  /* 0x0000004c56487212 */ /* 0x000fe200078efcff */
[----:B------:R0:W1:Y:S01]  /*7d10*/  F2F.BF16.F32 R89, R81 ;  /* 0x0000005100597304 */ /* 0x0000620000202000 */
[----:B------:R-:W-:Y:S01]  /*7d20*/  IMAD.U32 R80, R85, 0x10000, RZ ;  /* 0x0001000055507824 */ /* 0x000fe200078e00ff */
[----:B------:R-:W-:Y:S01]  /*7d30*/  SHF.L.U32 R76, R83, 0x10, RZ ;  /* 0x00000010534c7819 */ /* 0x000fe200000006ff */
[----:B------:R-:W-:-:S04]  /*7d40*/  IMAD.WIDE.U32 R84, R84, 0x10000, RZ ;  /* 0x0001000054547825 */ /* 0x000fc800078e00ff */
[----:B------:R-:W-:Y:S01]  /*7d50*/  FMUL R88, R80, UR9 ;  /* 0x0000000950587c20 */ /* 0x000fe20008400000 */
[----:B------:R-:W-:Y:S01]  /*7d60*/  LOP3.LUT R70, R84, R70, RZ, 0xfc, !PT ;  /* 0x0000004654467212 */ /* 0x000fe200078efcff */
[----:B0-----:R-:W-:Y:S02]  /*7d70*/  FMUL R81, R76, UR9 ;  /* 0x000000094c517c20 */ /* 0x001fe40008400000 */
[----:B------:R-:W0:Y:S01]  /*7d80*/  F2F.BF16.F32 R91, R88 ;  /* 0x00000058005b7304 */ /* 0x000e220000202000 */
[----:B-1----:R-:W-:Y:S01]  /*7d90*/  LOP3.LUT R86, R87, R89, RZ, 0xfc, !PT ;  /* 0x0000005957567212 */ /* 0x002fe200078efcff */
[----:B------:R-:W-:-:S06]  /*7da0*/  FMUL R87, R77, UR9 ;  /* 0x000000094d577c20 */ /* 0x000fcc0008400000 */
[----:B------:R-:W1:Y:S01]  /*7db0*/  F2F.BF16.F32 R81, R81 ;  /* 0x0000005100517304 */ /* 0x000e620000202000 */
[----:B0-----:R-:W-:-:S07]  /*7dc0*/  LOP3.LUT R85, R85, R91, RZ, 0xfc, !PT ;  /* 0x0000005b55557212 */ /* 0x001fce00078efcff */
[----:B------:R-:W0:Y:S01]  /*7dd0*/  F2F.BF16.F32 R87, R87 ;  /* 0x0000005700577304 */ /* 0x000e220000202000 */
[----:B------:R-:W-:Y:S05]  /*7de0*/  @P1 BRA `(.L_x_794) ;  /* 0x0000000000381947 */ /* 0x000fea0003800000 */
[C---:B------:R-:W-:Y:S01]  /*7df0*/  VIADD R83, R43.reuse, 0x1 ;  /* 0x000000012b537836 */ /* 0x040fe20000000000 */
[----:B------:R-:W-:Y:S01]  /*7e00*/  ISETP.GE.AND P0, PT, R43, UR18, PT ;  /* 0x000000122b007c0c */ /* 0x000fe2000bf06270 */
[----:B------:R-:W-:-:S03]  /*7e10*/  IMAD R82, R82, UR18, R43 ;  /* 0x0000001252527c24 */ /* 0x000fc6000f8e022b */
[----:B------:R-:W-:Y:S01]  /*7e20*/  ISETP.GE.AND P1, PT, R83, UR18, PT ;  /* 0x0000001253007c0c */ /* 0x000fe2000bf26270 */
[----:B------:R-:W-:-:S05]  /*7e30*/  VIADD R83, R43, 0x2 ;  /* 0x000000022b537836 */ /* 0x000fca0000000000 */
[----:B------:R-:W-:Y:S01]  /*7e40*/  ISETP.GE.AND P2, PT, R83, UR18, PT ;  /* 0x0000001253007c0c */ /* 0x000fe2000bf46270 */
[----:B------:R-:W-:-:S05]  /*7e50*/  VIADD R83, R43, 0x3 ;  /* 0x000000032b537836 */ /* 0x000fca0000000000 */
[----:B------:R-:W-:Y:S01]  /*7e60*/  ISETP.GE.AND P3, PT, R83, UR18, PT ;  /* 0x0000001253007c0c */ /* 0x000fe2000bf66270 */
[----:B------:R-:W-:-:S04]  /*7e70*/  IMAD.MOV.U32 R83, RZ, RZ, 0x2 ;  /* 0x00000002ff537424 */ /* 0x000fc800078e00ff */
[----:B------:R-:W-:-:S05]  /*7e80*/  IMAD.WIDE R82, R82, R83, UR14 ;  /* 0x0000000e52527e25 */ /* 0x000fca000f8e0253 */
[----:B------:R2:W-:Y:S04]  /*7e90*/  @!P0 STG.E.U16 desc[UR12][R82.64], R89 ;  /* 0x0000005952008986 */ /* 0x0005e8000c10150c */
[----:B------:R2:W-:Y:S04]  /*7ea0*/  @!P1 STG.E.U16 desc[UR12][R82.64+0x2], R91 ;  /* 0x0000025b52009986 */ /* 0x0005e8000c10150c */
[----:B0-----:R2:W-:Y:S04]  /*7eb0*/  @!P2 STG.E.U16 desc[UR12][R82.64+0x4], R87 ;  /* 0x000004575200a986 */ /* 0x0015e8000c10150c */
[----:B-1----:R2:W-:Y:S02]  /*7ec0*/  @!P3 STG.E.U16 desc[UR12][R82.64+0x6], R81 ;  /* 0x000006515200b986 */ /* 0x0025e4000c10150c */
.L_x_794:
[----:B------:R-:W-:Y:S05]  /*7ed0*/  BSYNC.RECONVERGENT B0 ;  /* 0x0000000000007941 */ /* 0x000fea0003800200 */
.L_x_793:
[----:B------:R-:W-:Y:S01]  /*7ee0*/  VIADD R90, R46, 0x73 ;  /* 0x000000732e5a7836 */ /* 0x000fe20000000000 */
[----:B------:R-:W-:Y:S01]  /*7ef0*/  BSSY.RECONVERGENT B0, `(.L_x_795) ;  /* 0x000001c000007945 */ /* 0x000fe20003800200 */
[----:B--2---:R-:W-:Y:S01]  /*7f00*/  IMAD.U32 R82, R73, 0x10000, RZ ;  /* 0x0001000049527824 */ /* 0x004fe200078e00ff */
[----:B------:R-:W-:Y:S02]  /*7f10*/  PRMT R88, RZ, 0x7610, R88 ;  /* 0x00007610ff587816 */ /* 0x000fe40000000058 */
[----:B------:R-:W-:Y:S02]  /*7f20*/  ISETP.GE.AND P0, PT, R90, UR8, PT ;  /* 0x000000085a007c0c */ /* 0x000fe4000bf06270 */
[----:B------:R-:W-:Y:S01]  /*7f30*/  LOP3.LUT R59, R61, R82, RZ, 0xfc, !PT ;  /* 0x000000523d3b7212 */ /* 0x000fe200078efcff */
[----:B------:R-:W-:Y:S01]  /*7f40*/  IMAD.WIDE.U32 R82, R71, 0x10000, RZ ;  /* 0x0001000047527825 */ /* 0x000fe200078e00ff */
[----:B------:R-:W-:-:S04]  /*7f50*/  PRMT R46, RZ, 0x7610, R46 ;  /* 0x00007610ff2e7816 */ /* 0x000fc8000000002e */
[----:B0-----:R-:W-:Y:S02]  /*7f60*/  LOP3.LUT R84, R83, R87, RZ, 0xfc, !PT ;  /* 0x0000005753547212 */ /* 0x001fe400078efcff */
[----:B------:R-:W-:Y:S02]  /*7f70*/  LOP3.LUT R42, R82, R42, RZ, 0xfc, !PT ;  /* 0x0000002a522a7212 */ /* 0x000fe400078efcff */
        /* <DEDUP_REMOVED lines=14> */
[----:B------:R-:W-:-:S05]  /*8060*/  IMAD.WIDE R82, R82, R83, UR10 ;  /* 0x0000000a52527e25 */ /* 0x000fca000f8e0253 */
[----:B------:R0:W5:Y:S04]  /*8070*/  @!P1 LDG.E.U16 R46, desc[UR12][R82.64] ;  /* 0x0000000c522e9981 */ /* 0x000168000c1e1500 */
[----:B------:R0:W5:Y:S04]  /*8080*/  @!P2 LDG.E.U16 R88, desc[UR12][R82.64+0x2] ;  /* 0x0000020c5258a981 */ /* 0x000168000c1e1500 */
[----:B------:R0:W5:Y:S04]  /*8090*/  @!P3 LDG.E.U16 R87, desc[UR12][R82.64+0x4] ;  /* 0x0000040c5257b981 */ /* 0x000168000c1e1500 */
[----:B------:R0:W5:Y:S02]  /*80a0*/  @!P4 LDG.E.U16 R45, desc[UR12][R82.64+0x6] ;  /* 0x0000060c522dc981 */ /* 0x000164000c1e1500 */
.L_x_796:
[----:B------:R-:W-:Y:S05]  /*80b0*/  BSYNC.RECONVERGENT B0 ;  /* 0x0000000000007941 */ /* 0x000fea0003800200 */
.L_x_795:
[----:B-----5:R-:W-:Y:S01]  /*80c0*/  SHF.L.U32 R46, R46, 0x10, RZ ;  /* 0x000000102e2e7819 */ /* 0x020fe200000006ff */
[----:B0-----:R-:W-:Y:S01]  /*80d0*/  IMAD.U32 R83, R88, 0x10000, RZ ;  /* 0x0001000058537824 */ /* 0x001fe200078e00ff */
[----:B------:R-:W0:Y:S01]  /*80e0*/  S2UR UR11, SR_CgaCtaId ;  /* 0x00000000000b79c3 */ /* 0x000e220000008800 */
[----:B------:R-:W-:Y:S01]  /*80f0*/  IMAD.U32 R82, R87, 0x10000, RZ ;  /* 0x0001000057527824 */ /* 0x000fe200078e00ff */
[----:B------:R-:W-:Y:S01]  /*8100*/  BSSY.RECONVERGENT B0, `(.L_x_797) ;  /* 0x000001d000007945 */ /* 0x000fe20003800200 */
[----:B------:R-:W-:Y:S01]  /*8110*/  FMUL R71, R46, UR9 ;  /* 0x000000092e477c20 */ /* 0x000fe20008400000 */
[----:B------:R-:W-:Y:S01]  /*8120*/  FMUL R89, R83, UR9 ;  /* 0x0000000953597c20 */ /* 0x000fe20008400000 */
[----:B------:R-:W-:Y:S02]  /*8130*/  IMAD.U32 R45, R45, 0x10000, RZ ;  /* 0x000100002d2d7824 */ /* 0x000fe400078e00ff */
[----:B------:R-:W-:Y:S01]  /*8140*/  FMUL R88, R82, UR9 ;  /* 0x0000000952587c20 */ /* 0x000fe20008400000 */
[----:B------:R-:W2:Y:S08]  /*8150*/  F2F.BF16.F32 R91, R71 ;  /* 0x00000047005b7304 */ /* 0x000eb00000202000 */
[----:B------:R-:W3:Y:S01]  /*8160*/  F2F.BF16.F32 R89, R89 ;  /* 0x0000005900597304 */ /* 0x000ee20000202000 */
[----:B--2---:R-:W-:-:S07]  /*8170*/  IMAD.U32 R73, R91, 0x10000, RZ ;  /* 0x000100005b497824 */ /* 0x004fce00078e00ff */
[----:B------:R-:W2:Y:S01]  /*8180*/  F2F.BF16.F32 R88, R88 ;  /* 0x0000005800587304 */ /* 0x000ea20000202000 */
[----:B------:R-:W-:Y:S01]  /*8190*/  LOP3.LUT R73, R86, R73, RZ, 0xfc, !PT ;  /* 0x0000004956497212 */ /* 0x000fe200078efcff */
[----:B---3--:R-:W-:-:S05]  /*81a0*/  IMAD.U32 R86, R89, 0x10000, RZ ;  /* 0x0001000059567824 */ /* 0x008fca00078e00ff */
[----:B------:R-:W-:Y:S01]  /*81b0*/  LOP3.LUT R71, R85, R86, RZ, 0xfc, !PT ;  /* 0x0000005655477212 */ /* 0x000fe200078efcff */
[----:B------:R-:W-:-:S06]  /*81c0*/  FMUL R85, R45, UR9 ;  /* 0x000000092d557c20 */ /* 0x000fcc0008400000 */
[----:B------:R-:W3:Y:S01]  /*81d0*/  F2F.BF16.F32 R85, R85 ;  /* 0x0000005500557304 */ /* 0x000ee20000202000 */
[----:B0-2---:R-:W-:Y:S05]  /*81e0*/  @P0 BRA `(.L_x_798) ;  /* 0x0000000000380947 */ /* 0x005fea0003800000 */
[C---:B------:R-:W-:Y:S01]  /*81f0*/  ISETP.GE.AND P0, PT, R43.reuse, UR18, PT ;  /* 0x000000122b007c0c */ /* 0x040fe2000bf06270 */
[----:B------:R-:W-:Y:S02]  /*8200*/  IMAD R86, R90, UR18, R43 ;  /* 0x000000125a567c24 */ /* 0x000fe4000f8e022b */
[----:B------:R-:W-:Y:S02]  /*8210*/  IMAD.MOV.U32 R87, RZ, RZ, 0x2 ;  /* 0x00000002ff577424 */ /* 0x000fe400078e00ff */
[----:B------:R-:W-:Y:S02]  /*8220*/  VIADD R90, R43, 0x1 ;  /* 0x000000012b5a7836 */ /* 0x000fe40000000000 */
[----:B------:R-:W-:-:S04]  /*8230*/  IMAD.WIDE R86, R86, R87, UR14 ;  /* 0x0000000e56567e25 */ /* 0x000fc8000f8e0257 */
[C---:B------:R-:W-:Y:S02]  /*8240*/  VIADD R92, R43.reuse, 0x3 ;  /* 0x000000032b5c7836 */ /* 0x040fe40000000000 */
[----:B------:R0:W-:Y:S01]  /*8250*/  @!P0 STG.E.U16 desc[UR12][R86.64], R91 ;  /* 0x0000005b56008986 */ /* 0x0001e2000c10150c */
[----:B------:R-:W-:Y:S01]  /*8260*/  ISETP.GE.AND P0, PT, R90, UR18, PT ;  /* 0x000000125a007c0c */ /* 0x000fe2000bf06270 */
[----:B------:R-:W-:Y:S01]  /*8270*/  VIADD R90, R43, 0x2 ;  /* 0x000000022b5a7836 */ /* 0x000fe20000000000 */
[----:B------:R-:W-:-:S04]  /*8280*/  ISETP.GE.AND P2, PT, R92, UR18, PT ;  /* 0x000000125c007c0c */ /* 0x000fc8000bf46270 */
[----:B------:R-:W-:-:S07]  /*8290*/  ISETP.GE.AND P1, PT, R90, UR18, PT ;  /* 0x000000125a007c0c */ /* 0x000fce000bf26270 */
[----:B------:R0:W-:Y:S04]  /*82a0*/  @!P0 STG.E.U16 desc[UR12][R86.64+0x2], R89 ;  /* 0x0000025956008986 */ /* 0x0001e8000c10150c */
[----:B---3--:R0:W-:Y:S04]  /*82b0*/  @!P2 STG.E.U16 desc[UR12][R86.64+0x6], R85 ;  /* 0x000006555600a986 */ /* 0x0081e8000c10150c */
[----:B------:R0:W-:Y:S02]  /*82c0*/  @!P1 STG.E.U16 desc[UR12][R86.64+0x4], R88 ;  /* 0x0000045856009986 */ /* 0x0001e4000c10150c */
.L_x_798:
[----:B------:R-:W-:Y:S05]  /*82d0*/  BSYNC.RECONVERGENT B0 ;  /* 0x0000000000007941 */ /* 0x000fea0003800200 */
.L_x_797:
[----:B------:R-:W-:Y:S01]  /*82e0*/  UMOV UR10, 0x400 ;  /* 0x00000400000a7882 */ /* 0x000fe20000000000 */
[----:B0-----:R-:W-:Y:S01]  /*82f0*/  IMAD.SHL.U32 R86, R53, 0x100, RZ ;  /* 0x0000010035567824 */ /* 0x001fe200078e00ff */
[----:B------:R-:W-:Y:S01]  /*8300*/  UIADD3 UR6, UPT, UPT, UR10, 0x10, URZ ;  /* 0x000000100a067890 */ /* 0x000fe2000fffe0ff */
[----:B------:R-:W-:Y:S01]  /*8310*/  IMAD.MOV.U32 R90, RZ, RZ, 0x108 ;  /* 0x00000108ff5a7424 */ /* 0x000fe200078e00ff */
[----:B------:R-:W-:Y:S01]  /*8320*/  BSSY.RECONVERGENT B0, `(.L_x_799) ;  /* 0x0000035000007945 */ /* 0x000fe20003800200 */
[----:B------:R-:W-:Y:S01]  /*8330*/  IMAD R44, R49, 0x4, R44 ;  /* 0x00000004312c7824 */ /* 0x000fe200078e022c */
[----:B------:R-:W-:Y:S01]  /*8340*/  ULEA UR6, UR11, UR6, 0x18 ;  /* 0x000000060b067291 */ /* 0x000fe2000f8ec0ff */
[----:B------:R-:W-:Y:S01]  /*8350*/  LOP3.LUT R89, R86, 0x1f00, RZ, 0xc0, !PT ;  /* 0x00001f0056597812 */ /* 0x000fe200078ec0ff */
[----:B------:R-:W-:Y:S02]  /*8360*/  IMAD.SHL.U32 R86, R53, 0x4, RZ ;  /* 0x0000000435567824 */ /* 0x000fe400078e00ff */
[C---:B------:R-:W-:Y:S01]  /*8370*/  ISETP.GE.AND P4, PT, R44.reuse, UR18, PT ;  /* 0x000000122c007c0c */ /* 0x040fe2000bf86270 */
[----:B------:R-:W-:-:S02]  /*8380*/  VIADD R96, R44, 0x10 ;  /* 0x000000102c607836 */ /* 0x000fc40000000000 */
[----:B------:R-:W-:Y:S02]  /*8390*/  IMAD R90, R51, R90, UR6 ;  /* 0x00000006335a7e24 */ /* 0x000fe4000f8e025a */
[----:B------:R-:W-:Y:S01]  /*83a0*/  VIADD R98, R44, 0x20 ;  /* 0x000000202c627836 */ /* 0x000fe20000000000 */
[----:B------:R-:W-:Y:S01]  /*83b0*/  ISETP.GE.AND P6, PT, R96, UR18, PT ;  /* 0x0000001260007c0c */ /* 0x000fe2000bfc6270 */
[----:B------:R-:W-:Y:S01]  /*83c0*/  IMAD.IADD R94, R90, 0x1, -R89 ;  /* 0x000000015a5e7824 */ /* 0x000fe200078e0a59 */
[----:B------:R-:W-:Y:S01]  /*83d0*/  LEA R87, R49, R90, 0x3 ;  /* 0x0000005a31577211 */ /* 0x000fe200078e18ff */
[----:B------:R-:W-:Y:S01]  /*83e0*/  VIADD R100, R44, 0x30 ;  /* 0x000000302c647836 */ /* 0x000fe20000000000 */
[----:B------:R-:W-:Y:S01]  /*83f0*/  LOP3.LUT R90, R86, 0x7c, RZ, 0xc0, !PT ;  /* 0x0000007c565a7812 */ /* 0x000fe200078ec0ff */
[----:B------:R-:W-:Y:S01]  /*8400*/  VIADD R92, R44, 0x40 ;  /* 0x000000402c5c7836 */ /* 0x000fe20000000000 */
[----:B------:R-:W-:Y:S01]  /*8410*/  ISETP.GE.AND P5, PT, R98, UR18, PT ;  /* 0x0000001262007c0c */ /* 0x000fe2000bfa6270 */
[----:B------:R0:W-:Y:S01]  /*8420*/  STS.64 [R87], R20 ;  /* 0x0000001457007388 */ /* 0x0001e20000000a00 */
[----:B------:R-:W-:Y:S01]  /*8430*/  ISETP.GE.AND P0, PT, R100, UR18, PT ;  /* 0x0000001264007c0c */ /* 0x000fe2000bf06270 */
[----:B------:R-:W-:Y:S01]  /*8440*/  IMAD.IADD R47, R47, 0x1, R90 ;  /* 0x000000012f2f7824 */ /* 0x000fe200078e025a */
[----:B------:R-:W-:Y:S01]  /*8450*/  ISETP.GE.AND P1, PT, R92, UR18, PT ;  /* 0x000000125c007c0c */ /* 0x000fe2000bf26270 */
[----:B------:R-:W-:Y:S01]  /*8460*/  VIADD R90, R44, 0x50 ;  /* 0x000000502c5a7836 */ /* 0x000fe20000000000 */
[----:B------:R-:W-:Y:S04]  /*8470*/  STS.64 [R87+0x20], R12 ;  /* 0x0000200c57007388 */ /* 0x000fe80000000a00 */
[----:B------:R2:W-:Y:S01]  /*8480*/  STS.64 [R87+0x40], R4 ;  /* 0x0000400457007388 */ /* 0x0005e20000000a00 */
[----:B------:R-:W-:-:S02]  /*8490*/  ISETP.GE.AND P2, PT, R90, UR18, PT ;  /* 0x000000125a007c0c */ /* 0x000fc4000bf46270 */
[----:B0-----:R-:W-:Y:S01]  /*84a0*/  IADD3 R20, PT, PT, R44, 0x60, RZ ;  /* 0x000000602c147810 */ /* 0x001fe20007ffe0ff */
[----:B------:R0:W-:Y:S03]  /*84b0*/  STS.64 [R87+0x60], R26 ;  /* 0x0000601a57007388 */ /* 0x0001e60000000a00 */
[----:B------:R-:W-:Y:S01]  /*84c0*/  ISETP.GE.AND P3, PT, R20, UR18, PT ;  /* 0x0000001214007c0c */ /* 0x000fe2000bf66270 */
[----:B------:R1:W-:Y:S04]  /*84d0*/  STS.64 [R87+0x80], R56 ;  /* 0x0000803857007388 */ /* 0x0003e80000000a00 */
[----:B------:R1:W-:Y:S01]  /*84e0*/  STS.64 [R87+0xa0], R32 ;  /* 0x0000a02057007388 */ /* 0x0003e20000000a00 */
[----:B--2---:R-:W-:-:S03]  /*84f0*/  IMAD R4, R49, 0x108, R94 ;  /* 0x0000010831047824 */ /* 0x004fc600078e025e */
[----:B------:R2:W-:Y:S01]  /*8500*/  STS.64 [R87+0xc0], R40 ;  /* 0x0000c02857007388 */ /* 0x0005e20000000a00 */
[----:B0-----:R-:W-:-:S03]  /*8510*/  VIADD R26, R44, 0x70 ;  /* 0x000000702c1a7836 */ /* 0x001fc60000000000 */
[----:B------:R2:W-:Y:S01]  /*8520*/  STS.64 [R87+0xe0], R72 ;  /* 0x0000e04857007388 */ /* 0x0005e20000000a00 */
[----:B------:R-:W-:Y:S06]  /*8530*/  BAR.SYNC.DEFER_BLOCKING 0x0 ;  /* 0x0000000000007b1d */ /* 0x000fec0000010000 */
[----:B-1----:R-:W-:Y:S05]  /*8540*/  @P4 BRA `(.L_x_800) ;  /* 0x0000000000484947 */ /* 0x002fea0003800000 */
[C---:B------:R-:W-:Y:S01]  /*8550*/  ISETP.GE.AND P4, PT, R47.reuse, UR8, PT ;  /* 0x000000082f007c0c */ /* 0x040fe2000bf86270 */
[----:B------:R-:W-:Y:S02]  /*8560*/  IMAD.MOV.U32 R13, RZ, RZ, 0x2 ;  /* 0x00000002ff0d7424 */ /* 0x000fe400078e00ff */
[----:B------:R-:W-:Y:S02]  /*8570*/  IMAD R12, R44, UR8, R47 ;  /* 0x000000082c0c7c24 */ /* 0x000fe4000f8e022f */
[----:B------:R-:W-:Y:S02]  /*8580*/  VIADD R21, R47, 0x1 ;  /* 0x000000012f157836 */ /* 0x000fe40000000000 */
[----:B------:R-:W-:-:S04]  /*8590*/  IMAD.WIDE R12, R12, R13, UR16 ;  /* 0x000000100c0c7e25 */ /* 0x000fc8000f8e020d */
[C---:B------:R-:W-:Y:S02]  /*85a0*/  VIADD R27, R47.reuse, 0x2 ;  /* 0x000000022f1b7836 */ /* 0x040fe40000000000 */
[----:B------:R-:W0:Y:S01]  /*85b0*/  @!P4 LDS.U16 R5, [R4] ;  /* 0x000000000405c984 */ /* 0x000e220000000400 */
[----:B------:R-:W-:-:S03]  /*85c0*/  VIADD R32, R47, 0x3 ;  /* 0x000000032f207836 */ /* 0x000fc60000000000 */
[----:B0-----:R-:W-:Y:S01]  /*85d0*/  @!P4 STG.E.U16 desc[UR12][R12.64], R5 ;  /* 0x000000050c00c986 */ /* 0x001fe2000c10150c */
[----:B------:R-:W-:-:S13]  /*85e0*/  ISETP.GE.AND P4, PT, R21, UR8, PT ;  /* 0x0000000815007c0c */ /* 0x000fda000bf86270 */
[----:B------:R-:W0:Y:S04]  /*85f0*/  @!P4 LDS.U16 R21, [R4+0x2] ;  /* 0x000002000415c984 */ /* 0x000e280000000400 */
[----:B0-----:R-:W-:Y:S01]  /*8600*/  @!P4 STG.E.U16 desc[UR12][R12.64+0x2], R21 ;  /* 0x000002150c00c986 */ /* 0x001fe2000c10150c */
[----:B------:R-:W-:-:S13]  /*8610*/  ISETP.GE.AND P4, PT, R27, UR8, PT ;  /* 0x000000081b007c0c */ /* 0x000fda000bf86270 */
[----:B------:R-:W0:Y:S04]  /*8620*/  @!P4 LDS.U16 R27, [R4+0x4] ;  /* 0x00000400041bc984 */ /* 0x000e280000000400 */
[----:B0-----:R-:W-:Y:S01]  /*8630*/  @!P4 STG.E.U16 desc[UR12][R12.64+0x4], R27 ;  /* 0x0000041b0c00c986 */ /* 0x001fe2000c10150c */
[----:B------:R-:W-:-:S13]  /*8640*/  ISETP.GE.AND P4, PT, R32, UR8, PT ;  /* 0x0000000820007c0c */ /* 0x000fda000bf86270 */
[----:B------:R-:W0:Y:S04]  /*8650*/  @!P4 LDS.U16 R33, [R4+0x6] ;  /* 0x000006000421c984 */ /* 0x000e280000000400 */
[----:B0-----:R0:W-:Y:S02]  /*8660*/  @!P4 STG.E.U16 desc[UR12][R12.64+0x6], R33 ;  /* 0x000006210c00c986 */ /* 0x0011e4000c10150c */
.L_x_800:
[----:B------:R-:W-:Y:S05]  /*8670*/  BSYNC.RECONVERGENT B0 ;  /* 0x0000000000007941 */ /* 0x000fea0003800200 */
.L_x_799:
[----:B------:R-:W-:Y:S01]  /*8680*/  BSSY.RECONVERGENT B0, `(.L_x_801) ;  /* 0x0000015000007945 */ /* 0x000fe20003800200 */
[----:B------:R-:W-:-:S03]  /*8690*/  ISETP.GE.AND P4, PT, R26, UR18, PT ;  /* 0x000000121a007c0c */ /* 0x000fc6000bf86270 */
[----:B------:R-:W-:Y:S10]  /*86a0*/  @P6 BRA `(.L_x_802) ;  /* 0x0000000000486947 */ /* 0x000ff40003800000 */
[C---:B------:R-:W-:Y:S01]  /*86b0*/  ISETP.GE.AND P6, PT, R47.reuse, UR8, PT ;  /* 0x000000082f007c0c */ /* 0x040fe2000bfc6270 */
[----:B0-----:R-:W-:Y:S02]  /*86c0*/  IMAD.MOV.U32 R13, RZ, RZ, 0x2 ;  /* 0x00000002ff0d7424 */ /* 0x001fe400078e00ff */
[----:B------:R-:W-:Y:S02]  /*86d0*/  IMAD R12, R96, UR8, R47 ;  /* 0x00000008600c7c24 */ /* 0x000fe4000f8e022f */
[----:B------:R-:W-:Y:S02]  /*86e0*/  VIADD R21, R47, 0x1 ;  /* 0x000000012f157836 */ /* 0x000fe40000000000 */
[----:B------:R-:W-:-:S04]  /*86f0*/  IMAD.WIDE R12, R12, R13, UR16 ;  /* 0x000000100c0c7e25 */ /* 0x000fc8000f8e020d */
[C---:B------:R-:W-:Y:S02]  /*8700*/  VIADD R27, R47.reuse, 0x2 ;  /* 0x000000022f1b7836 */ /* 0x040fe40000000000 */
[----:B------:R-:W0:Y:S01]  /*8710*/  @!P6 LDS.U16 R5, [R4+0x420] ;  /* 0x000420000405e984 */ /* 0x000e220000000400 */
        /* <DEDUP_REMOVED lines=11> */
.L_x_802:
[----:B------:R-:W-:Y:S05]  /*87d0*/  BSYNC.RECONVERGENT B0 ;  /* 0x0000000000007941 */ /* 0x000fea0003800200 */
.L_x_801:
[----:B------:R-:W-:Y:S04]  /*87e0*/  BSSY.RECONVERGENT B0, `(.L_x_803) ;  /* 0x0000014000007945 */ /* 0x000fe80003800200 */
[----:B------:R-:W-:Y:S05]  /*87f0*/  @P5 BRA `(.L_x_804) ;  /* 0x0000000000485947 */ /* 0x000fea0003800000 */
[C---:B------:R-:W-:Y:S01]  /*8800*/  VIADD R5, R47.reuse, 0x1 ;  /* 0x000000012f057836 */ /* 0x040fe20000000000 */
[----:B------:R-:W-:Y:S01]  /*8810*/  ISETP.GE.AND P6, PT, R47, UR8, PT ;  /* 0x000000082f007c0c */ /* 0x000fe2000bfc6270 */
[----:B01----:R-:W-:Y:S02]  /*8820*/  HFMA2 R13, -RZ, RZ, 0, 1.1920928955078125e-07 ;  /* 0x00000002ff0d7431 */ /* 0x003fe400000001ff */
[----:B------:R-:W-:Y:S01]  /*8830*/  IMAD R12, R98, UR8, R47 ;  /* 0x00000008620c7c24 */ /* 0x000fe2000f8e022f */
[----:B------:R-:W-:Y:S01]  /*8840*/  ISETP.GE.AND P5, PT, R5, UR8, PT ;  /* 0x0000000805007c0c */ /* 0x000fe2000bfa6270 */
[C---:B------:R-:W-:Y:S02]  /*8850*/  VIADD R27, R47.reuse, 0x2 ;  /* 0x000000022f1b7836 */ /* 0x040fe40000000000 */
[----:B------:R-:W-:Y:S02]  /*8860*/  VIADD R32, R47, 0x3 ;  /* 0x000000032f207836 */ /* 0x000fe40000000000 */
[----:B------:R-:W-:-:S04]  /*8870*/  IMAD.WIDE R12, R12, R13, UR16 ;  /* 0x000000100c0c7e25 */ /* 0x000fc8000f8e020d */
[----:B------:R-:W0:Y:S04]  /*8880*/  @!P6 LDS.U16 R5, [R4+0x840] ;  /* 0x000840000405e984 */ /* 0x000e280000000400 */
[----:B------:R-:W1:Y:S04]  /*8890*/  @!P5 LDS.U16 R21, [R4+0x842] ;  /* 0x000842000415d984 */ /* 0x000e680000000400 */
[----:B0-----:R-:W-:Y:S01]  /*88a0*/  @!P6 STG.E.U16 desc[UR12][R12.64], R5 ;  /* 0x000000050c00e986 */ /* 0x001fe2000c10150c */
[----:B------:R-:W-:-:S03]  /*88b0*/  ISETP.GE.AND P6, PT, R27, UR8, PT ;  /* 0x000000081b007c0c */ /* 0x000fc6000bfc6270 */
[----:B-1----:R-:W-:Y:S01]  /*88c0*/  @!P5 STG.E.U16 desc[UR12][R12.64+0x2], R21 ;  /* 0x000002150c00d986 */ /* 0x002fe2000c10150c */
[----:B------:R-:W-:-:S09]  /*88d0*/  ISETP.GE.AND P5, PT, R32, UR8, PT ;  /* 0x0000000820007c0c */ /* 0x000fd2000bfa6270 */
[----:B------:R-:W0:Y:S04]  /*88e0*/  @!P6 LDS.U16 R27, [R4+0x844] ;  /* 0x00084400041be984 */ /* 0x000e280000000400 */
[----:B------:R-:W1:Y:S04]  /*88f0*/  @!P5 LDS.U16 R33, [R4+0x846] ;  /* 0x000846000421d984 */ /* 0x000e680000000400 */
[----:B0-----:R0:W-:Y:S04]  /*8900*/  @!P6 STG.E.U16 desc[UR12][R12.64+0x4], R27 ;  /* 0x0000041b0c00e986 */ /* 0x0011e8000c10150c */
[----:B-1----:R0:W-:Y:S02]  /*8910*/  @!P5 STG.E.U16 desc[UR12][R12.64+0x6], R33 ;  /* 0x000006210c00d986 */ /* 0x0021e4000c10150c */
.L_x_804:
[----:B------:R-:W-:Y:S05]  /*8920*/  BSYNC.RECONVERGENT B0 ;  /* 0x0000000000007941 */ /* 0x000fea0003800200 */
.L_x_803:
[----:B------:R-:W-:Y:S04]  /*8930*/  BSSY.RECONVERGENT B0, `(.L_x_805) ;  /* 0x0000014000007945 */ /* 0x000fe80003800200 */
[----:B------:R-:W-:Y:S05]  /*8940*/  @P0 BRA `(.L_x_806) ;  /* 0x0000000000480947 */ /* 0x000fea0003800000 */
[C---:B------:R-:W-:Y:S01]  /*8950*/  ISETP.GE.AND P6, PT, R47.reuse, UR8, PT ;  /* 0x000000082f007c0c */ /* 0x040fe2000bfc6270 */
[----:B01----:R-:W-:Y:S02]  /*8960*/  IMAD.MOV.U32 R13, RZ, RZ, 0x2 ;  /* 0x00000002ff0d7424 */ /* 0x003fe400078e00ff */
[----:B------:R-:W-:Y:S02]  /*8970*/  IMAD R12, R100, UR8, R47 ;  /* 0x00000008640c7c24 */ /* 0x000fe4000f8e022f */
[----:B------:R-:W-:Y:S02]  /*8980*/  VIADD R21, R47, 0x1 ;  /* 0x000000012f157836 */ /* 0x000fe40000000000 */
[----:B------:R-:W-:-:S03]  /*8990*/  IMAD.WIDE R12, R12, R13, UR16 ;  /* 0x000000100c0c7e25 */ /* 0x000fc6000f8e020d */
[----:B------:R-:W-:Y:S01]  /*89a0*/  ISETP.GE.AND P5, PT, R21, UR8, PT ;  /* 0x0000000815007c0c */ /* 0x000fe2000bfa6270 */
[C---:B------:R-:W-:Y:S02]  /*89b0*/  VIADD R27, R47.reuse, 0x2 ;  /* 0x000000022f1b7836 */ /* 0x040fe40000000000 */
[----:B------:R-:W0:Y:S01]  /*89c0*/  @!P6 LDS.U16 R5, [R4+0xc60] ;  /* 0x000c60000405e984 */ /* 0x000e220000000400 */
[----:B------:R-:W-:Y:S02]  /*89d0*/  VIADD R32, R47, 0x3 ;  /* 0x000000032f207836 */ /* 0x000fe40000000000 */
[----:B------:R-:W-:-:S07]  /*89e0*/  ISETP.GE.AND P0, PT, R27, UR8, PT ;  /* 0x000000081b007c0c */ /* 0x000fce000bf06270 */
[----:B------:R-:W1:Y:S06]  /*89f0*/  @!P5 LDS.U16 R21, [R4+0xc62] ;  /* 0x000c62000415d984 */ /* 0x000e6c0000000400 */
[----:B------:R-:W5:Y:S04]  /*8a00*/  @!P0 LDS.U16 R27, [R4+0xc64] ;  /* 0x000c6400041b8984 */ /* 0x000f680000000400 */
[----:B0-----:R-:W-:Y:S01]  /*8a10*/  @!P6 STG.E.U16 desc[UR12][R12.64], R5 ;  /* 0x000000050c00e986 */ /* 0x001fe2000c10150c */
[----:B------:R-:W-:-:S03]  /*8a20*/  ISETP.GE.AND P6, PT, R32, UR8, PT ;  /* 0x0000000820007c0c */ /* 0x000fc6000bfc6270 */
[----:B-1----:R-:W-:Y:S10]  /*8a30*/  @!P5 STG.E.U16 desc[UR12][R12.64+0x2], R21 ;  /* 0x000002150c00d986 */ /* 0x002ff4000c10150c */
[----:B------:R-:W0:Y:S04]  /*8a40*/  @!P6 LDS.U16 R33, [R4+0xc66] ;  /* 0x000c66000421e984 */ /* 0x000e280000000400 */
[----:B-----5:R1:W-:Y:S04]  /*8a50*/  @!P0 STG.E.U16 desc[UR12][R12.64+0x4], R27 ;  /* 0x0000041b0c008986 */ /* 0x0203e8000c10150c */
[----:B0-----:R1:W-:Y:S02]  /*8a60*/  @!P6 STG.E.U16 desc[UR12][R12.64+0x6], R33 ;  /* 0x000006210c00e986 */ /* 0x0013e4000c10150c */
.L_x_806:
[----:B------:R-:W-:Y:S05]  /*8a70*/  BSYNC.RECONVERGENT B0 ;  /* 0x0000000000007941 */ /* 0x000fea0003800200 */
.L_x_805:
[----:B------:R-:W-:Y:S04]  /*8a80*/  BSSY.RECONVERGENT B0, `(.L_x_807) ;  /* 0x0000014000007945 */ /* 0x000fe80003800200 */
        /* <DEDUP_REMOVED lines=10> */
[----:B------:R-:W0:Y:S01]  /*8b30*/  @!P0 LDS.U16 R5, [R4+0x1080] ;  /* 0x0010800004058984 */ /* 0x000e220000000400 */
[----:B------:R-:W-:-:S03]  /*8b40*/  IMAD.WIDE R12, R12, R13, UR16 ;  /* 0x000000100c0c7e25 */ /* 0x000fc6000f8e020d */
[----:B------:R-:W1:Y:S04]  /*8b50*/  @!P1 LDS.U16 R21, [R4+0x1082] ;  /* 0x0010820004159984 */ /* 0x000e680000000400 */
[----:B------:R-:W5:Y:S04]  /*8b60*/  @!P5 LDS.U16 R27, [R4+0x1084] ;  /* 0x00108400041bd984 */ /* 0x000f680000000400 */
[----:B------:R-:W2:Y:S04]  /*8b70*/  @!P6 LDS.U16 R33, [R4+0x1086] ;  /* 0x001086000421e984 */ /* 0x000ea80000000400 */
[----:B0-----:R0:W-:Y:S04]  /*8b80*/  @!P0 STG.E.U16 desc[UR12][R12.64], R5 ;  /* 0x000000050c008986 */ /* 0x0011e8000c10150c */
[----:B-1----:R0:W-:Y:S04]  /*8b90*/  @!P1 STG.E.U16 desc[UR12][R12.64+0x2], R21 ;  /* 0x000002150c009986 */ /* 0x0021e8000c10150c */
[----:B-----5:R0:W-:Y:S04]  /*8ba0*/  @!P5 STG.E.U16 desc[UR12][R12.64+0x4], R27 ;  /* 0x0000041b0c00d986 */ /* 0x0201e8000c10150c */
[----:B--2---:R0:W-:Y:S02]  /*8bb0*/  @!P6 STG.E.U16 desc[UR12][R12.64+0x6], R33 ;  /* 0x000006210c00e986 */ /* 0x0041e4000c10150c */
.L_x_808:
[----:B------:R-:W-:Y:S05]  /*8bc0*/  BSYNC.RECONVERGENT B0 ;  /* 0x0000000000007941 */ /* 0x000fea0003800200 */
.L_x_807:
[----:B------:R-:W-:Y:S04]  /*8bd0*/  BSSY.RECONVERGENT B0, `(.L_x_809) ;  /* 0x0000014000007945 */ /* 0x000fe80003800200 */
[----:B------:R-:W-:Y:S05]  /*8be0*/  @P2 BRA `(.L_x_810) ;  /* 0x0000000000482947 */ /* 0x000fea0003800000 */
        /* <DEDUP_REMOVED lines=9> */
[----:B------:R-:W-:Y:S02]  /*8c80*/  IMAD.WIDE R12, R12, R13, UR16 ;  /* 0x000000100c0c7e25 */ /* 0x000fe4000f8e020d */
[----:B------:R-:W0:Y:S04]  /*8c90*/  @!P0 LDS.U16 R5, [R4+0x14a0] ;  /* 0x0014a00004058984 */ /* 0x000e280000000400 */
[----:B------:R-:W1:Y:S04]  /*8ca0*/  @!P1 LDS.U16 R21, [R4+0x14a2] ;  /* 0x0014a20004159984 */ /* 0x000e680000000400 */
[----:B------:R-:W5:Y:S04]  /*8cb0*/  @!P2 LDS.U16 R27, [R4+0x14a4] ;  /* 0x0014a400041ba984 */ /* 0x000f680000000400 */
[----:B------:R-:W2:Y:S04]  /*8cc0*/  @!P5 LDS.U16 R33, [R4+0x14a6] ;  /* 0x0014a6000421d984 */ /* 0x000ea80000000400 */
[----:B0-----:R0:W-:Y:S04]  /*8cd0*/  @!P0 STG.E.U16 desc[UR12][R12.64], R5 ;  /* 0x000000050c008986 */ /* 0x0011e8000c10150c */
[----:B-1----:R0:W-:Y:S04]  /*8ce0*/  @!P1 STG.E.U16 desc[UR12][R12.64+0x2], R21 ;  /* 0x000002150c009986 */ /* 0x0021e8000c10150c */
[----:B-----5:R0:W-:Y:S04]  /*8cf0*/  @!P2 STG.E.U16 desc[UR12][R12.64+0x4], R27 ;  /* 0x0000041b0c00a986 */ /* 0x0201e8000c10150c */
[----:B--2---:R0:W-:Y:S02]  /*8d00*/  @!P5 STG.E.U16 desc[UR12][R12.64+0x6], R33 ;  /* 0x000006210c00d986 */ /* 0x0041e4000c10150c */
.L_x_810:
[----:B------:R-:W-:Y:S05]  /*8d10*/  BSYNC.RECONVERGENT B0 ;  /* 0x0000000000007941 */ /* 0x000fea0003800200 */
.L_x_809:
[----:B------:R-:W-:Y:S04]  /*8d20*/  BSSY.RECONVERGENT B0, `(.L_x_811) ;  /* 0x0000014000007945 */ /* 0x000fe80003800200 */
[----:B------:R-:W-:Y:S05]  /*8d30*/  @P3 BRA `(.L_x_812) ;  /* 0x0000000000483947 */ /* 0x000fea0003800000 */
[C---:B0-----:R-:W-:Y:S01]  /*8d40*/  VIADD R5, R47.reuse, 0x1 ;  /* 0x000000012f057836 */ /* 0x041fe20000000000 */
[C---:B------:R-:W-:Y:S01]  /*8d50*/  ISETP.GE.AND P0, PT, R47.reuse, UR8, PT ;  /* 0x000000082f007c0c */ /* 0x040fe2000bf06270 */
[C---:B-1----:R-:W-:Y:S02]  /*8d60*/  VIADD R12, R47.reuse, 0x2 ;  /* 0x000000022f0c7836 */ /* 0x042fe40000000000 */
        /* <DEDUP_REMOVED lines=15> */
.L_x_812:
[----:B------:R-:W-:Y:S05]  /*8e60*/  BSYNC.RECONVERGENT B0 ;  /* 0x0000000000007941 */ /* 0x000fea0003800200 */
.L_x_811:
        /* <DEDUP_REMOVED lines=9> */
[----:B------:R-:W-:Y:S02]  /*8f00*/  ISETP.GE.AND P3, PT, R13, UR8, PT ;  /* 0x000000080d007c0c */ /* 0x000fe4000bf66270 */
[----:B------:R-:W-:-:S03]  /*8f10*/  MOV R13, 0x2 ;  /* 0x00000002000d7802 */ /* 0x000fc60000000f00 */
[----:B------:R-:W0:Y:S02]  /*8f20*/  @!P0 LDS.U16 R5, [R4+0x1ce0] ;  /* 0x001ce00004058984 */ /* 0x000e240000000400 */
[----:B------:R-:W-:Y:S02]  /*8f30*/  IMAD.WIDE R12, R12, R13, UR16 ;  /* 0x000000100c0c7e25 */ /* 0x000fe4000f8e020d */
[----:B------:R-:W1:Y:S04]  /*8f40*/  @!P1 LDS.U16 R21, [R4+0x1ce2] ;  /* 0x001ce20004159984 */ /* 0x000e680000000400 */
[----:B------:R-:W5:Y:S04]  /*8f50*/  @!P2 LDS.U16 R27, [R4+0x1ce4] ;  /* 0x001ce400041ba984 */ /* 0x000f680000000400 */
[----:B------:R-:W2:Y:S04]  /*8f60*/  @!P3 LDS.U16 R33, [R4+0x1ce6] ;  /* 0x001ce6000421b984 */ /* 0x000ea80000000400 */
[----:B0-----:R0:W-:Y:S04]  /*8f70*/  @!P0 STG.E.U16 desc[UR12][R12.64], R5 ;  /* 0x000000050c008986 */ /* 0x0011e8000c10150c */
[----:B-1----:R0:W-:Y:S04]  /*8f80*/  @!P1 STG.E.U16 desc[UR12][R12.64+0x2], R21 ;  /* 0x000002150c009986 */ /* 0x0021e8000c10150c */
[----:B-----5:R0:W-:Y:S04]  /*8f90*/  @!P2 STG.E.U16 desc[UR12][R12.64+0x4], R27 ;  /* 0x0000041b0c00a986 */ /* 0x0201e8000c10150c */
[----:B--2---:R0:W-:Y:S02]  /*8fa0*/  @!P3 STG.E.U16 desc[UR12][R12.64+0x6], R33 ;  /* 0x000006210c00b986 */ /* 0x0041e4000c10150c */
.L_x_814:
[----:B------:R-:W-:Y:S05]  /*8fb0*/  BSYNC.RECONVERGENT B0 ;  /* 0x0000000000007941 */ /* 0x000fea0003800200 */
.L_x_813:
[----:B------:R-:W-:Y:S01]  /*8fc0*/  BAR.SYNC.DEFER_BLOCKING 0x0 ;  /* 0x0000000000007b1d */ /* 0x000fe20000010000 */
[----:B01----:R-:W-:-:S05]  /*8fd0*/  VIADD R12, R44, 0x1 ;  /* 0x000000012c0c7836 */ /* 0x003fca0000000000 */
        /* <DEDUP_REMOVED lines=21> */
[----:B------:R-:W-:Y:S02]  /*9130*/  IMAD.WIDE R2, R2, R3, UR16 ;  /* 0x0000001002027e25 */ /* 0x000fe4000f8e0203 */
[----:B------:R-:W0:Y:S04]  /*9140*/  @!P0 LDS.U16 R5, [R4] ;  /* 0x0000000004058984 */ /* 0x000e280000000400 */
[----:B------:R-:W1:Y:S04]  /*9150*/  @!P1 LDS.U16 R11, [R4+0x2] ;  /* 0x00000200040b9984 */ /* 0x000e680000000400 */
[----:B------:R-:W5:Y:S04]  /*9160*/  @!P2 LDS.U16 R13, [R4+0x4] ;  /* 0x00000400040da984 */ /* 0x000f680000000400 */
[----:B------:R-:W2:Y:S04]  /*9170*/  @!P3 LDS.U16 R19, [R4+0x6] ;  /* 0x000006000413b984 */ /* 0x000ea80000000400 */
[----:B0-----:R0:W-:Y:S04]  /*9180*/  @!P0 STG.E.U16 desc[UR12][R2.64], R5 ;  /* 0x0000000502008986 */ /* 0x0011e8000c10150c */
[----:B-1----:R0:W-:Y:S04]  /*9190*/  @!P1 STG.E.U16 desc[UR12][R2.64+0x2], R11 ;  /* 0x0000020b02009986 */ /* 0x0021e8000c10150c */
[----:B-----5:R0:W-:Y:S04]  /*91a0*/  @!P2 STG.E.U16 desc[UR12][R2.64+0x4], R13 ;  /* 0x0000040d0200a986 */ /* 0x0201e8000c10150c */
[----:B--2---:R0:W-:Y:S02]  /*91b0*/  @!P3 STG.E.U16 desc[UR12][R2.64+0x6], R19 ;  /* 0x000006130200b986 */ /* 0x0041e4000c10150c */
.L_x_816:
[----:B------:R-:W-:Y:S05]  /*91c0*/  BSYNC.RECONVERGENT B0 ;  /* 0x0000000000007941 */ /* 0x000fea0003800200 */
.L_x_815:
[C---:B0-----:R-:W-:Y:S01]  /*91d0*/  VIADD R18, R44.reuse, 0x11 ;  /* 0x000000112c127836 */ /* 0x041fe20000000000 */
[C---:B------:R-:W-:Y:S01]  /*91e0*/  IADD3 R10, PT, PT, R44.reuse, 0x61, RZ ;  /* 0x000000612c0a7810 */ /* 0x040fe20007ffe0ff */
[C---:B------:R-:W-:Y:S01]  /*91f0*/  VIADD R20, R44.reuse, 0x21 ;  /* 0x000000212c147836 */ /* 0x040fe20000000000 */
        /* <DEDUP_REMOVED lines=8> */
[----:B------:R-:W-:Y:S01]  /*9280*/  ISETP.GE.AND P1, PT, R28, UR18, PT ;  /* 0x000000121c007c0c */ /* 0x000fe2000bf26270 */
[----:B------:R-:W-:Y:S01]  /*9290*/  IMAD.U32 R12, R79, 0x10000, RZ ;  /* 0x000100004f0c7824 */ /* 0x000fe200078e00ff */
[----:B------:R-:W-:Y:S01]  /*92a0*/  ISETP.GE.AND P2, PT, R32, UR18, PT ;  /* 0x0000001220007c0c */ /* 0x000fe2000bf46270 */
[----:B------:R-:W-:Y:S01]  /*92b0*/  IMAD.U32 R3, R69, 0x10000, RZ ;  /* 0x0001000045037824 */ /* 0x000fe200078e00ff */
[----:B------:R-:W-:Y:S01]  /*92c0*/  ISETP.GE.AND P3, PT, R10, UR18, PT ;  /* 0x000000120a007c0c */ /* 0x000fe2000bf66270 */
[----:B------:R-:W-:Y:S01]  /*92d0*/  IMAD.U32 R5, R88, 0x10000, RZ ;  /* 0x0001000058057824 */ /* 0x000fe200078e00ff */
[----:B------:R-:W-:-:S02]  /*92e0*/  ISETP.GE.AND P4, PT, R2, UR18, PT ;  /* 0x0000001202007c0c */ /* 0x000fc4000bf86270 */
[----:B------:R-:W-:Y:S02]  /*92f0*/  LOP3.LUT R39, R95, R12, RZ, 0xfc, !PT ;  /* 0x0000000c5f277212 */ /* 0x000fe400078efcff */
[----:B------:R-:W-:Y:S02]  /*9300*/  LOP3.LUT R61, R52, R3, RZ, 0xfc, !PT ;  /* 0x00000003343d7212 */ /* 0x000fe400078efcff */
[----:B------:R-:W-:Y:S02]  /*9310*/  FMNMX3 R77, |R80|, R78, |R77|, !PT ;  /* 0x0000004e504d7276 */ /* 0x000fe4000780064d */
[----:B------:R-:W-:Y:S01]  /*9320*/  LOP3.LUT R43, R84, R5, RZ, 0xfc, !PT ;  /* 0x00000005542b7212 */ /* 0x000fe200078efcff */
[----:B------:R-:W-:Y:S06]  /*9330*/  @P6 BRA `(.L_x_818) ;  /* 0x0000000000486947 */ /* 0x000fec0003800000 */
[C---:B------:R-:W-:Y:S01]  /*9340*/  ISETP.GE.AND P6, PT, R47.reuse, UR8, PT ;  /* 0x000000082f007c0c */ /* 0x040fe2000bfc6270 */
[----:B------:R-:W-:Y:S02]  /*9350*/  IMAD.MOV.U32 R13, RZ, RZ, 0x2 ;  /* 0x00000002ff0d7424 */ /* 0x000fe400078e00ff */
        /* <DEDUP_REMOVED lines=16> */
.L_x_818:
[----:B------:R-:W-:Y:S05]  /*9460*/  BSYNC.RECONVERGENT B0 ;  /* 0x0000000000007941 */ /* 0x000fea0003800200 */
.L_x_817:
[----:B------:R-:W-:Y:S04]  /*9470*/  BSSY.RECONVERGENT B0, `(.L_x_819) ;  /* 0x0000014000007945 */ /* 0x000fe80003800200 */
[----:B------:R-:W-:Y:S05]  /*9480*/  @P5 BRA `(.L_x_820) ;  /* 0x0000000000485947 */ /* 0x000fea0003800000 */
[C---:B------:R-:W-:Y:S01]  /*9490*/  VIADD R3, R47.reuse, 0x1 ;  /* 0x000000012f037836 */ /* 0x040fe20000000000 */
[C---:B------:R-:W-:Y:S01]  /*94a0*/  ISETP.GE.AND P6, PT, R47.reuse, UR8, PT ;  /* 0x000000082f007c0c */ /* 0x040fe2000bfc6270 */
[----:B0-----:R-:W-:Y:S01]  /*94b0*/  IMAD.MOV.U32 R13, RZ, RZ, 0x2 ;  /* 0x00000002ff0d7424 */ /* 0x001fe200078e00ff */
[----:B------:R-:W-:Y:S01]  /*94c0*/  IADD3 R11, PT, PT, R47, 0x2, RZ ;  /* 0x000000022f0b7810 */ /* 0x000fe20007ffe0ff */
[----:B------:R-:W-:Y:S01]  /*94d0*/  IMAD R12, R20, UR8, R47 ;  /* 0x00000008140c7c24 */ /* 0x000fe2000f8e022f */
[----:B------:R-:W-:Y:S01]  /*94e0*/  ISETP.GE.AND P5, PT, R3, UR8, PT ;  /* 0x0000000803007c0c */ /* 0x000fe2000bfa6270 */
[----:B------:R-:W-:Y:S02]  /*94f0*/  VIADD R18, R47, 0x3 ;  /* 0x000000032f127836 */ /* 0x000fe40000000000 */
[----:B------:R-:W-:-:S06]  /*9500*/  IMAD.WIDE R12, R12, R13, UR16 ;  /* 0x000000100c0c7e25 */ /* 0x000fcc000f8e020d */
        /* <DEDUP_REMOVED lines=10> */
.L_x_820:
[----:B------:R-:W-:Y:S05]  /*95b0*/  BSYNC.RECONVERGENT B0 ;  /* 0x0000000000007941 */ /* 0x000fea0003800200 */
.L_x_819:
[----:B------:R-:W-:Y:S04]  /*95c0*/  BSSY.RECONVERGENT B0, `(.L_x_821) ;  /* 0x0000014000007945 */ /* 0x000fe80003800200 */
[----:B------:R-:W-:Y:S05]  /*95d0*/  @P0 BRA `(.L_x_822) ;  /* 0x0000000000480947 */ /* 0x000fea0003800000 */
[C---:B------:R-:W-:Y:S01]  /*95e0*/  ISETP.GE.AND P6, PT, R47.reuse, UR8, PT ;  /* 0x000000082f007c0c */ /* 0x040fe2000bfc6270 */
[----:B0-----:R-:W-:Y:S02]  /*95f0*/  IMAD.MOV.U32 R13, RZ, RZ, 0x2 ;  /* 0x00000002ff0d7424 */ /* 0x001fe400078e00ff */
        /* <DEDUP_REMOVED lines=16> */
.L_x_822:
[----:B------:R-:W-:Y:S05]  /*9700*/  BSYNC.RECONVERGENT B0 ;  /* 0x0000000000007941 */ /* 0x000fea0003800200 */
.L_x_821:
[----:B------:R-:W-:Y:S04]  /*9710*/  BSSY.RECONVERGENT B0, `(.L_x_823) ;  /* 0x0000014000007945 */ /* 0x000fe80003800200 */
[----:B------:R-:W-:Y:S05]  /*9720*/  @P1 BRA `(.L_x_824) ;  /* 0x0000000000481947 */ /* 0x000fea0003800000 */
[C---:B------:R-:W-:Y:S01]  /*9730*/  VIADD R3, R47.reuse, 0x1 ;  /* 0x000000012f037836 */ /* 0x040fe20000000000 */
[C---:B------:R-:W-:Y:S01]  /*9740*/  ISETP.GE.AND P0, PT, R47.reuse, UR8, PT ;  /* 0x000000082f007c0c */ /* 0x040fe2000bf06270 */
[C---:B------:R-:W-:Y:S02]  /*9750*/  VIADD R5, R47.reuse, 0x2 ;  /* 0x000000022f057836 */ /* 0x040fe40000000000 */
[----:B01----:R-:W-:Y:S01]  /*9760*/  VIADD R11, R47, 0x3 ;  /* 0x000000032f0b7836 */ /* 0x003fe20000000000 */
[----:B------:R-:W-:Y:S01]  /*9770*/  ISETP.GE.AND P1, PT, R3, UR8, PT ;  /* 0x0000000803007c0c */ /* 0x000fe2000bf26270 */
[----:B------:R-:W-:Y:S01]  /*9780*/  IMAD.MOV.U32 R13, RZ, RZ, 0x2 ;  /* 0x00000002ff0d7424 */ /* 0x000fe200078e00ff */
[----:B------:R-:W-:Y:S01]  /*9790*/  ISETP.GE.AND P5, PT, R5, UR8, PT ;  /* 0x0000000805007c0c */ /* 0x000fe2000bfa6270 */
[----:B------:R-:W-:Y:S01]  /*97a0*/  IMAD R12, R28, UR8, R47 ;  /* 0x000000081c0c7c24 */ /* 0x000fe2000f8e022f */
[----:B------:R-:W-:-:S03]  /*97b0*/  ISETP.GE.AND P6, PT, R11, UR8, PT ;  /* 0x000000080b007c0c */ /* 0x000fc6000bfc6270 */
        /* <DEDUP_REMOVED lines=9> */
.L_x_824:
[----:B------:R-:W-:Y:S05]  /*9850*/  BSYNC.RECONVERGENT B0 ;  /* 0x0000000000007941 */ /* 0x000fea0003800200 */
.L_x_823:
[----:B------:R-:W-:Y:S04]  /*9860*/  BSSY.RECONVERGENT B0, `(.L_x_825) ;  /* 0x0000014000007945 */ /* 0x000fe80003800200 */
[----:B------:R-:W-:Y:S05]  /*9870*/  @P2 BRA `(.L_x_826) ;  /* 0x0000000000482947 */ /* 0x000fea0003800000 */
[C---:B0-----:R-:W-:Y:S01]  /*9880*/  VIADD R3, R47.reuse, 0x1 ;  /* 0x000000012f037836 */ /* 0x041fe20000000000 */
[C---:B------:R-:W-:Y:S01]  /*9890*/  IADD3 R5, PT, PT, R47.reuse, 0x2, RZ ;  /* 0x000000022f057810 */ /* 0x040fe20007ffe0ff */
[C---:B-1----:R-:W-:Y:S01]  /*98a0*/  VIADD R11, R47.reuse, 0x3 ;  /* 0x000000032f0b7836 */ /* 0x042fe20000000000 */
[----:B------:R-:W-:Y:S01]  /*98b0*/  ISETP.GE.AND P0, PT, R47, UR8, PT ;  /* 0x000000082f007c0c */ /* 0x000fe2000bf06270 */
[----:B------:R-:W-:Y:S01]  /*98c0*/  IMAD.MOV.U32 R13, RZ, RZ, 0x2 ;  /* 0x00000002ff0d7424 */ /* 0x000fe200078e00ff */
[----:B------:R-:W-:Y:S01]  /*98d0*/  ISETP.GE.AND P1, PT, R3, UR8, PT ;  /* 0x0000000803007c0c */ /* 0x000fe2000bf26270 */
[----:B------:R-:W-:Y:S01]  /*98e0*/  IMAD R12, R32, UR8, R47 ;  /* 0x00000008200c7c24 */ /* 0x000fe2000f8e022f */
[----:B------:R-:W-:Y:S02]  /*98f0*/  ISETP.GE.AND P2, PT, R5, UR8, PT ;  /* 0x0000000805007c0c */ /* 0x000fe4000bf46270 */
[----:B------:R-:W-:Y:S01]  /*9900*/  ISETP.GE.AND P5, PT, R11, UR8, PT ;  /* 0x000000080b007c0c */ /* 0x000fe2000bfa6270 */
[----:B------:R-:W-:-:S06]  /*9910*/  IMAD.WIDE R12, R12, R13, UR16 ;  /* 0x000000100c0c7e25 */ /* 0x000fcc000f8e020d */
        /* <DEDUP_REMOVED lines=8> */
.L_x_826:
[----:B------:R-:W-:Y:S05]  /*99a0*/  BSYNC.RECONVERGENT B0 ;  /* 0x0000000000007941 */ /* 0x000fea0003800200 */
.L_x_825:
[----:B------:R-:W-:Y:S04]  /*99b0*/  BSSY.RECONVERGENT B0, `(.L_x_827) ;  /* 0x0000014000007945 */ /* 0x000fe80003800200 */
[----:B------:R-:W-:Y:S05]  /*99c0*/  @P3 BRA `(.L_x_828) ;  /* 0x0000000000483947 */ /* 0x000fea0003800000 */
[C---:B0-----:R-:W-:Y:S01]  /*99d0*/  VIADD R3, R47.reuse, 0x1 ;  /* 0x000000012f037836 */ /* 0x041fe20000000000 */
[C---:B------:R-:W-:Y:S01]  /*99e0*/  ISETP.GE.AND P0, PT, R47.reuse, UR8, PT ;  /* 0x000000082f007c0c */ /* 0x040fe2000bf06270 */
[C---:B------:R-:W-:Y:S02]  /*99f0*/  VIADD R5, R47.reuse, 0x2 ;  /* 0x000000022f057836 */ /* 0x040fe40000000000 */
[----:B-1----:R-:W-:Y:S01]  /*9a00*/  VIADD R11, R47, 0x3 ;  /* 0x000000032f0b7836 */ /* 0x002fe20000000000 */
[----:B------:R-:W-:Y:S01]  /*9a10*/  ISETP.GE.AND P1, PT, R3, UR8, PT ;  /* 0x0000000803007c0c */ /* 0x000fe2000bf26270 */
[----:B------:R-:W-:Y:S01]  /*9a20*/  IMAD R10, R10, UR8, R47 ;  /* 0x000000080a0a7c24 */ /* 0x000fe2000f8e022f */
[----:B------:R-:W-:Y:S02]  /*9a30*/  ISETP.GE.AND P2, PT, R5, UR8, PT ;  /* 0x0000000805007c0c */ /* 0x000fe4000bf46270 */
        /* <DEDUP_REMOVED lines=11> */
.L_x_828:
[----:B------:R-:W-:Y:S05]  /*9af0*/  BSYNC.RECONVERGENT B0 ;  /* 0x0000000000007941 */ /* 0x000fea0003800200 */
.L_x_827:
[----:B------:R-:W-:Y:S04]  /*9b00*/  BSSY.RECONVERGENT B0, `(.L_x_829) ;  /* 0x0000014000007945 */ /* 0x000fe80003800200 */
[----:B------:R-:W-:Y:S05]  /*9b10*/  @P4 BRA `(.L_x_830) ;  /* 0x0000000000484947 */ /* 0x000fea0003800000 */
[C---:B0-----:R-:W-:Y:S01]  /*9b20*/  VIADD R3, R47.reuse, 0x1 ;  /* 0x000000012f037836 */ /* 0x041fe20000000000 */
        /* <DEDUP_REMOVED lines=8> */
[----:B------:R-:W-:Y:S02]  /*9bb0*/  IMAD.WIDE R2, R2, R3, UR16 ;  /* 0x0000001002027e25 */ /* 0x000fe4000f8e0203 */
[----:B------:R-:W0:Y:S04]  /*9bc0*/  @!P0 LDS.U16 R5, [R4+0x1ce0] ;  /* 0x001ce00004058984 */ /* 0x000e280000000400 */
[----:B-1----:R-:W1:Y:S04]  /*9bd0*/  @!P1 LDS.U16 R11, [R4+0x1ce2] ;  /* 0x001ce200040b9984 */ /* 0x002e680000000400 */
[----:B------:R-:W5:Y:S04]  /*9be0*/  @!P2 LDS.U16 R13, [R4+0x1ce4] ;  /* 0x001ce400040da984 */ /* 0x000f680000000400 */
[----:B------:R-:W2:Y:S04]  /*9bf0*/  @!P3 LDS.U16 R19, [R4+0x1ce6] ;  /* 0x001ce6000413b984 */ /* 0x000ea80000000400 */
[----:B0-----:R0:W-:Y:S04]  /*9c00*/  @!P0 STG.E.U16 desc[UR12][R2.64], R5 ;  /* 0x0000000502008986 */ /* 0x0011e8000c10150c */
[----:B-1----:R0:W-:Y:S04]  /*9c10*/  @!P1 STG.E.U16 desc[UR12][R2.64+0x2], R11 ;  /* 0x0000020b02009986 */ /* 0x0021e8000c10150c */
[----:B-----5:R0:W-:Y:S04]  /*9c20*/  @!P2 STG.E.U16 desc[UR12][R2.64+0x4], R13 ;  /* 0x0000040d0200a986 */ /* 0x0201e8000c10150c */
[----:B--2---:R0:W-:Y:S02]  /*9c30*/  @!P3 STG.E.U16 desc[UR12][R2.64+0x6], R19 ;  /* 0x000006130200b986 */ /* 0x0041e4000c10150c */
.L_x_830:
[----:B------:R-:W-:Y:S05]  /*9c40*/  BSYNC.RECONVERGENT B0 ;  /* 0x0000000000007941 */ /* 0x000fea0003800200 */
.L_x_829:
[----:B------:R-:W-:Y:S01]  /*9c50*/  BAR.SYNC.DEFER_BLOCKING 0x0 ;  /* 0x0000000000007b1d */ /* 0x000fe20000010000 */
[----:B0-----:R-:W-:-:S04]  /*9c60*/  IADD3 R2, PT, PT, R44, 0x2, RZ ;  /* 0x000000022c027810 */ /* 0x001fc80007ffe0ff */
        /* <DEDUP_REMOVED lines=12> */
[C---:B------:R-:W-:Y:S01]  /*9d30*/  VIADD R3, R47.reuse, 0x1 ;  /* 0x000000012f037836 */ /* 0x040fe20000000000 */
[C---:B------:R-:W-:Y:S01]  /*9d40*/  ISETP.GE.AND P0, PT, R47.reuse, UR8, PT ;  /* 0x000000082f007c0c */ /* 0x040fe2000bf06270 */
[C---:B------:R-:W-:Y:S02]  /*9d50*/  VIADD R5, R47.reuse, 0x2 ;  /* 0x000000022f057836 */ /* 0x040fe40000000000 */
[----:B0-----:R-:W-:Y:S01]  /*9d60*/  VIADD R8, R47, 0x3 ;  /* 0x000000032f087836 */ /* 0x001fe20000000000 */
[----:B------:R-:W-:Y:S01]  /*9d70*/  ISETP.GE.AND P1, PT, R3, UR8, PT ;  /* 0x0000000803007c0c */ /* 0x000fe2000bf26270 */
[----:B------:R-:W-:Y:S01]  /*9d80*/  IMAD.MOV.U32 R3, RZ, RZ, 0x2 ;  /* 0x00000002ff037424 */ /* 0x000fe200078e00ff */
[----:B------:R-:W-:Y:S01]  /*9d90*/  ISETP.GE.AND P2, PT, R5, UR8, PT ;  /* 0x0000000805007c0c */ /* 0x000fe2000bf46270 */
[----:B------:R-:W-:Y:S01]  /*9da0*/  IMAD R2, R2, UR8, R47 ;  /* 0x0000000802027c24 */ /* 0x000fe2000f8e022f */
[----:B------:R-:W-:-:S03]  /*9db0*/  ISETP.GE.AND P3, PT, R8, UR8, PT ;  /* 0x0000000808007c0c */ /* 0x000fc6000bf66270 */
[----:B------:R-:W-:Y:S02]  /*9dc0*/  IMAD.WIDE R2, R2, R3, UR16 ;  /* 0x0000001002027e25 */ /* 0x000fe4000f8e0203 */
[----:B------:R-:W0:Y:S04]  /*9dd0*/  @!P0 LDS.U16 R5, [R4] ;  /* 0x0000000004058984 */ /* 0x000e280000000400 */
[----:B------:R-:W5:Y:S04]  /*9de0*/  @!P1 LDS.U16 R9, [R4+0x2] ;  /* 0x0000020004099984 */ /* 0x000f680000000400 */
[----:B-1----:R-:W1:Y:S04]  /*9df0*/  @!P2 LDS.U16 R11, [R4+0x4] ;  /* 0x00000400040ba984 */ /* 0x002e680000000400 */
[----:B------:R-:W2:Y:S04]  /*9e00*/  @!P3 LDS.U16 R13, [R4+0x6] ;  /* 0x00000600040db984 */ /* 0x000ea80000000400 */
[----:B0-----:R0:W-:Y:S04]  /*9e10*/  @!P0 STG.E.U16 desc[UR12][R2.64], R5 ;  /* 0x0000000502008986 */ /* 0x0011e8000c10150c */
[----:B-----5:R0:W-:Y:S04]  /*9e20*/  @!P1 STG.E.U16 desc[UR12][R2.64+0x2], R9 ;  /* 0x0000020902009986 */ /* 0x0201e8000c10150c */
[----:B-1----:R0:W-:Y:S04]  /*9e30*/  @!P2 STG.E.U16 desc[UR12][R2.64+0x4], R11 ;  /* 0x0000040b0200a986 */ /* 0x0021e8000c10150c */
[----:B--2---:R0:W-:Y:S02]  /*9e40*/  @!P3 STG.E.U16 desc[UR12][R2.64+0x6], R13 ;  /* 0x0000060d0200b986 */ /* 0x0041e4000c10150c */
.L_x_832:
[----:B------:R-:W-:Y:S05]  /*9e50*/  BSYNC.RECONVERGENT B0 ;  /* 0x0000000000007941 */ /* 0x000fea0003800200 */
.L_x_831:
[C---:B0-----:R-:W-:Y:S01]  /*9e60*/  VIADD R8, R44.reuse, 0x12 ;  /* 0x000000122c087836 */ /* 0x041fe20000000000 */
[----:B------:R-:W-:Y:S01]  /*9e70*/  IADD3 R22, PT, PT, R44, 0x72, RZ ;  /* 0x000000722c167810 */ /* 0x000fe20007ffe0ff */
[----:B------:R-:W-:Y:S01]  /*9e80*/  IMAD.WIDE.U32 R2, R75, 0x10000, RZ ;  /* 0x000100004b027825 */ /* 0x000fe200078e00ff */
[----:B------:R-:W-:Y:S01]  /*9e90*/  BSSY.RECONVERGENT B0, `(.L_x_833) ;  /* 0x0000027000007945 */ /* 0x000fe20003800200 */
[----:B------:R-:W-:Y:S02]  /*9ea0*/  FMNMX R77, R77, |R76|, !PT ;  /* 0x4000004c4d4d7209 */ /* 0x000fe40007800000 */
[----:B------:R-:W-:Y:S01]  /*9eb0*/  ISETP.GE.AND P6, PT, R8, UR18, PT ;  /* 0x0000001208007c0c */ /* 0x000fe2000bfc6270 */
[----:B------:R-:W-:Y:S01]  /*9ec0*/  VIADD R10, R44, 0x22 ;  /* 0x000000222c0a7836 */ /* 0x000fe20000000000 */
[----:B------:R-:W-:Y:S01]  /*9ed0*/  ISETP.GE.AND P4, PT, R22, UR18, PT ;  /* 0x0000001216007c0c */ /* 0x000fe2000bf86270 */
[----:B-1----:R-:W-:Y:S01]  /*9ee0*/  VIADD R12, R44, 0x32 ;  /* 0x000000322c0c7836 */ /* 0x002fe20000000000 */
[----:B------:R-:W-:Y:S01]  /*9ef0*/  LOP3.LUT R2, R2, R50, RZ, 0xfc, !PT ;  /* 0x0000003202027212 */ /* 0x000fe200078efcff */
[----:B------:R-:W-:Y:S01]  /*9f00*/  VIADD R16, R44, 0x42 ;  /* 0x000000422c107836 */ /* 0x000fe20000000000 */
[----:B------:R-:W-:Y:S01]  /*9f10*/  ISETP.GE.AND P5, PT, R10, UR18, PT ;  /* 0x000000120a007c0c */ /* 0x000fe2000bfa6270 */
[----:B------:R-:W-:Y:S01]  /*9f20*/  VIADD R18, R44, 0x52 ;  /* 0x000000522c127836 */ /* 0x000fe20000000000 */
[----:B------:R-:W-:Y:S01]  /*9f30*/  ISETP.GE.AND P0, PT, R12, UR18, PT ;  /* 0x000000120c007c0c */ /* 0x000fe2000bf06270 */
[----:B------:R-:W-:Y:S01]  /*9f40*/  VIADD R20, R44, 0x62 ;  /* 0x000000622c147836 */ /* 0x000fe20000000000 */
[----:B------:R-:W-:Y:S01]  /*9f50*/  ISETP.GE.AND P1, PT, R16, UR18, PT ;  /* 0x0000001210007c0c */ /* 0x000fe2000bf26270 */
[----:B----4-:R-:W-:Y:S01]  /*9f60*/  IMAD.U32 R5, R0, 0x10000, RZ ;  /* 0x0001000000057824 */ /* 0x010fe200078e00ff */
[----:B------:R-:W-:Y:S01]  /*9f70*/  LOP3.LUT R0, R3, R81, RZ, 0xfc, !PT ;  /* 0x0000005103007212 */ /* 0x000fe200078efcff */
[----:B---3--:R-:W-:Y:S01]  /*9f80*/  IMAD.U32 R85, R85, 0x10000, RZ ;  /* 0x0001000055557824 */ /* 0x008fe200078e00ff */
[----:B------:R-:W-:-:S02]  /*9f90*/  ISETP.GE.AND P2, PT, R18, UR18, PT ;  /* 0x0000001212007c0c */ /* 0x000fc4000bf46270 */
[----:B------:R-:W-:Y:S02]  /*9fa0*/  ISETP.GE.AND P3, PT, R20, UR18, PT ;  /* 0x0000001214007c0c */ /* 0x000fe4000bf66270 */
[----:B------:R-:W-:Y:S02]  /*9fb0*/  LOP3.LUT R69, R74, R5, RZ, 0xfc, !PT ;  /* 0x000000054a457212 */ /* 0x000fe400078efcff */
[----:B------:R-:W-:Y:S01]  /*9fc0*/  LOP3.LUT R3, R0, R85, RZ, 0xfc, !PT ;  /* 0x0000005500037212 */ /* 0x000fe200078efcff */
[----:B------:R-:W-:Y:S08]  /*9fd0*/  @P6 BRA `(.L_x_834) ;  /* 0x0000000000486947 */ /* 0x000ff00003800000 */
[C---:B------:R-:W-:Y:S01]  /*9fe0*/  ISETP.GE.AND P6, PT, R47.reuse, UR8, PT ;  /* 0x000000082f007c0c */ /* 0x040fe2000bfc6270 */
[----:B------:R-:W-:Y:S02]  /*9ff0*/  IMAD.MOV.U32 R9, RZ, RZ, 0x2 ;  /* 0x00000002ff097424 */ /* 0x000fe400078e00ff */
[----:B------:R-:W-:Y:S02]  /*a000*/  IMAD R8, R8, UR8, R47 ;  /* 0x0000000808087c24 */ /* 0x000fe4000f8e022f */
[----:B------:R-:W-:Y:S02]  /*a010*/  VIADD R0, R47, 0x1 ;  /* 0x000000012f007836 */ /* 0x000fe40000000000 */
[----:B------:R-:W-:-:S06]  /*a020*/  IMAD.WIDE R8, R8, R9, UR16 ;  /* 0x0000001008087e25 */ /* 0x000fcc000f8e0209 */
[----:B------:R-:W0:Y:S04]  /*a030*/  @!P6 LDS.U16 R5, [R4+0x420] ;  /* 0x000420000405e984 */ /* 0x000e280000000400 */
[----:B0-----:R-:W-:Y:S01]  /*a040*/  @!P6 STG.E.U16 desc[UR12][R8.64], R5 ;  /* 0x000000050800e986 */ /* 0x001fe2000c10150c */
[----:B------:R-:W-:Y:S01]  /*a050*/  ISETP.GE.AND P6, PT, R0, UR8, PT ;  /* 0x0000000800007c0c */ /* 0x000fe2000bfc6270 */
[----:B------:R-:W-:-:S12]  /*a060*/  VIADD R0, R47, 0x2 ;  /* 0x000000022f007836 */ /* 0x000fd80000000000 */
[----:B------:R-:W0:Y:S04]  /*a070*/  @!P6 LDS.U16 R11, [R4+0x422] ;  /* 0x00042200040be984 */ /* 0x000e280000000400 */
[----:B0-----:R-:W-:Y:S01]  /*a080*/  @!P6 STG.E.U16 desc[UR12][R8.64+0x2], R11 ;  /* 0x0000020b0800e986 */ /* 0x001fe2000c10150c */
[----:B------:R-:W-:Y:S01]  /*a090*/  ISETP.GE.AND P6, PT, R0, UR8, PT ;  /* 0x0000000800007c0c */ /* 0x000fe2000bfc6270 */
[----:B------:R-:W-:-:S12]  /*a0a0*/  VIADD R0, R47, 0x3 ;  /* 0x000000032f007836 */ /* 0x000fd80000000000 */
[----:B------:R-:W0:Y:S04]  /*a0b0*/  @!P6 LDS.U16 R13, [R4+0x424] ;  /* 0x00042400040de984 */ /* 0x000e280000000400 */
[----:B0-----:R-:W-:Y:S01]  /*a0c0*/  @!P6 STG.E.U16 desc[UR12][R8.64+0x4], R13 ;  /* 0x0000040d0800e986 */ /* 0x001fe2000c10150c */
[----:B------:R-:W-:-:S13]  /*a0d0*/  ISETP.GE.AND P6, PT, R0, UR8, PT ;  /* 0x0000000800007c0c */ /* 0x000fda000bfc6270 */
[----:B------:R-:W0:Y:S04]  /*a0e0*/  @!P6 LDS.U16 R17, [R4+0x426] ;  /* 0x000426000411e984 */ /* 0x000e280000000400 */
[----:B0-----:R0:W-:Y:S02]  /*a0f0*/  @!P6 STG.E.U16 desc[UR12][R8.64+0x6], R17 ;  /* 0x000006110800e986 */ /* 0x0011e4000c10150c */
.L_x_834:
[----:B------:R-:W-:Y:S05]  /*a100*/  BSYNC.RECONVERGENT B0 ;  /* 0x0000000000007941 */ /* 0x000fea0003800200 */
.L_x_833:
[----:B------:R-:W-:Y:S04]  /*a110*/  BSSY.RECONVERGENT B0, `(.L_x_835) ;  /* 0x0000014000007945 */ /* 0x000fe80003800200 */
[----:B------:R-:W-:Y:S05]  /*a120*/  @P5 BRA `(.L_x_836) ;  /* 0x0000000000485947 */ /* 0x000fea0003800000 */
[C---:B------:R-:W-:Y:S01]  /*a130*/  VIADD R0, R47.reuse, 0x1 ;  /* 0x000000012f007836 */ /* 0x040fe20000000000 */
[C---:B------:R-:W-:Y:S01]  /*a140*/  ISETP.GE.AND P6, PT, R47.reuse, UR8, PT ;  /* 0x000000082f007c0c */ /* 0x040fe2000bfc6270 */
[----:B0-----:R-:W-:Y:S02]  /*a150*/  IMAD.MOV.U32 R9, RZ, RZ, 0x2 ;  /* 0x00000002ff097424 */ /* 0x001fe400078e00ff */
[----:B------:R-:W-:Y:S01]  /*a160*/  IMAD R8, R10, UR8, R47 ;  /* 0x000000080a087c24 */ /* 0x000fe2000f8e022f */
[----:B------:R-:W-:Y:S01]  /*a170*/  ISETP.GE.AND P5, PT, R0, UR8, PT ;  /* 0x0000000800007c0c */ /* 0x000fe2000bfa6270 */
[----:B------:R-:W-:Y:S02]  /*a180*/  VIADD R0, R47, 0x2 ;  /* 0x000000022f007836 */ /* 0x000fe40000000000 */
[----:B------:R-:W-:-:S04]  /*a190*/  IMAD.WIDE R8, R8, R9, UR16 ;  /* 0x0000001008087e25 */ /* 0x000fc8000f8e0209 */
[----:B------:R-:W-:Y:S02]  /*a1a0*/  VIADD R10, R47, 0x3 ;  /* 0x000000032f0a7836 */ /* 0x000fe40000000000 */
        /* <DEDUP_REMOVED lines=10> */
.L_x_836:
[----:B------:R-:W-:Y:S05]  /*a250*/  BSYNC.RECONVERGENT B0 ;  /* 0x0000000000007941 */ /* 0x000fea0003800200 */
.L_x_835:
[----:B------:R-:W-:Y:S04]  /*a260*/  BSSY.RECONVERGENT B0, `(.L_x_837) ;  /* 0x0000014000007945 */ /* 0x000fe80003800200 */
[----:B------:R-:W-:Y:S05]  /*a270*/  @P0 BRA `(.L_x_838) ;  /* 0x0000000000480947 */ /* 0x000fea0003800000 */
[C---:B------:R-:W-:Y:S01]  /*a280*/  ISETP.GE.AND P6, PT, R47.reuse, UR8, PT ;  /* 0x000000082f007c0c */ /* 0x040fe2000bfc6270 */
[----:B0--3--:R-:W-:Y:S02]  /*a290*/  HFMA2 R9, -RZ, RZ, 0, 1.1920928955078125e-07 ;  /* 0x00000002ff097431 */ /* 0x009fe400000001ff */
[----:B------:R-:W-:Y:S02]  /*a2a0*/  IMAD R8, R12, UR8, R47 ;  /* 0x000000080c087c24 */ /* 0x000fe4000f8e022f */
[C---:B------:R-:W-:Y:S02]  /*a2b0*/  VIADD R0, R47.reuse, 0x1 ;  /* 0x000000012f007836 */ /* 0x040fe40000000000 */
[C---:B------:R-:W-:Y:S02]  /*a2c0*/  VIADD R10, R47.reuse, 0x2 ;  /* 0x000000022f0a7836 */ /* 0x040fe40000000000 */
[----:B------:R-:W-:Y:S01]  /*a2d0*/  VIADD R11, R47, 0x3 ;  /* 0x000000032f0b7836 */ /* 0x000fe20000000000 */
[----:B------:R-:W-:Y:S01]  /*a2e0*/  ISETP.GE.AND P5, PT, R0, UR8, PT ;  /* 0x0000000800007c0c */ /* 0x000fe2000bfa6270 */
[----:B------:R-:W-:Y:S01]  /*a2f0*/  IMAD.WIDE R8, R8, R9, UR16 ;  /* 0x0000001008087e25 */ /* 0x000fe2000f8e0209 */
[----:B------:R-:W-:Y:S01]  /*a300*/  ISETP.GE.AND P0, PT, R10, UR8, PT ;  /* 0x000000080a007c0c */ /* 0x000fe2000bf06270 */
[----:B------:R-:W0:-:S12]  /*a310*/  @!P6 LDS.U16 R5, [R4+0xc60] ;  /* 0x000c60000405e984 */ /* 0x000e180000000400 */
[----:B------:R-:W1:Y:S04]  /*a320*/  @!P0 LDS.U16 R13, [R4+0xc64] ;  /* 0x000c6400040d8984 */ /* 0x000e680000000400 */
[----:B0-----:R-:W-:Y:S01]  /*a330*/  @!P6 STG.E.U16 desc[UR12][R8.64], R5 ;  /* 0x000000050800e986 */ /* 0x001fe2000c10150c */
[----:B------:R-:W-:-:S03]  /*a340*/  ISETP.GE.AND P6, PT, R11, UR8, PT ;  /* 0x000000080b007c0c */ /* 0x000fc6000bfc6270 */
[----:B------:R-:W0:Y:S04]  /*a350*/  @!P5 LDS.U16 R11, [R4+0xc62] ;  /* 0x000c6200040bd984 */ /* 0x000e280000000400 */
[----:B-1----:R-:W-:Y:S06]  /*a360*/  @!P0 STG.E.U16 desc[UR12][R8.64+0x4], R13 ;  /* 0x0000040d08008986 */ /* 0x002fec000c10150c */
[----:B------:R-:W1:Y:S04]  /*a370*/  @!P6 LDS.U16 R17, [R4+0xc66] ;  /* 0x000c66000411e984 */ /* 0x000e680000000400 */
[----:B0-----:R4:W-:Y:S04]  /*a380*/  @!P5 STG.E.U16 desc[UR12][R8.64+0x2], R11 ;  /* 0x0000020b0800d986 */ /* 0x0019e8000c10150c */
[----:B-1----:R4:W-:Y:S02]  /*a390*/  @!P6 STG.E.U16 desc[UR12][R8.64+0x6], R17 ;  /* 0x000006110800e986 */ /* 0x0029e4000c10150c */
.L_x_838:
[----:B------:R-:W-:Y:S05]  /*a3a0*/  BSYNC.RECONVERGENT B0 ;  /* 0x0000000000007941 */ /* 0x000fea0003800200 */
.L_x_837:
[----:B------:R-:W-:Y:S04]  /*a3b0*/  BSSY.RECONVERGENT B0, `(.L_x_839) ;  /* 0x0000014000007945 */ /* 0x000fe80003800200 */
[----:B------:R-:W-:Y:S05]  /*a3c0*/  @P1 BRA `(.L_x_840) ;  /* 0x0000000000481947 */ /* 0x000fea0003800000 */
[C---:B------:R-:W-:Y:S01]  /*a3d0*/  VIADD R0, R47.reuse, 0x1 ;  /* 0x000000012f007836 */ /* 0x040fe20000000000 */
[C---:B------:R-:W-:Y:S01]  /*a3e0*/  ISETP.GE.AND P0, PT, R47.reuse, UR8, PT ;  /* 0x000000082f007c0c */ /* 0x040fe2000bf06270 */
[C---:B------:R-:W-:Y:S02]  /*a3f0*/  VIADD R5, R47.reuse, 0x2 ;  /* 0x000000022f057836 */ /* 0x040fe40000000000 */
[----:B0--34-:R-:W-:Y:S01]  /*a400*/  VIADD R8, R47, 0x3 ;  /* 0x000000032f087836 */ /* 0x019fe20000000000 */
[----:B------:R-:W-:Y:S01]  /*a410*/  ISETP.GE.AND P1, PT, R0, UR8, PT ;  /* 0x0000000800007c0c */ /* 0x000fe2000bf26270 */
[----:B------:R-:W-:Y:S01]  /*a420*/  IMAD.MOV.U32 R9, RZ, RZ, 0x2 ;  /* 0x00000002ff097424 */ /* 0x000fe200078e00ff */
[----:B------:R-:W-:Y:S02]  /*a430*/  ISETP.GE.AND P5, PT, R5, UR8, PT ;  /* 0x0000000805007c0c */ /* 0x000fe4000bfa6270 */
[----:B------:R-:W-:Y:S01]  /*a440*/  ISETP.GE.AND P6, PT, R8, UR8, PT ;  /* 0x0000000808007c0c */ /* 0x000fe2000bfc6270 */
[----:B------:R-:W-:-:S04]  /*a450*/  IMAD R8, R16, UR8, R47 ;  /* 0x0000000810087c24 */ /* 0x000fc8000f8e022f */
[----:B------:R-:W0:Y:S01]  /*a460*/  @!P0 LDS.U16 R5, [R4+0x1080] ;  /* 0x0010800004058984 */ /* 0x000e220000000400 */
[----:B------:R-:W-:-:S03]  /*a470*/  IMAD.WIDE R8, R8, R9, UR16 ;  /* 0x0000001008087e25 */ /* 0x000fc6000f8e0209 */
[----:B------:R-:W1:Y:S04]  /*a480*/  @!P1 LDS.U16 R11, [R4+0x1082] ;  /* 0x00108200040b9984 */ /* 0x000e680000000400 */
[----:B------:R-:W3:Y:S04]  /*a490*/  @!P5 LDS.U16 R13, [R4+0x1084] ;  /* 0x00108400040dd984 */ /* 0x000ee80000000400 */
[----:B------:R-:W4:Y:S04]  /*a4a0*/  @!P6 LDS.U16 R17, [R4+0x1086] ;  /* 0x001086000411e984 */ /* 0x000f280000000400 */
[----:B0-----:R0:W-:Y:S04]  /*a4b0*/  @!P0 STG.E.U16 desc[UR12][R8.64], R5 ;  /* 0x0000000508008986 */ /* 0x0011e8000c10150c */
[----:B-1----:R0:W-:Y:S04]  /*a4c0*/  @!P1 STG.E.U16 desc[UR12][R8.64+0x2], R11 ;  /* 0x0000020b08009986 */ /* 0x0021e8000c10150c */
[----:B---3--:R0:W-:Y:S04]  /*a4d0*/  @!P5 STG.E.U16 desc[UR12][R8.64+0x4], R13 ;  /* 0x0000040d0800d986 */ /* 0x0081e8000c10150c */
[----:B----4-:R0:W-:Y:S02]  /*a4e0*/  @!P6 STG.E.U16 desc[UR12][R8.64+0x6], R17 ;  /* 0x000006110800e986 */ /* 0x0101e4000c10150c */
.L_x_840:
[----:B------:R-:W-:Y:S05]  /*a4f0*/  BSYNC.RECONVERGENT B0 ;  /* 0x0000000000007941 */ /* 0x000fea0003800200 */
.L_x_839:
[----:B------:R-:W-:Y:S04]  /*a500*/  BSSY.RECONVERGENT B0, `(.L_x_841) ;  /* 0x0000014000007945 */ /* 0x000fe80003800200 */
[----:B------:R-:W-:Y:S05]  /*a510*/  @P2 BRA `(.L_x_842) ;  /* 0x0000000000482947 */ /* 0x000fea0003800000 */
[C---:B------:R-:W-:Y:S01]  /*a520*/  VIADD R0, R47.reuse, 0x1 ;  /* 0x000000012f007836 */ /* 0x040fe20000000000 */
[C---:B------:R-:W-:Y:S01]  /*a530*/  ISETP.GE.AND P0, PT, R47.reuse, UR8, PT ;  /* 0x000000082f007c0c */ /* 0x040fe2000bf06270 */
[C---:B0-----:R-:W-:Y:S01]  /*a540*/  VIADD R5, R47.reuse, 0x2 ;  /* 0x000000022f057836 */ /* 0x041fe20000000000 */
[----:B---34-:R-:W-:Y:S01]  /*a550*/  MOV R9, 0x2 ;  /* 0x0000000200097802 */ /* 0x018fe20000000f00 */
[----:B------:R-:W-:Y:S01]  /*a560*/  VIADD R8, R47, 0x3 ;  /* 0x000000032f087836 */ /* 0x000fe20000000000 */
[----:B------:R-:W-:Y:S02]  /*a570*/  ISETP.GE.AND P1, PT, R0, UR8, PT ;  /* 0x0000000800007c0c */ /* 0x000fe4000bf26270 */
        /* <DEDUP_REMOVED lines=12> */
.L_x_842:
[----:B------:R-:W-:Y:S05]  /*a640*/  BSYNC.RECONVERGENT B0 ;  /* 0x0000000000007941 */ /* 0x000fea0003800200 */
.L_x_841:
[----:B------:R-:W-:Y:S04]  /*a650*/  BSSY.RECONVERGENT B0, `(.L_x_843) ;  /* 0x0000014000007945 */ /* 0x000fe80003800200 */
[----:B------:R-:W-:Y:S05]  /*a660*/  @P3 BRA `(.L_x_844) ;  /* 0x0000000000483947 */ /* 0x000fea0003800000 */
[C---:B------:R-:W-:Y:S01]  /*a670*/  VIADD R0, R47.reuse, 0x1 ;  /* 0x000000012f007836 */ /* 0x040fe20000000000 */
[C---:B------:R-:W-:Y:S01]  /*a680*/  ISETP.GE.AND P0, PT, R47.reuse, UR8, PT ;  /* 0x000000082f007c0c */ /* 0x040fe2000bf06270 */
[C---:B0-----:R-:W-:Y:S02]  /*a690*/  VIADD R5, R47.reuse, 0x2 ;  /* 0x000000022f057836 */ /* 0x041fe40000000000 */
[----:B---34-:R-:W-:Y:S01]  /*a6a0*/  VIADD R8, R47, 0x3 ;  /* 0x000000032f087836 */ /* 0x018fe20000000000 */
        /* <DEDUP_REMOVED lines=14> */
.L_x_844:
[----:B------:R-:W-:Y:S05]  /*a790*/  BSYNC.RECONVERGENT B0 ;  /* 0x0000000000007941 */ /* 0x000fea0003800200 */
.L_x_843:
        /* <DEDUP_REMOVED lines=20> */
.L_x_846:
[----:B------:R-:W-:Y:S05]  /*a8e0*/  BSYNC.RECONVERGENT B0 ;  /* 0x0000000000007941 */ /* 0x000fea0003800200 */
.L_x_845:
[----:B------:R-:W-:Y:S01]  /*a8f0*/  BAR.SYNC.DEFER_BLOCKING 0x0 ;  /* 0x0000000000007b1d */ /* 0x000fe20000010000 */
[C---:B------:R-:W-:Y:S02]  /*a900*/  VIADD R0, R44.reuse, 0x3 ;  /* 0x000000032c007836 */ /* 0x040fe40000000000 */
[----:B0--34-:R-:W-:-:S03]  /*a910*/  VIADD R8, R44, 0x13 ;  /* 0x000000132c087836 */ /* 0x019fc60000000000 */
        /* <DEDUP_REMOVED lines=21> */
[----:B------:R-:W-:-:S04]  /*aa70*/  IMAD.WIDE R2, R2, R3, UR16 ;  /* 0x0000001002027e25 */ /* 0x000fc8000f8e0203 */
[----:B------:R-:W0:Y:S04]  /*aa80*/  @!P0 LDS.U16 R5, [R4] ;  /* 0x0000000004058984 */ /* 0x000e280000000400 */
[----:B------:R-:W1:Y:S04]  /*aa90*/  @!P1 LDS.U16 R7, [R4+0x2] ;  /* 0x0000020004079984 */ /* 0x000e680000000400 */
[----:B------:R-:W3:Y:S04]  /*aaa0*/  @!P2 LDS.U16 R9, [R4+0x4] ;  /* 0x000004000409a984 */ /* 0x000ee80000000400 */
[----:B------:R-:W4:Y:S04]  /*aab0*/  @!P3 LDS.U16 R11, [R4+0x6] ;  /* 0x00000600040bb984 */ /* 0x000f280000000400 */
[----:B0-----:R0:W-:Y:S04]  /*aac0*/  @!P0 STG.E.U16 desc[UR12][R2.64], R5 ;  /* 0x0000000502008986 */ /* 0x0011e8000c10150c */
[----:B-1----:R0:W-:Y:S04]  /*aad0*/  @!P1 STG.E.U16 desc[UR12][R2.64+0x2], R7 ;  /* 0x0000020702009986 */ /* 0x0021e8000c10150c */
[----:B---3--:R0:W-:Y:S04]  /*aae0*/  @!P2 STG.E.U16 desc[UR12][R2.64+0x4], R9 ;  /* 0x000004090200a986 */ /* 0x0081e8000c10150c */
[----:B----4-:R0:W-:Y:S02]  /*aaf0*/  @!P3 STG.E.U16 desc[UR12][R2.64+0x6], R11 ;  /* 0x0000060b0200b986 */ /* 0x0101e4000c10150c */
.L_x_848:
[----:B------:R-:W-:Y:S05]  /*ab00*/  BSYNC.RECONVERGENT B0 ;  /* 0x0000000000007941 */ /* 0x000fea0003800200 */
.L_x_847:
[----:B------:R-:W-:Y:S01]  /*ab10*/  ISETP.GE.AND P6, PT, R8, UR18, PT ;  /* 0x0000001208007c0c */ /* 0x000fe2000bfc6270 */
[----:B------:R-:W-:Y:S01]  /*ab20*/  VIADD R0, R44, 0x23 ;  /* 0x000000232c007836 */ /* 0x000fe20000000000 */
        /* <DEDUP_REMOVED lines=15> */
[C---:B------:R-:W-:Y:S01]  /*ac20*/  ISETP.GE.AND P6, PT, R47.reuse, UR8, PT ;  /* 0x000000082f007c0c */ /* 0x040fe2000bfc6270 */
[----:B------:R-:W-:Y:S01]  /*ac30*/  IMAD.MOV.U32 R3, RZ, RZ, 0x2 ;  /* 0x00000002ff037424 */ /* 0x000fe200078e00ff */
[C---:B------:R-:W-:Y:S01]  /*ac40*/  IADD3 R7, PT, PT, R47.reuse, 0x1, RZ ;  /* 0x000000012f077810 */ /* 0x040fe20007ffe0ff */
[----:B------:R-:W-:Y:S02]  /*ac50*/  IMAD R2, R8, UR8, R47 ;  /* 0x0000000808027c24 */ /* 0x000fe4000f8e022f */
[----:B------:R-:W-:Y:S02]  /*ac60*/  VIADD R8, R47, 0x2 ;  /* 0x000000022f087836 */ /* 0x000fe40000000000 */
[----:B------:R-:W-:-:S06]  /*ac70*/  IMAD.WIDE R2, R2, R3, UR16 ;  /* 0x0000001002027e25 */ /* 0x000fcc000f8e0203 */
[----:B------:R-:W0:Y:S04]  /*ac80*/  @!P6 LDS.U16 R5, [R4+0x420] ;  /* 0x000420000405e984 */ /* 0x000e280000000400 */
[----:B0-----:R-:W-:Y:S01]  /*ac90*/  @!P6 STG.E.U16 desc[UR12][R2.64], R5 ;  /* 0x000000050200e986 */ /* 0x001fe2000c10150c */
[----:B------:R-:W-:-:S13]  /*aca0*/  ISETP.GE.AND P6, PT, R7, UR8, PT ;  /* 0x0000000807007c0c */ /* 0x000fda000bfc6270 */
        /* <DEDUP_REMOVED lines=9> */
.L_x_850:
[----:B------:R-:W-:Y:S05]  /*ad40*/  BSYNC.RECONVERGENT B0 ;  /* 0x0000000000007941 */ /* 0x000fea0003800200 */
.L_x_849:
[----:B------:R-:W-:Y:S04]  /*ad50*/  BSSY.RECONVERGENT B0, `(.L_x_851) ;  /* 0x0000014000007945 */ /* 0x000fe80003800200 */
[----:B------:R-:W-:Y:S05]  /*ad60*/  @P5 BRA `(.L_x_852) ;  /* 0x0000000000485947 */ /* 0x000fea0003800000 */
[C---:B0-----:R-:W-:Y:S01]  /*ad70*/  VIADD R2, R47.reuse, 0x1 ;  /* 0x000000012f027836 */ /* 0x041fe20000000000 */
[C---:B------:R-:W-:Y:S01]  /*ad80*/  ISETP.GE.AND P6, PT, R47.reuse, UR8, PT ;  /* 0x000000082f007c0c */ /* 0x040fe2000bfc6270 */
[----:B------:R-:W-:Y:S02]  /*ad90*/  IMAD.MOV.U32 R3, RZ, RZ, 0x2 ;  /* 0x00000002ff037424 */ /* 0x000fe400078e00ff */
[C---:B------:R-:W-:Y:S01]  /*ada0*/  VIADD R8, R47.reuse, 0x3 ;  /* 0x000000032f087836 */ /* 0x040fe20000000000 */
[----:B------:R-:W-:Y:S01]  /*adb0*/  ISETP.GE.AND P5, PT, R2, UR8, PT ;  /* 0x0000000802007c0c */ /* 0x000fe2000bfa6270 */
[----:B------:R-:W-:Y:S02]  /*adc0*/  IMAD R2, R0, UR8, R47 ;  /* 0x0000000800027c24 */ /* 0x000fe4000f8e022f */
        /* <DEDUP_REMOVED lines=12> */
.L_x_852:
[----:B------:R-:W-:Y:S05]  /*ae90*/  BSYNC.RECONVERGENT B0 ;  /* 0x0000000000007941 */ /* 0x000fea0003800200 */
.L_x_851:
[----:B------:R-:W-:Y:S04]  /*aea0*/  BSSY.RECONVERGENT B0, `(.L_x_853) ;  /* 0x0000014000007945 */ /* 0x000fe80003800200 */
[----:B------:R-:W-:Y:S05]  /*aeb0*/  @P0 BRA `(.L_x_854) ;  /* 0x0000000000480947 */ /* 0x000fea0003800000 */
[C---:B------:R-:W-:Y:S01]  /*aec0*/  ISETP.GE.AND P6, PT, R47.reuse, UR8, PT ;  /* 0x000000082f007c0c */ /* 0x040fe2000bfc6270 */
[----:B0--3--:R-:W-:Y:S02]  /*aed0*/  IMAD.MOV.U32 R3, RZ, RZ, 0x2 ;  /* 0x00000002ff037424 */ /* 0x009fe400078e00ff */
[----:B------:R-:W-:Y:S02]  /*aee0*/  IMAD R2, R6, UR8, R47 ;  /* 0x0000000806027c24 */ /* 0x000fe4000f8e022f */
[----:B------:R-:W-:Y:S02]  /*aef0*/  VIADD R0, R47, 0x1 ;  /* 0x000000012f007836 */ /* 0x000fe40000000000 */
[----:B------:R-:W-:-:S03]  /*af00*/  IMAD.WIDE R2, R2, R3, UR16 ;  /* 0x0000001002027e25 */ /* 0x000fc6000f8e0203 */
[----:B------:R-:W-:Y:S01]  /*af10*/  ISETP.GE.AND P5, PT, R0, UR8, PT ;  /* 0x0000000800007c0c */ /* 0x000fe2000bfa6270 */
[C---:B------:R-:W-:Y:S02]  /*af20*/  VIADD R6, R47.reuse, 0x2 ;  /* 0x000000022f067836 */ /* 0x040fe40000000000 */
[----:B------:R-:W0:Y:S01]  /*af30*/  @!P6 LDS.U16 R5, [R4+0xc60] ;  /* 0x000c60000405e984 */ /* 0x000e220000000400 */
[----:B------:R-:W-:Y:S02]  /*af40*/  VIADD R7, R47, 0x3 ;  /* 0x000000032f077836 */ /* 0x000fe40000000000 */
[----:B------:R-:W-:-:S13]  /*af50*/  ISETP.GE.AND P0, PT, R6, UR8, PT ;  /* 0x0000000806007c0c */ /* 0x000fda000bf06270 */
[----:B------:R-:W1:Y:S04]  /*af60*/  @!P0 LDS.U16 R9, [R4+0xc64] ;  /* 0x000c640004098984 */ /* 0x000e680000000400 */
[----:B0-----:R-:W-:Y:S01]  /*af70*/  @!P6 STG.E.U16 desc[UR12][R2.64], R5 ;  /* 0x000000050200e986 */ /* 0x001fe2000c10150c */
[----:B------:R-:W-:-:S03]  /*af80*/  ISETP.GE.AND P6, PT, R7, UR8, PT ;  /* 0x0000000807007c0c */ /* 0x000fc6000bfc6270 */
[----:B------:R-:W0:Y:S10]  /*af90*/  @!P5 LDS.U16 R7, [R4+0xc62] ;  /* 0x000c62000407d984 */ /* 0x000e340000000400 */
[----:B------:R-:W3:Y:S04]  /*afa0*/  @!P6 LDS.U16 R11, [R4+0xc66] ;  /* 0x000c6600040be984 */ /* 0x000ee80000000400 */
[----:B-1----:R1:W-:Y:S04]  /*afb0*/  @!P0 STG.E.U16 desc[UR12][R2.64+0x4], R9 ;  /* 0x0000040902008986 */ /* 0x0023e8000c10150c */
[----:B0-----:R1:W-:Y:S04]  /*afc0*/  @!P5 STG.E.U16 desc[UR12][R2.64+0x2], R7 ;  /* 0x000002070200d986 */ /* 0x0013e8000c10150c */
[----:B---3--:R1:W-:Y:S02]  /*afd0*/  @!P6 STG.E.U16 desc[UR12][R2.64+0x6], R11 ;  /* 0x0000060b0200e986 */ /* 0x0083e4000c10150c */
.L_x_854:
[----:B------:R-:W-:Y:S05]  /*afe0*/  BSYNC.RECONVERGENT B0 ;  /* 0x0000000000007941 */ /* 0x000fea0003800200 */
.L_x_853:
[----:B------:R-:W-:Y:S04]  /*aff0*/  BSSY.RECONVERGENT B0, `(.L_x_855) ;  /* 0x0000014000007945 */ /* 0x000fe80003800200 */
[----:B------:R-:W-:Y:S05]  /*b000*/  @P1 BRA `(.L_x_856) ;  /* 0x0000000000481947 */ /* 0x000fea0003800000 */
[C---:B01-3--:R-:W-:Y:S01]  /*b010*/  VIADD R2, R47.reuse, 0x2 ;  /* 0x000000022f027836 */ /* 0x04bfe20000000000 */
        /* <DEDUP_REMOVED lines=11> */
[----:B------:R-:W3:Y:S04]  /*b0d0*/  @!P5 LDS.U16 R9, [R4+0x1084] ;  /* 0x001084000409d984 */ /* 0x000ee80000000400 */
[----:B------:R-:W4:Y:S04]  /*b0e0*/  @!P6 LDS.U16 R11, [R4+0x1086] ;  /* 0x00108600040be984 */ /* 0x000f280000000400 */
[----:B0-----:R0:W-:Y:S04]  /*b0f0*/  @!P0 STG.E.U16 desc[UR12][R2.64], R5 ;  /* 0x0000000502008986 */ /* 0x0011e8000c10150c */
[----:B-1----:R0:W-:Y:S04]  /*b100*/  @!P1 STG.E.U16 desc[UR12][R2.64+0x2], R7 ;  /* 0x0000020702009986 */ /* 0x0021e8000c10150c */
[----:B---3--:R0:W-:Y:S04]  /*b110*/  @!P5 STG.E.U16 desc[UR12][R2.64+0x4], R9 ;  /* 0x000004090200d986 */ /* 0x0081e8000c10150c */
[----:B----4-:R0:W-:Y:S02]  /*b120*/  @!P6 STG.E.U16 desc[UR12][R2.64+0x6], R11 ;  /* 0x0000060b0200e986 */ /* 0x0101e4000c10150c */
.L_x_856:
[----:B------:R-:W-:Y:S05]  /*b130*/  BSYNC.RECONVERGENT B0 ;  /* 0x0000000000007941 */ /* 0x000fea0003800200 */
.L_x_855:
[----:B------:R-:W-:Y:S04]  /*b140*/  BSSY.RECONVERGENT B0, `(.L_x_857) ;  /* 0x0000014000007945 */ /* 0x000fe80003800200 */
[----:B------:R-:W-:Y:S05]  /*b150*/  @P2 BRA `(.L_x_858) ;  /* 0x0000000000482947 */ /* 0x000fea0003800000 */
[C---:B------:R-:W-:Y:S01]  /*b160*/  VIADD R0, R47.reuse, 0x1 ;  /* 0x000000012f007836 */ /* 0x040fe20000000000 */
[C---:B------:R-:W-:Y:S01]  /*b170*/  ISETP.GE.AND P0, PT, R47.reuse, UR8, PT ;  /* 0x000000082f007c0c */ /* 0x040fe2000bf06270 */
[C---:B01-3--:R-:W-:Y:S02]  /*b180*/  VIADD R2, R47.reuse, 0x2 ;  /* 0x000000022f027836 */ /* 0x04bfe40000000000 */
        /* <DEDUP_REMOVED lines=15> */
.L_x_858:
[----:B------:R-:W-:Y:S05]  /*b280*/  BSYNC.RECONVERGENT B0 ;  /* 0x0000000000007941 */ /* 0x000fea0003800200 */
.L_x_857:
        /* <DEDUP_REMOVED lines=10> */
[----:B------:R-:W-:-:S04]  /*b330*/  HFMA2 R3, -RZ, RZ, 0, 1.1920928955078125e-07 ;  /* 0x00000002ff037431 */ /* 0x000fc800000001ff */
[----:B------:R-:W0:Y:S04]  /*b340*/  @!P0 LDS.U16 R5, [R4+0x18c0] ;  /* 0x0018c00004058984 */ /* 0x000e280000000400 */
[----:B------:R-:W1:Y:S01]  /*b350*/  @!P1 LDS.U16 R7, [R4+0x18c2] ;  /* 0x0018c20004079984 */ /* 0x000e620000000400 */
[----:B------:R-:W-:-:S03]  /*b360*/  IMAD.WIDE R2, R2, R3, UR16 ;  /* 0x0000001002027e25 */ /* 0x000fc6000f8e0203 */
[----:B------:R-:W3:Y:S04]  /*b370*/  @!P2 LDS.U16 R9, [R4+0x18c4] ;  /* 0x0018c4000409a984 */ /* 0x000ee80000000400 */
[----:B------:R-:W4:Y:S04]  /*b380*/  @!P3 LDS.U16 R11, [R4+0x18c6] ;  /* 0x0018c600040bb984 */ /* 0x000f280000000400 */
[----:B0-----:R0:W-:Y:S04]  /*b390*/  @!P0 STG.E.U16 desc[UR12][R2.64], R5 ;  /* 0x0000000502008986 */ /* 0x0011e8000c10150c */
[----:B-1----:R0:W-:Y:S04]  /*b3a0*/  @!P1 STG.E.U16 desc[UR12][R2.64+0x2], R7 ;  /* 0x0000020702009986 */ /* 0x0021e8000c10150c */
[----:B---3--:R0:W-:Y:S04]  /*b3b0*/  @!P2 STG.E.U16 desc[UR12][R2.64+0x4], R9 ;  /* 0x000004090200a986 */ /* 0x0081e8000c10150c */
[----:B----4-:R0:W-:Y:S02]  /*b3c0*/  @!P3 STG.E.U16 desc[UR12][R2.64+0x6], R11 ;  /* 0x0000060b0200b986 */ /* 0x0101e4000c10150c */
.L_x_860:
[----:B------:R-:W-:Y:S05]  /*b3d0*/  BSYNC.RECONVERGENT B0 ;  /* 0x0000000000007941 */ /* 0x000fea0003800200 */
.L_x_859:
        /* <DEDUP_REMOVED lines=8> */
[----:B------:R-:W-:Y:S01]  /*b460*/  IMAD.MOV.U32 R3, RZ, RZ, 0x2 ;  /* 0x00000002ff037424 */ /* 0x000fe200078e00ff */
        /* <DEDUP_REMOVED lines=11> */
.L_x_862:
[----:B------:R-:W-:Y:S05]  /*b520*/  BSYNC.RECONVERGENT B0 ;  /* 0x0000000000007941 */ /* 0x000fea0003800200 */
.L_x_861:
[----:B------:R-:W4:Y:S01]  /*b530*/  SHFL.DOWN PT, R0, R77, 0x10, 0x1f ;  /* 0x0a001f004d007f89 */ /* 0x000f2200000e0000 */
[----:B------:R-:W-:Y:S01]  /*b540*/  BAR.SYNC.DEFER_BLOCKING 0x0 ;  /* 0x0000000000007b1d */ /* 0x000fe20000010000 */
[----:B------:R-:W-:-:S05]  /*b550*/  ISETP.NE.AND P0, PT, R51, RZ, PT ;  /* 0x000000ff3300720c */ /* 0x000fca0003f05270 */
[----:B------:R-:W-:Y:S08]  /*b560*/  BSSY B0, `(.L_x_863) ;  /* 0x000001d000007945 */ /* 0x000ff00003800000 */
[----:B------:R-:W-:-:S05]  /*b570*/  VOTEU.ALL UP0, P0 ;  /* 0x0000000000ff7886 */ /* 0x000fca0000000000 */
[----:B------:R-:W-:Y:S01]  /*b580*/  @!UP0 ULEA UR6, UR11, UR10, 0x18 ;  /* 0x0000000a0b068291 */ /* 0x000fe2000f8ec0ff */
[----:B----4-:R-:W-:-:S05]  /*b590*/  FMNMX R0, R77, R0, !PT ;  /* 0x000000004d007209 */ /* 0x010fca0007800000 */
[----:B01-3--:R-:W0:Y:S01]  /*b5a0*/  SHFL.DOWN PT, R3, R0, 0x8, 0x1f ;  /* 0x09001f0000037f89 */ /* 0x00be2200000e0000 */
[----:B------:R-:W-:Y:S02]  /*b5b0*/  @!P0 LEA R49, R49, UR6, 0x2 ;  /* 0x0000000631318c11 */ /* 0x000fe4000f8e10ff */
[----:B0-----:R-:W-:Y:S01]  /*b5c0*/  FMNMX R3, R0, R3, !PT ;  /* 0x0000000300037209 */ /* 0x001fe20007800000 */
[----:B------:R-:W-:-:S04]  /*b5d0*/  IMAD.MOV.U32 R0, RZ, RZ, RZ ;  /* 0x000000ffff007224 */ /* 0x000fc800078e00ff */
[----:B------:R-:W0:Y:S02]  /*b5e0*/  SHFL.DOWN PT, R2, R3, 0x4, 0x1f ;  /* 0x08801f0003027f89 */ /* 0x000e2400000e0000 */
[----:B0-----:R-:W-:-:S05]  /*b5f0*/  FMNMX R2, R3, R2, !PT ;  /* 0x0000000203027209 */ /* 0x001fca0007800000 */
[----:B------:R-:W0:Y:S02]  /*b600*/  SHFL.DOWN PT, R5, R2, 0x2, 0x1f ;  /* 0x08401f0002057f89 */ /* 0x000e2400000e0000 */
        /* <DEDUP_REMOVED lines=8> */
[----:B------:R-:W-:-:S12]  /*b690*/  IMAD.MOV.U32 R0, RZ, RZ, RZ ;  /* 0x000000ffff007224 */ /* 0x000fd800078e00ff */
[----:B------:R-:W-:-:S05]  /*b6a0*/  VOTEU.ALL UP0, P0 ;  /* 0x0000000000ff7886 */ /* 0x000fca0000000000 */
[----:B------:R-:W-:-:S09]  /*b6b0*/  @!UP0 ULEA UR6, UR11, UR10, 0x18 ;  /* 0x0000000a0b068291 */ /* 0x000fd2000f8ec0ff */
[----:B------:R0:W1:Y:S01]  /*b6c0*/  @!P0 LDS R0, [R86+UR6] ;  /* 0x0000000656008984 */ /* 0x0000620008000800 */
[----:B------:R-:W-:-:S03]  /*b6d0*/  UMOV UR6, 0xffffffff ;  /* 0xffffffff00067882 */ /* 0x000fc60000000000 */
[----:B------:R-:W-:Y:S05]  /*b6e0*/  BRA.DIV UR6, `(.L_x_865) ;  /* 0x0000000206b07947 */ /* 0x000fea000b800000 */
[----:B-1----:R-:W1:Y:S02]  /*b6f0*/  SHFL.DOWN PT, R3, R0, 0x2, 0x1f ;  /* 0x08401f0000037f89 */ /* 0x002e6400000e0000 */
[----:B-1----:R-:W-:-:S05]  /*b700*/  FMNMX R3, R3, R0, !PT ;  /* 0x0000000003037209 */ /* 0x002fca0007800000 */
[----:B------:R1:W3:Y:S02]  /*b710*/  SHFL.DOWN PT, R2, R3, 0x1, 0x1f ;  /* 0x08201f0003027f89 */ /* 0x0002e400000e0000 */
.L_x_872:
[----:B---3--:R-:W-:-:S07]  /*b720*/  FMNMX R0, R3, R2, !PT ;  /* 0x0000000203007209 */ /* 0x008fce0007800000 */
.L_x_864:
[----:B------:R-:W-:Y:S05]  /*b730*/  BSYNC B0 ;  /* 0x0000000000007941 */ /* 0x000fea0003800000 */
.L_x_863:
[----:B------:R-:W-:Y:S01]  /*b740*/  ISETP.NE.U32.AND P0, PT, RZ, UR4, PT ;  /* 0x00000004ff007c0c */ /* 0x000fe2000bf05070 */
[----:B------:R-:W-:Y:S03]  /*b750*/  BSSY.RECONVERGENT B0, `(.L_x_866) ;  /* 0x000000d000007945 */ /* 0x000fe60003800200 */
[----:B------:R-:W-:-:S04]  /*b760*/  ISETP.NE.AND.EX P0, PT, RZ, UR5, PT, P0 ;  /* 0x00000005ff007c0c */ /* 0x000fc8000bf05300 */
[----:B------:R-:W-:-:S13]  /*b770*/  ISETP.NE.OR P0, PT, R53, RZ, !P0 ;  /* 0x000000ff3500720c */ /* 0x000fda0004705670 */
[----:B------:R-:W-:Y:S05]  /*b780*/  @P0 BRA `(.L_x_867) ;  /* 0x0000000000240947 */ /* 0x000fea0003800000 */
[----:B------:R-:W3:Y:S01]  /*b790*/  S2R R2, SR_LANEID ;  /* 0x0000000000027919 */ /* 0x000ee20000000000 */
[----:B------:R-:W-:Y:S01]  /*b7a0*/  VOTEU.ANY UR6, UPT, PT ;  /* 0x0000000000067886 */ /* 0x000fe200038e0100 */
[----:B------:R-:W-:Y:S01]  /*b7b0*/  CREDUX.MAX.S32 UR8, R0 ;  /* 0x00000000000872cc */ /* 0x000fe20000000200 */
[----:B------:R-:W-:Y:S01]  /*b7c0*/  UFLO.U32 UR6, UR6 ;  /* 0x00000006000672bd */ /* 0x000fe200080e0000 */
[----:B-1----:R-:W-:-:S11]  /*b7d0*/  IMAD.U32 R3, RZ, RZ, UR5 ;  /* 0x00000005ff037e24 */ /* 0x002fd6000f8e00ff */
[----:B------:R-:W-:Y:S01]  /*b7e0*/  IMAD.U32 R5, RZ, RZ, UR8 ;  /* 0x00000008ff057e24 */ /* 0x000fe2000f8e00ff */
[----:B---3--:R-:W-:Y:S01]  /*b7f0*/  ISETP.EQ.U32.AND P0, PT, R2, UR6, PT ;  /* 0x0000000602007c0c */ /* 0x008fe2000bf02070 */
[----:B------:R-:W-:-:S12]  /*b800*/  IMAD.U32 R2, RZ, RZ, UR4 ;  /* 0x00000004ff027e24 */ /* 0x000fd8000f8e00ff */
[----:B------:R3:W-:Y:S02]  /*b810*/  @P0 REDG.E.MAX.S32.STRONG.GPU desc[UR12][R2.64], R5 ;  /* 0x000000050200098e */ /* 0x0007e4000d12e30c */
.L_x_867:
[----:B------:R-:W-:Y:S05]  /*b820*/  BSYNC.RECONVERGENT B0 ;  /* 0x0000000000007941 */ /* 0x000fea0003800200 */
.L_x_866:
[----:B------:R-:W-:Y:S01]  /*b830*/  UMOV UR6, 0xa00 ;  /* 0x00000a0000067882 */ /* 0x000fe20000000000 */
[----:B------:R-:W-:Y:S01]  /*b840*/  LOP3.LUT P0, RZ, R48, R53, RZ, 0xfc, !PT ;  /* 0x0000003530ff7212 */ /* 0x000fe2000780fcff */
[----:B------:R-:W-:-:S06]  /*b850*/  ULEA UR6, UR7, UR6, 0x3 ;  /* 0x0000000607067291 */ /* 0x000fcc000f8e18ff */
[----:B---3--:R-:W-:-:S06]  /*b860*/  IMAD.U32 R2, RZ, RZ, UR6 ;  /* 0x00000006ff027e24 */ /* 0x008fcc000f8e00ff */
[----:B-1----:R-:W1:Y:S02]  /*b870*/  LDC.64 R2, c[0x0][R2+0x380] ;  /* 0x0000e00002027b82 */ /* 0x002e640000000a00 */
[----:B-1----:R-:W-:-:S04]  /*b880*/  ISETP.EQ.U32.AND P1, PT, R2, RZ, PT ;  /* 0x000000ff0200720c */ /* 0x002fc80003f22070 */
[----:B------:R-:W-:-:S13]  /*b890*/  ISETP.EQ.OR.EX P0, PT, R3, RZ, P0, P1 ;  /* 0x000000ff0300720c */ /* 0x000fda0000702710 */
[----:B------:R-:W-:Y:S05]  /*b8a0*/  @P0 EXIT ;  /* 0x000000000000094d */ /* 0x000fea0003800000 */
[----:B------:R-:W-:-:S04]  /*b8b0*/  UIADD3 UR6, UPT, UPT, UR9, 0x1800000, URZ ;  /* 0x0180000009067890 */ /* 0x000fc8000fffe0ff */
[----:B------:R-:W-:-:S04]  /*b8c0*/  ULOP3.LUT UR6, UR6, 0x7f800000, URZ, 0xc0, !UPT ;  /* 0x7f80000006067892 */ /* 0x000fc8000f8ec0ff */
[----:B------:R-:W-:-:S09]  /*b8d0*/  UISETP.GT.U32.AND UP0, UPT, UR6, 0x1ffffff, UPT ;  /* 0x01ffffff0600788c */ /* 0x000fd2000bf04070 */
[----:B------:R-:W-:Y:S05]  /*b8e0*/  BRA.U UP0, `(.L_x_868) ;  /* 0x0000000100147547 */ /* 0x000fea000b800000 */
[----:B------:R-:W-:Y:S02]  /*b8f0*/  MOV R0, UR9 ;  /* 0x0000000900007c02 */ /* 0x000fe40008000f00 */
[----:B------:R-:W-:-:S07]  /*b900*/  MOV R9, 0xb920 ;  /* 0x0000b92000097802 */ /* 0x000fce0000000f00 */
[----:B0-2---:R-:W-:Y:S05]  /*b910*/  CALL.REL.NOINC `($__internal_2_$__cuda_sm20_rcp_rn_f32_slowpath) ;  /* 0x00000000005c7944 */ /* 0x005fea0003c00000 */
[----:B------:R-:W-:Y:S01]  /*b920*/  IMAD.MOV.U32 R5, RZ, RZ, R0 ;  /* 0x000000ffff057224 */ /* 0x000fe200078e0000 */
[----:B------:R-:W-:Y:S06]  /*b930*/  BRA `(.L_x_869) ;  /* 0x0000000000147947 */ /* 0x000fec0003800000 */
.L_x_868:
[----:B------:R-:W1:Y:S01]  /*b940*/  MUFU.RCP R5, UR9 ;  /* 0x0000000900057d08 */ /* 0x000e620008001000 */
[----:B------:R-:W-:-:S04]  /*b950*/  IMAD.U32 R0, RZ, RZ, UR9 ;  /* 0x00000009ff007e24 */ /* 0x000fc8000f8e00ff */
[----:B-1----:R-:W-:-:S04]  /*b960*/  FFMA R0, R5, R0, -1 ;  /* 0xbf80000005007423 */ /* 0x002fc80000000000 */
[----:B------:R-:W-:-:S04]  /*b970*/  FADD.FTZ R0, -R0, -RZ ;  /* 0x800000ff00007221 */ /* 0x000fc80000010100 */
[----:B------:R-:W-:-:S07]  /*b980*/  FFMA R5, R5, R0, R5 ;  /* 0x0000000005057223 */ /* 0x000fce0000000005 */
.L_x_869:
[----:B------:R-:W-:Y:S01]  /*b990*/  STG.E desc[UR12][R2.64], R5 ;  /* 0x0000000502007986 */ /* 0x000fe2000c10190c */
[----:B------:R-:W-:Y:S05]  /*b9a0*/  EXIT ;  /* 0x000000000000794d */ /* 0x000fea0003800000 */
.L_x_865:
[----:B------:R-:W-:Y:S02]  /*b9b0*/  IMAD.MOV.U32 R5, RZ, RZ, 0x2 ;  /* 0x00000002ff057424 */ /* 0x000fe400078e00ff */
[----:B------:R-:W-:Y:S02]  /*b9c0*/  IMAD.MOV.U32 R7, RZ, RZ, 0x1f ;  /* 0x0000001fff077424 */ /* 0x000fe400078e00ff */
[----:B------:R-:W-:-:S07]  /*b9d0*/  IMAD.MOV.U32 R4, RZ, RZ, -0x1 ;  /* 0xffffffffff047424 */ /* 0x000fce00078e00ff */
[----:B012---:R-:W-:Y:S05]  /*b9e0*/  WARPSYNC.COLLECTIVE R4, `(.L_x_870) ;  /* 0x0000000004087348 */ /* 0x007fea0003c00000 */
[----:B-1----:R1:W3:Y:S02]  /*b9f0*/  SHFL.DOWN P0, R2, R0, R5, R7 ;  /* 0x0800000500027389 */ /* 0x0022e40000000007 */
[----:B0123--:R-:W-:Y:S05]  /*ba00*/  ENDCOLLECTIVE ;  /* 0x000000000000791b */ /* 0x00ffea0003800000 */
.L_x_870:
[----:B------:R-:W-:Y:S02]  /*ba10*/  IMAD.MOV.U32 R5, RZ, RZ, 0x1 ;  /* 0x00000001ff057424 */ /* 0x000fe400078e00ff */
[----:B------:R-:W-:-:S05]  /*ba20*/  IMAD.MOV.U32 R3, RZ, RZ, R2 ;  /* 0x000000ffff037224 */ /* 0x000fca00078e0002 */
[----:B------:R-:W-:-:S05]  /*ba30*/  FMNMX R3, R3, R0, !PT ;  /* 0x0000000003037209 */ /* 0x000fca0007800000 */
[----:B------:R-:W-:-:S07]  /*ba40*/  IMAD.MOV.U32 R0, RZ, RZ, R3 ;  /* 0x000000ffff007224 */ /* 0x000fce00078e0003 */
[----:B------:R-:W-:Y:S05]  /*ba50*/  WARPSYNC.COLLECTIVE R4, `(.L_x_871) ;  /* 0x0000000004087348 */ /* 0x000fea0003c00000 */
[----:B------:R0:W1:Y:S02]  /*ba60*/  SHFL.DOWN P0, R2, R0, R5, R7 ;  /* 0x0800000500027389 */ /* 0x0000640000000007 */
[----:B01----:R-:W-:Y:S05]  /*ba70*/  ENDCOLLECTIVE ;  /* 0x000000000000791b */ /* 0x003fea0003800000 */
.L_x_871:
[----:B------:R-:W-:Y:S05]  /*ba80*/  BRA `(.L_x_872) ;  /* 0xfffffffc00247947 */ /* 0x000fea000383ffff */
        .weak           $__internal_2_$__cuda_sm20_rcp_rn_f32_slowpath
        .type           $__internal_2_$__cuda_sm20_rcp_rn_f32_slowpath,@function
        .size           $__internal_2_$__cuda_sm20_rcp_rn_f32_slowpath,(.L_x_3750 - $__internal_2_$__cuda_sm20_rcp_rn_f32_slowpath)
$__internal_2_$__cuda_sm20_rcp_rn_f32_slowpath:
        /* <DEDUP_REMOVED lines=15> */
.L_x_873:
[----:B------:R-:W-:-:S04]  /*bb80*/  IADD3 R11, PT, PT, R10, -0xfd, RZ ;  /* 0xffffff030a0b7810 */ /* 0x000fc80007ffe0ff */
        /* <DEDUP_REMOVED lines=32> */
.L_x_875:
[----:B------:R0:W1:Y:S02]  /*bd90*/  MUFU.RCP R4, R0 ;  /* 0x0000000000047308 */ /* 0x0000640000001000 */
.L_x_874:
[----:B0123--:R-:W-:Y:S02]  /*bda0*/  IMAD.MOV.U32 R0, RZ, RZ, R4 ;  /* 0x000000ffff007224 */ /* 0x00ffe400078e0004 */
[----:B------:R-:W-:Y:S02]  /*bdb0*/  IMAD.MOV.U32 R4, RZ, RZ, R9 ;  /* 0x000000ffff047224 */ /* 0x000fe400078e0009 */
[----:B------:R-:W-:-:S04]  /*bdc0*/  IMAD.MOV.U32 R5, RZ, RZ, 0x0 ;  /* 0x00000000ff057424 */ /* 0x000fc800078e00ff */
[----:B------:R-:W-:Y:S05]  /*bdd0*/  RET.REL.NODEC R4 `(_ZN18transformer_engine56_GLOBAL__N__9a404817_23_multi_cast_transpose_cu_26a11c4627multi_cast_transpose_kernelILi4ELi4ELb0Ef13__nv_bfloat16S2_EEvNS0_22MultiCastTransposeArgsE) ;  /* 0xffffff4004887950 */ /* 0x000fea0003c3ffff */
.L_x_876:
        /* <DEDUP_REMOVED lines=10> */
.L_x_3750:


//--------------------- .text._ZN18transformer_engine56_GLOBAL__N__9a404817_23_multi_cast_transpose_cu_26a11c4627multi_cast_transpose_kernelILi4ELi4ELb0Ef13__nv_bfloat166__halfEEvNS0_22MultiCastTransposeArgsE --------------------------
	.section	.text._ZN18transformer_engine56_GLOBAL__N__9a404817_23_multi_cast_transpose_cu_26a11c4627multi_cast_transpose_kernelILi4ELi4ELb0Ef13__nv_bfloat166__halfEEvNS0_22MultiCastTransposeArgsE,"ax",@progbits
	.align	128
.text._ZN18transformer_engine56_GLOBAL__N__9a404817_23_multi_cast_transpose_cu_26a11c4627multi_cast_transpose_kernelILi4ELi4ELb0Ef13__nv_bfloat166__halfEEvNS0_22MultiCastTransposeArgsE:
        .type           _ZN18transformer_engine56_GLOBAL__N__9a404817_23_multi_cast_transpose_cu_26a11c4627multi_cast_transpose_kernelILi4ELi4ELb0Ef13__nv_bfloat166__halfEEvNS0_22MultiCastTransposeArgsE,@function
        .size           _ZN18transformer_engine56_GLOBAL__N__9a404817_23_multi_cast_transpose_cu_26a11c4627multi_cast_transpose_kernelILi4ELi4ELb0Ef13__nv_bfloat166__halfEEvNS0_22MultiCastTransposeArgsE,(.L_x_3752 - _ZN18transformer_engine56_GLOBAL__N__9a404817_23_multi_cast_transpose_cu_26a11c4627multi_cast_transpose_kernelILi4ELi4ELb0Ef13__nv_bfloat166__halfEEvNS0_22MultiCastTransposeArgsE)
        .other          _ZN18transformer_engine56_GLOBAL__N__9a404817_23_multi_cast_transpose_cu_26a11c4627multi_cast_transpose_kernelILi4ELi4ELb0Ef13__nv_bfloat166__halfEEvNS0_22MultiCastTransposeArgsE,@"STO_CUDA_ENTRY STV_DEFAULT"
_ZN18transformer_engine56_GLOBAL__N__9a404817_23_multi_cast_transpose_cu_26a11c4627multi_cast_transpose_kernelILi4ELi4ELb0Ef13__nv_bfloat166__halfEEvNS0_22MultiCastTransposeArgsE:
[----:B------:R-:W-:Y:S01]  /*0000*/  LDC R1, c[0x0][0x37c] ;  /* 0x0000df00ff017b82 */ /* 0x000fe20000000800 */
[----:B------:R-:W0:Y:S07]  /*0010*/  S2R R53, SR_TID.X ;  /* 0x0000000000357919 */ /* 0x000e2e0000002100 */
[----:B------:R-:W1:Y:S01]  /*0020*/  S2UR UR8, SR_CTAID.X ;  /* 0x00000000000879c3 */ /* 0x000e620000002500 */
[----:B------:R-:W-:Y:S01]  /*0030*/  UMOV UR4, URZ ;  /* 0x000000ff00047c82 */ /* 0x000fe20008000000 */
[----:B------:R-:W-:Y:S01]  /*0040*/  UMOV UR9, 0xe00 ;  /* 0x00000e0000097882 */ /* 0x000fe20000000000 */
[----:B0-----:R-:W-:-:S02]  /*0050*/  LOP3.LUT R51, R53, 0x1f, RZ, 0xc0, !PT ;  /* 0x0000001f35337812 */ /* 0x001fc400078ec0ff */
[----:B-1----:R-:W-:-:S07]  /*0060*/  SHF.R.U32.HI R49, RZ, 0x5, R53 ;  /* 0x00000005ff317819 */ /* 0x002fce0000011635 */
.L_x_877:
        /* <DEDUP_REMOVED lines=89> */
.L_x_879:
[----:B------:R-:W-:Y:S05]  /*0600*/  BSYNC.RECONVERGENT B0 ;  /* 0x0000000000007941 */ /* 0x000fea0003800200 */
.L_x_878:
        /* <DEDUP_REMOVED lines=12> */
[----:B------:R-:W1:Y:S01]  /*06d0*/  F2F.F16.F32 R15, R15 ;  /* 0x0000000f000f7304 */ /* 0x000e620000200800 */
[----:B------:R-:W-:-:S02]  /*06e0*/  PRMT R61, RZ, 0x7610, R61 ;  /* 0x00007610ff3d7816 */ /* 0x000fc4000000003d */
[----:B------:R-:W-:Y:S02]  /*06f0*/  ISETP.GE.AND P0, PT, R0, UR8, PT ;  /* 0x0000000800007c0c */ /* 0x000fe4000bf06270 */
[----:B------:R-:W-:-:S03]  /*0700*/  PRMT R34, RZ, 0x7610, R34 ;  /* 0x00007610ff227816 */ /* 0x000fc60000000022 */
[----:B------:R-:W2:Y:S08]  /*0710*/  F2F.F16.F32 R37, R37 ;  /* 0x0000002500257304 */ /* 0x000eb00000200800 */
[----:B------:R-:W3:Y:S08]  /*0720*/  F2F.F16.F32 R103, R103 ;  /* 0x0000006700677304 */ /* 0x000ef00000200800 */
[----:B------:R-:W4:Y:S01]  /*0730*/  F2F.F16.F32 R67, R67 ;  /* 0x0000004300437304 */ /* 0x000f220000200800 */
        /* <DEDUP_REMOVED lines=15> */
.L_x_881:
[----:B------:R-:W-:Y:S05]  /*0830*/  BSYNC.RECONVERGENT B0 ;  /* 0x0000000000007941 */ /* 0x000fea0003800200 */
.L_x_880:
        /* <DEDUP_REMOVED lines=20> */
.L_x_883:
[----:B------:R-:W-:Y:S05]  /*0980*/  BSYNC.RECONVERGENT B0 ;  /* 0x0000000000007941 */ /* 0x000fea0003800200 */
.L_x_882:
        /* <DEDUP_REMOVED lines=11> */
[----:B------:R-:W0:Y:S03]  /*0a40*/  F2F.F16.F32 R18, R18 ;  /* 0x0000001200127304 */ /* 0x000e260000200800 */
[----:B------:R-:W-:-:S05]  /*0a50*/  ISETP.GE.AND P1, PT, R4, UR8, PT ;  /* 0x0000000804007c0c */ /* 0x000fca000bf26270 */
[----:B------:R-:W0:Y:S08]  /*0a60*/  F2F.F16.F32 R14, R14 ;  /* 0x0000000e000e7304 */ /* 0x000e300000200800 */
[----:B------:R-:W0:Y:S08]  /*0a70*/  F2F.F16.F32 R36, R36 ;  /* 0x0000002400247304 */ /* 0x000e300000200800 */
[----:B------:R-:W0:Y:S01]  /*0a80*/  F2F.F16.F32 R38, R38 ;  /* 0x0000002600267304 */ /* 0x000e220000200800 */
        /* <DEDUP_REMOVED lines=15> */
.L_x_885:
[----:B------:R-:W-:Y:S05]  /*0b80*/  BSYNC.RECONVERGENT B0 ;  /* 0x0000000000007941 */ /* 0x000fea0003800200 */
.L_x_884:
        /* <DEDUP_REMOVED lines=23> */
.L_x_887:
[----:B------:R-:W-:Y:S05]  /*0d00*/  BSYNC.RECONVERGENT B0 ;  /* 0x0000000000007941 */ /* 0x000fea0003800200 */
.L_x_886:
        /* <DEDUP_REMOVED lines=11> */
[----:B------:R-:W0:Y:S02]  /*0dc0*/  F2F.F16.F32 R55, R55 ;  /* 0x0000003700377304 */ /* 0x000e240000200800 */
[----:B------:R-:W-:-:S06]  /*0dd0*/  ISETP.GE.AND P0, PT, R8, UR8, PT ;  /* 0x0000000808007c0c */ /* 0x000fcc000bf06270 */
[----:B------:R-:W0:Y:S08]  /*0de0*/  F2F.F16.F32 R23, R23 ;  /* 0x0000001700177304 */ /* 0x000e300000200800 */
[----:B------:R-:W0:Y:S08]  /*0df0*/  F2F.F16.F32 R69, R69 ;  /* 0x0000004500457304 */ /* 0x000e300000200800 */
[----:B------:R-:W0:Y:S01]  /*0e00*/  F2F.F16.F32 R41, R41 ;  /* 0x0000002900297304 */ /* 0x000e220000200800 */
        /* <DEDUP_REMOVED lines=15> */
.L_x_889:
[----:B------:R-:W-:Y:S05]  /*0f00*/  BSYNC.RECONVERGENT B0 ;  /* 0x0000000000007941 */ /* 0x000fea0003800200 */
.L_x_888:
        /* <DEDUP_REMOVED lines=23> */
.L_x_891:
[----:B------:R-:W-:Y:S05]  /*1080*/  BSYNC.RECONVERGENT B0 ;  /* 0x0000000000007941 */ /* 0x000fea0003800200 */
.L_x_890:
        /* <DEDUP_REMOVED lines=11> */
[----:B------:R-:W0:Y:S02]  /*1140*/  F2F.F16.F32 R0, R0 ;  /* 0x0000000000007304 */ /* 0x000e240000200800 */
[----:B------:R-:W-:-:S06]  /*1150*/  ISETP.GE.AND P1, PT, R2, UR8, PT ;  /* 0x0000000802007c0c */ /* 0x000fcc000bf26270 */
[----:B------:R-:W1:Y:S08]  /*1160*/  F2F.F16.F32 R3, R3 ;  /* 0x0000000300037304 */ /* 0x000e700000200800 */
[----:B------:R-:W2:Y:S08]  /*1170*/  F2F.F16.F32 R5, R5 ;  /* 0x0000000500057304 */ /* 0x000eb00000200800 */
[----:B------:R-:W0:Y:S01]  /*1180*/  F2F.F16.F32 R7, R7 ;  /* 0x0000000700077304 */ /* 0x000e220000200800 */
        /* <DEDUP_REMOVED lines=15> */
.L_x_893:
[----:B------:R-:W-:Y:S05]  /*1280*/  BSYNC.RECONVERGENT B0 ;  /* 0x0000000000007941 */ /* 0x000fea0003800200 */
.L_x_892:
        /* <DEDUP_REMOVED lines=23> */
.L_x_895:
[----:B------:R-:W-:Y:S05]  /*1400*/  BSYNC.RECONVERGENT B0 ;  /* 0x0000000000007941 */ /* 0x000fea0003800200 */
.L_x_894:
        /* <DEDUP_REMOVED lines=31> */
.L_x_897:
[----:B------:R-:W-:Y:S05]  /*1600*/  BSYNC.RECONVERGENT B0 ;  /* 0x0000000000007941 */ /* 0x000fea0003800200 */
.L_x_896:
        /* <DEDUP_REMOVED lines=23> */
.L_x_899:
[----:B------:R-:W-:Y:S05]  /*1780*/  BSYNC.RECONVERGENT B0 ;  /* 0x0000000000007941 */ /* 0x000fea0003800200 */
.L_x_898:
        /* <DEDUP_REMOVED lines=31> */
.L_x_901:
[----:B------:R-:W-:Y:S05]  /*1980*/  BSYNC.RECONVERGENT B0 ;  /* 0x0000000000007941 */ /* 0x000fea0003800200 */
.L_x_900:
        /* <DEDUP_REMOVED lines=23> */
.L_x_903:
[----:B------:R-:W-:Y:S05]  /*1b00*/  BSYNC.RECONVERGENT B0 ;  /* 0x0000000000007941 */ /* 0x000fea0003800200 */
.L_x_902:
        /* <DEDUP_REMOVED lines=31> */
.L_x_905:
[----:B------:R-:W-:Y:S05]  /*1d00*/  BSYNC.RECONVERGENT B0 ;  /* 0x0000000000007941 */ /* 0x000fea0003800200 */
.L_x_904:
        /* <DEDUP_REMOVED lines=23> */
.L_x_907:
[----:B------:R-:W-:Y:S05]  /*1e80*/  BSYNC.RECONVERGENT B0 ;  /* 0x0000000000007941 */ /* 0x000fea0003800200 */
.L_x_906:
        /* <DEDUP_REMOVED lines=11> */
[----:B------:R-:W0:Y:S02]  /*1f40*/  F2F.F16.F32 R9, R9 ;  /* 0x0000000900097304 */ /* 0x000e240000200800 */
[----:B------:R-:W-:-:S06]  /*1f50*/  ISETP.GE.AND P1, PT, R54, UR8, PT ;  /* 0x0000000836007c0c */ /* 0x000fcc000bf26270 */
[----:B------:R-:W1:Y:S08]  /*1f60*/  F2F.F16.F32 R11, R11 ;  /* 0x0000000b000b7304 */ /* 0x000e700000200800 */
[----:B------:R-:W0:Y:S08]  /*1f70*/  F2F.F16.F32 R32, R32 ;  /* 0x0000002000207304 */ /* 0x000e300000200800 */
[----:B------:R-:W0:Y:S01]  /*1f80*/  F2F.F16.F32 R33, R33 ;  /* 0x0000002100217304 */ /* 0x000e220000200800 */
        /* <DEDUP_REMOVED lines=15> */
.L_x_909:
[----:B------:R-:W-:Y:S05]  /*2080*/  BSYNC.RECONVERGENT B0 ;  /* 0x0000000000007941 */ /* 0x000fea0003800200 */
.L_x_908:
        /* <DEDUP_REMOVED lines=23> */
.L_x_911:
[----:B------:R-:W-:Y:S05]  /*2200*/  BSYNC.RECONVERGENT B0 ;  /* 0x0000000000007941 */ /* 0x000fea0003800200 */
.L_x_910:
        /* <DEDUP_REMOVED lines=11> */
[----:B------:R-:W0:Y:S01]  /*22c0*/  F2F.F16.F32 R89, R89 ;  /* 0x0000005900597304 */ /* 0x000e220000200800 */
[----:B------:R-:W-:Y:S02]  /*22d0*/  FMNMX3 R6, |R20|, R6, |R25|, !PT ;  /* 0x0000000614067276 */ /* 0x000fe40007800619 */
[----:B------:R-:W-:-:S05]  /*22e0*/  ISETP.GE.AND P0, PT, R76, UR8, PT ;  /* 0x000000084c007c0c */ /* 0x000fca000bf06270 */
[----:B------:R-:W0:Y:S08]  /*22f0*/  F2F.F16.F32 R87, R87 ;  /* 0x0000005700577304 */ /* 0x000e300000200800 */
[----:B------:R-:W0:Y:S08]  /*2300*/  F2F.F16.F32 R21, R21 ;  /* 0x0000001500157304 */ /* 0x000e300000200800 */
[----:B------:R-:W0:Y:S01]  /*2310*/  F2F.F16.F32 R19, R19 ;  /* 0x0000001300137304 */ /* 0x000e220000200800 */
        /* <DEDUP_REMOVED lines=15> */
.L_x_913:
[----:B------:R-:W-:Y:S05]  /*2410*/  BSYNC.RECONVERGENT B0 ;  /* 0x0000000000007941 */ /* 0x000fea0003800200 */
.L_x_912:
        /* <DEDUP_REMOVED lines=24> */
.L_x_915:
[----:B------:R-:W-:Y:S05]  /*25a0*/  BSYNC.RECONVERGENT B0 ;  /* 0x0000000000007941 */ /* 0x000fea0003800200 */
.L_x_914:
        /* <DEDUP_REMOVED lines=14> */
[----:B------:R-:W0:Y:S02]  /*2690*/  F2F.F16.F32 R58, R58 ;  /* 0x0000003a003a7304 */ /* 0x000e240000200800 */
[----:B------:R-:W-:-:S02]  /*26a0*/  ISETP.GE.AND P1, PT, R34, UR8, PT ;  /* 0x0000000822007c0c */ /* 0x000fc4000bf26270 */
[----:B------:R-:W-:-:S04]  /*26b0*/  FMNMX R73, R73, |R74|, !PT ;  /* 0x4000004a49497209 */ /* 0x000fc80007800000 */
[----:B------:R-:W0:Y:S08]  /*26c0*/  F2F.F16.F32 R60, R60 ;  /* 0x0000003c003c7304 */ /* 0x000e300000200800 */
[----:B------:R-:W0:Y:S08]  /*26d0*/  F2F.F16.F32 R25, R25 ;  /* 0x0000001900197304 */ /* 0x000e300000200800 */
[----:B------:R-:W0:Y:S01]  /*26e0*/  F2F.F16.F32 R24, R24 ;  /* 0x0000001800187304 */ /* 0x000e220000200800 */
        /* <DEDUP_REMOVED lines=15> */
.L_x_917:
[----:B------:R-:W-:Y:S05]  /*27e0*/  BSYNC.RECONVERGENT B0 ;  /* 0x0000000000007941 */ /* 0x000fea0003800200 */
.L_x_916:
        /* <DEDUP_REMOVED lines=24> */
.L_x_919:
[----:B------:R-:W-:Y:S05]  /*2970*/  BSYNC.RECONVERGENT B0 ;  /* 0x0000000000007941 */ /* 0x000fea0003800200 */
.L_x_918:
        /* <DEDUP_REMOVED lines=16> */
[----:B------:R-:W0:Y:S01]  /*2a80*/  F2F.F16.F32 R61, R61 ;  /* 0x0000003d003d7304 */ /* 0x000e220000200800 */
[----:B------:R-:W-:Y:S02]  /*2a90*/  LOP3.LUT R18, R14, R37, RZ, 0xfc, !PT ;  /* 0x000000250e127212 */ /* 0x000fe400078efcff */
[----:B------:R-:W-:Y:S02]  /*2aa0*/  FMNMX3 R14, |R17|, R57, |R4|, !PT ;  /* 0x00000039110e7276 */ /* 0x000fe40007800604 */
[----:B------:R-:W-:Y:S02]  /*2ab0*/  ISETP.GE.AND P0, PT, R12, UR8, PT ;  /* 0x000000080c007c0c */ /* 0x000fe4000bf06270 */
[----:B------:R-:W-:Y:S01]  /*2ac0*/  LOP3.LUT R15, R15, R23, RZ, 0xfc, !PT ;  /* 0x000000170f0f7212 */ /* 0x000fe200078efcff */
[----:B------:R-:W1:Y:S08]  /*2ad0*/  F2F.F16.F32 R85, R85 ;  /* 0x0000005500557304 */ /* 0x000e700000200800 */
[----:B------:R-:W0:Y:S08]  /*2ae0*/  F2F.F16.F32 R65, R65 ;  /* 0x0000004100417304 */ /* 0x000e300000200800 */
[----:B------:R0:W0:Y:S01]  /*2af0*/  F2F.F16.F32 R17, R22 ;  /* 0x0000001600117304 */ /* 0x0000220000200800 */
        /* <DEDUP_REMOVED lines=15> */
.L_x_921:
[----:B------:R-:W-:Y:S05]  /*2bf0*/  BSYNC.RECONVERGENT B0 ;  /* 0x0000000000007941 */ /* 0x000fea0003800200 */
.L_x_920:
        /* <DEDUP_REMOVED lines=24> */
.L_x_923:
[----:B------:R-:W-:Y:S05]  /*2d80*/  BSYNC.RECONVERGENT B0 ;  /* 0x0000000000007941 */ /* 0x000fea0003800200 */
.L_x_922:
        /* <DEDUP_REMOVED lines=17> */
[----:B------:R-:W0:Y:S01]  /*2ea0*/  F2F.F16.F32 R34, R34 ;  /* 0x0000002200227304 */ /* 0x000e220000200800 */
[----:B------:R-:W-:Y:S02]  /*2eb0*/  LOP3.LUT R38, R39, R41, RZ, 0xfc, !PT ;  /* 0x0000002927267212 */ /* 0x000fe400078efcff */
[----:B------:R-:W-:Y:S02]  /*2ec0*/  FMNMX R23, R23, |R68|, !PT ;  /* 0x4000004417177209 */ /* 0x000fe40007800000 */
[----:B------:R-:W-:-:S02]  /*2ed0*/  ISETP.GE.AND P1, PT, R70, UR8, PT ;  /* 0x0000000846007c0c */ /* 0x000fc4000bf26270 */
[----:B------:R-:W-:Y:S01]  /*2ee0*/  FMNMX3 R66, |R29|, R23, |R66|, !PT ;  /* 0x000000171d427276 */ /* 0x000fe20007800642 */
[----:B------:R-:W1:Y:S08]  /*2ef0*/  F2F.F16.F32 R35, R35 ;  /* 0x0000002300237304 */ /* 0x000e700000200800 */
[----:B------:R-:W3:Y:S08]  /*2f00*/  F2F.F16.F32 R37, R37 ;  /* 0x0000002500257304 */ /* 0x000ef00000200800 */
[----:B------:R4:W0:Y:S01]  /*2f10*/  F2F.F16.F32 R39, R22 ;  /* 0x0000001600277304 */ /* 0x0008220000200800 */
        /* <DEDUP_REMOVED lines=15> */
.L_x_925:
[----:B------:R-:W-:Y:S05]  /*3010*/  BSYNC.RECONVERGENT B0 ;  /* 0x0000000000007941 */ /* 0x000fea0003800200 */
.L_x_924:
        /* <DEDUP_REMOVED lines=24> */
.L_x_927:
[----:B------:R-:W-:Y:S05]  /*31a0*/  BSYNC.RECONVERGENT B0 ;  /* 0x0000000000007941 */ /* 0x000fea0003800200 */
.L_x_926:
        /* <DEDUP_REMOVED lines=15> */
[----:B------:R-:W1:Y:S01]  /*32a0*/  F2F.F16.F32 R29, R29 ;  /* 0x0000001d001d7304 */ /* 0x000e620000200800 */
[----:B------:R-:W-:Y:S01]  /*32b0*/  VIADD R66, R46, 0x31 ;  /* 0x000000312e427836 */ /* 0x000fe20000000000 */
[----:B------:R-:W-:Y:S02]  /*32c0*/  FMNMX3 R62, |R52|, R62, |R79|, !PT ;  /* 0x0000003e343e7276 */ /* 0x000fe4000780064f */
[----:B------:R-:W-:Y:S02]  /*32d0*/  LOP3.LUT R10, R22, R99, RZ, 0xfc, !PT ;  /* 0x00000063160a7212 */ /* 0x000fe400078efcff */
[----:B------:R-:W-:Y:S02]  /*32e0*/  ISETP.GE.AND P0, PT, R66, UR8, PT ;  /* 0x0000000842007c0c */ /* 0x000fe4000bf06270 */
[----:B------:R-:W4:Y:S01]  /*32f0*/  F2F.F16.F32 R31, R31 ;  /* 0x0000001f001f7304 */ /* 0x000f220000200800 */
[----:B------:R-:W-:-:S07]  /*3300*/  LOP3.LUT R41, R23, R97, RZ, 0xfc, !PT ;  /* 0x0000006117297212 */ /* 0x000fce00078efcff */
[----:B------:R-:W0:Y:S08]  /*3310*/  F2F.F16.F32 R63, R63 ;  /* 0x0000003f003f7304 */ /* 0x000e300000200800 */
[----:B------:R0:W0:Y:S01]  /*3320*/  F2F.F16.F32 R52, R64 ;  /* 0x0000004000347304 */ /* 0x0000220000200800 */
        /* <DEDUP_REMOVED lines=15> */
.L_x_929:
[----:B------:R-:W-:Y:S05]  /*3420*/  BSYNC.RECONVERGENT B0 ;  /* 0x0000000000007941 */ /* 0x000fea0003800200 */
.L_x_928:
        /* <DEDUP_REMOVED lines=24> */
.L_x_931:
[----:B------:R-:W-:Y:S05]  /*35b0*/  BSYNC.RECONVERGENT B0 ;  /* 0x0000000000007941 */ /* 0x000fea0003800200 */
.L_x_930:
        /* <DEDUP_REMOVED lines=13> */
[----:B------:R-:W4:Y:S01]  /*3690*/  F2F.F16.F32 R68, R68 ;  /* 0x0000004400447304 */ /* 0x000f220000200800 */
[----:B01----:R-:W-:Y:S01]  /*36a0*/  IMAD.WIDE.U32 R22, R42, 0x10000, RZ ;  /* 0x000100002a167825 */ /* 0x003fe200078e00ff */
[----:B------:R-:W-:Y:S01]  /*36b0*/  BSSY.RECONVERGENT B0, `(.L_x_932) ;  /* 0x0000016000007945 */ /* 0x000fe20003800200 */
[----:B------:R-:W-:-:S02]  /*36c0*/  ISETP.GE.AND P1, PT, R70, UR8, PT ;  /* 0x0000000846007c0c */ /* 0x000fc4000bf26270 */
[----:B------:R-:W-:-:S03]  /*36d0*/  LOP3.LUT R8, R22, R81, RZ, 0xfc, !PT ;  /* 0x0000005116087212 */ /* 0x000fc600078efcff */
[----:B------:R-:W0:Y:S01]  /*36e0*/  F2F.F16.F32 R28, R28 ;  /* 0x0000001c001c7304 */ /* 0x000e220000200800 */
[----:B------:R-:W-:-:S07]  /*36f0*/  LOP3.LUT R42, R23, R75, RZ, 0xfc, !PT ;  /* 0x0000004b172a7212 */ /* 0x000fce00078efcff */
[----:B------:R1:W0:Y:S08]  /*3700*/  F2F.F16.F32 R64, R62 ;  /* 0x0000003e00407304 */ /* 0x0002300000200800 */
[----:B------:R1:W0:Y:S01]  /*3710*/  F2F.F16.F32 R54, R74 ;  /* 0x0000004a00367304 */ /* 0x0002220000200800 */
        /* <DEDUP_REMOVED lines=15> */
.L_x_933:
[----:B------:R-:W-:Y:S05]  /*3810*/  BSYNC.RECONVERGENT B0 ;  /* 0x0000000000007941 */ /* 0x000fea0003800200 */
.L_x_932:
        /* <DEDUP_REMOVED lines=24> */
.L_x_935:
[----:B------:R-:W-:Y:S05]  /*39a0*/  BSYNC.RECONVERGENT B0 ;  /* 0x0000000000007941 */ /* 0x000fea0003800200 */
.L_x_934:
        /* <DEDUP_REMOVED lines=13> */
[----:B------:R-:W1:Y:S01]  /*3a80*/  F2F.F16.F32 R75, R75 ;  /* 0x0000004b004b7304 */ /* 0x000e620000200800 */
[----:B------:R-:W-:Y:S01]  /*3a90*/  LOP3.LUT R50, R23, R59, RZ, 0xfc, !PT ;  /* 0x0000003b17327212 */ /* 0x000fe200078efcff */
[----:B------:R-:W-:Y:S01]  /*3aa0*/  VIADD R80, R46, 0x33 ;  /* 0x000000332e507836 */ /* 0x000fe20000000000 */
[----:B------:R-:W-:Y:S02]  /*3ab0*/  FMNMX R59, R56, |R55|, !PT ;  /* 0x40000037383b7209 */ /* 0x000fe40007800000 */
[----:B------:R-:W-:Y:S02]  /*3ac0*/  LOP3.LUT R6, R22, R77, RZ, 0xfc, !PT ;  /* 0x0000004d16067212 */ /* 0x000fe400078efcff */
[----:B------:R-:W-:Y:S01]  /*3ad0*/  ISETP.GE.AND P0, PT, R80, UR8, PT ;  /* 0x0000000850007c0c */ /* 0x000fe2000bf06270 */
[----:B------:R-:W4:Y:S08]  /*3ae0*/  F2F.F16.F32 R71, R71 ;  /* 0x0000004700477304 */ /* 0x000f300000200800 */
[----:B------:R0:W0:Y:S08]  /*3af0*/  F2F.F16.F32 R62, R66 ;  /* 0x00000042003e7304 */ /* 0x0000300000200800 */
[----:B------:R0:W0:Y:S01]  /*3b00*/  F2F.F16.F32 R56, R82 ;  /* 0x0000005200387304 */ /* 0x0000220000200800 */
        /* <DEDUP_REMOVED lines=15> */
.L_x_937:
[----:B------:R-:W-:Y:S05]  /*3c00*/  BSYNC.RECONVERGENT B0 ;  /* 0x0000000000007941 */ /* 0x000fea0003800200 */
.L_x_936:
        /* <DEDUP_REMOVED lines=24> */
.L_x_939:
[----:B------:R-:W-:Y:S05]  /*3d90*/  BSYNC.RECONVERGENT B0 ;  /* 0x0000000000007941 */ /* 0x000fea0003800200 */
.L_x_938:
        /* <DEDUP_REMOVED lines=15> */
[----:B------:R-:W0:Y:S01]  /*3e90*/  F2F.F16.F32 R55, R55 ;  /* 0x0000003700377304 */ /* 0x000e220000200800 */
[----:B------:R-:W-:Y:S01]  /*3ea0*/  VIADD R82, R46, 0x40 ;  /* 0x000000402e527836 */ /* 0x000fe20000000000 */
[----:B------:R-:W-:Y:S02]  /*3eb0*/  LOP3.LUT R2, R60, R87, RZ, 0xfc, !PT ;  /* 0x000000573c027212 */ /* 0x000fe400078efcff */
[----:B------:R-:W-:Y:S02]  /*3ec0*/  LOP3.LUT R60, R61, R85, RZ, 0xfc, !PT ;  /* 0x000000553d3c7212 */ /* 0x000fe400078efcff */
[----:B------:R-:W-:Y:S02]  /*3ed0*/  ISETP.GE.AND P1, PT, R82, UR8, PT ;  /* 0x0000000852007c0c */ /* 0x000fe4000bf26270 */
[----:B------:R-:W1:Y:S01]  /*3ee0*/  F2F.F16.F32 R57, R57 ;  /* 0x0000003900397304 */ /* 0x000e620000200800 */
[----:B------:R-:W-:-:S07]  /*3ef0*/  FMNMX3 R84, |R69|, R23, |R78|, !PT ;  /* 0x0000001745547276 */ /* 0x000fce000780064e */
[----:B------:R-:W4:Y:S08]  /*3f00*/  F2F.F16.F32 R59, R59 ;  /* 0x0000003b003b7304 */ /* 0x000f300000200800 */
[----:B------:R0:W0:Y:S01]  /*3f10*/  F2F.F16.F32 R61, R22 ;  /* 0x00000016003d7304 */ /* 0x0000220000200800 */
        /* <DEDUP_REMOVED lines=15> */
.L_x_941:
[----:B------:R-:W-:Y:S05]  /*4010*/  BSYNC.RECONVERGENT B0 ;  /* 0x0000000000007941 */ /* 0x000fea0003800200 */
.L_x_940:
        /* <DEDUP_REMOVED lines=24> */
.L_x_943:
[----:B------:R-:W-:Y:S05]  /*41a0*/  BSYNC.RECONVERGENT B0 ;  /* 0x0000000000007941 */ /* 0x000fea0003800200 */
.L_x_942:
        /* <DEDUP_REMOVED lines=12> */
[----:B------:R-:W2:Y:S01]  /*4270*/  F2F.F16.F32 R69, R69 ;  /* 0x0000004500457304 */ /* 0x000ea20000200800 */
[----:B01----:R-:W-:Y:S01]  /*4280*/  IMAD.WIDE.U32 R22, R25, 0x10000, RZ ;  /* 0x0001000019167825 */ /* 0x003fe200078e00ff */
[----:B------:R-:W-:-:S03]  /*4290*/  FMNMX3 R84, |R26|, R84, |R81|, !PT ;  /* 0x000000541a547276 */ /* 0x000fc60007800651 */
[----:B------:R-:W-:Y:S01]  /*42a0*/  VIADD R76, R46, 0x41 ;  /* 0x000000412e4c7836 */ /* 0x000fe20000000000 */
[----:B------:R-:W-:Y:S01]  /*42b0*/  LOP3.LUT R22, R22, R21, RZ, 0xfc, !PT ;  /* 0x0000001516167212 */ /* 0x000fe200078efcff */
[----:B------:R-:W-:Y:S01]  /*42c0*/  IMAD.WIDE.U32 R24, R24, 0x10000, RZ ;  /* 0x0001000018187825 */ /* 0x000fe200078e00ff */
[----:B------:R-:W0:Y:S01]  /*42d0*/  F2F.F16.F32 R67, R67 ;  /* 0x0000004300437304 */ /* 0x000e220000200800 */
[----:B------:R-:W-:Y:S02]  /*42e0*/  LOP3.LUT R65, R23, R65, RZ, 0xfc, !PT ;  /* 0x0000004117417212 */ /* 0x000fe400078efcff */
[----:B------:R-:W-:Y:S02]  /*42f0*/  ISETP.GE.AND P0, PT, R76, UR8, PT ;  /* 0x000000084c007c0c */ /* 0x000fe4000bf06270 */
[----:B------:R-:W-:Y:S02]  /*4300*/  LOP3.LUT R24, R24, R19, RZ, 0xfc, !PT ;  /* 0x0000001318187212 */ /* 0x000fe400078efcff */
[----:B------:R-:W-:Y:S01]  /*4310*/  LOP3.LUT R72, R25, R17, RZ, 0xfc, !PT ;  /* 0x0000001119487212 */ /* 0x000fe200078efcff */
[----:B------:R-:W1:Y:S08]  /*4320*/  F2F.F16.F32 R79, R79 ;  /* 0x0000004f004f7304 */ /* 0x000e700000200800 */
[----:B------:R0:W0:Y:S01]  /*4330*/  F2F.F16.F32 R81, R27 ;  /* 0x0000001b00517304 */ /* 0x0000220000200800 */
        /* <DEDUP_REMOVED lines=15> */
.L_x_945:
[----:B------:R-:W-:Y:S05]  /*4430*/  BSYNC.RECONVERGENT B0 ;  /* 0x0000000000007941 */ /* 0x000fea0003800200 */
.L_x_944:
        /* <DEDUP_REMOVED lines=24> */
.L_x_947:
[----:B------:R-:W-:Y:S05]  /*45c0*/  BSYNC.RECONVERGENT B0 ;  /* 0x0000000000007941 */ /* 0x000fea0003800200 */
.L_x_946:
        /* <DEDUP_REMOVED lines=16> */
[----:B------:R-:W0:Y:S01]  /*46d0*/  F2F.F16.F32 R89, R89 ;  /* 0x0000005900597304 */ /* 0x000e220000200800 */
[----:B------:R-:W-:Y:S02]  /*46e0*/  FMNMX3 R71, |R70|, R93, |R77|, !PT ;  /* 0x0000005d46477276 */ /* 0x000fe4000780064d */
[----:B------:R-:W-:Y:S02]  /*46f0*/  LOP3.LUT R75, R27, R75, RZ, 0xfc, !PT ;  /* 0x0000004b1b4b7212 */ /* 0x000fe400078efcff */
[----:B------:R-:W-:-:S02]  /*4700*/  ISETP.GE.AND P1, PT, R86, UR8, PT ;  /* 0x0000000856007c0c */ /* 0x000fc4000bf26270 */
[----:B------:R-:W-:Y:S01]  /*4710*/  LOP3.LUT R28, R28, R31, RZ, 0xfc, !PT ;  /* 0x0000001f1c1c7212 */ /* 0x000fe200078efcff */
[----:B------:R-:W2:Y:S08]  /*4720*/  F2F.F16.F32 R91, R91 ;  /* 0x0000005b005b7304 */ /* 0x000eb00000200800 */
[----:B------:R-:W0:Y:S08]  /*4730*/  F2F.F16.F32 R83, R83 ;  /* 0x0000005300537304 */ /* 0x000e300000200800 */
[----:B------:R0:W0:Y:S01]  /*4740*/  F2F.F16.F32 R77, R30 ;  /* 0x0000001e004d7304 */ /* 0x0000220000200800 */
        /* <DEDUP_REMOVED lines=15> */
.L_x_949:
[----:B------:R-:W-:Y:S05]  /*4840*/  BSYNC.RECONVERGENT B0 ;  /* 0x0000000000007941 */ /* 0x000fea0003800200 */
.L_x_948:
        /* <DEDUP_REMOVED lines=24> */
.L_x_951:
[----:B------:R-:W-:Y:S05]  /*49d0*/  BSYNC.RECONVERGENT B0 ;  /* 0x0000000000007941 */ /* 0x000fea0003800200 */
.L_x_950:
        /* <DEDUP_REMOVED lines=12> */
[----:B------:R-:W0:Y:S01]  /*4aa0*/  F2F.F16.F32 R99, R99 ;  /* 0x0000006300637304 */ /* 0x000e220000200800 */
[----:B------:R-:W-:Y:S01]  /*4ab0*/  VIADD R66, R46, 0x43 ;  /* 0x000000432e427836 */ /* 0x000fe20000000000 */
[----:B------:R-:W-:Y:S01]  /*4ac0*/  FMNMX3 R85, |R82|, R78, |R95|, !PT ;  /* 0x0000004e52557276 */ /* 0x000fe2000780065f */
[----:B------:R-:W-:Y:S01]  /*4ad0*/  BSSY.RECONVERGENT B0, `(.L_x_952) ;  /* 0x0000016000007945 */ /* 0x000fe20003800200 */
[----:B------:R-:W-:Y:S02]  /*4ae0*/  LOP3.LUT R30, R30, R63, RZ, 0xfc, !PT ;  /* 0x0000003f1e1e7212 */ /* 0x000fe400078efcff */
[----:B------:R-:W-:Y:S02]  /*4af0*/  ISETP.GE.AND P0, PT, R66, UR8, PT ;  /* 0x0000000842007c0c */ /* 0x000fe4000bf06270 */
[----:B------:R-:W2:Y:S01]  /*4b00*/  F2F.F16.F32 R97, R97 ;  /* 0x0000006100617304 */ /* 0x000ea20000200800 */
[----:B------:R-:W-:-:S07]  /*4b10*/  LOP3.LUT R73, R31, R62, RZ, 0xfc, !PT ;  /* 0x0000003e1f497212 */ /* 0x000fce00078efcff */
[----:B------:R-:W0:Y:S08]  /*4b20*/  F2F.F16.F32 R93, R93 ;  /* 0x0000005d005d7304 */ /* 0x000e300000200800 */
[----:B------:R0:W0:Y:S01]  /*4b30*/  F2F.F16.F32 R95, R64 ;  /* 0x00000040005f7304 */ /* 0x0000220000200800 */
        /* <DEDUP_REMOVED lines=15> */
.L_x_953:
[----:B------:R-:W-:Y:S05]  /*4c30*/  BSYNC.RECONVERGENT B0 ;  /* 0x0000000000007941 */ /* 0x000fea0003800200 */
.L_x_952:
        /* <DEDUP_REMOVED lines=24> */
.L_x_955:
[----:B------:R-:W-:Y:S05]  /*4dc0*/  BSYNC.RECONVERGENT B0 ;  /* 0x0000000000007941 */ /* 0x000fea0003800200 */
.L_x_954:
        /* <DEDUP_REMOVED lines=17> */
[----:B------:R0:W2:Y:S01]  /*4ee0*/  F2F.F16.F32 R85, R86 ;  /* 0x0000005600557304 */ /* 0x0000a20000200800 */
[----:B------:R-:W-:Y:S02]  /*4ef0*/  LOP3.LUT R62, R62, R67, RZ, 0xfc, !PT ;  /* 0x000000433e3e7212 */ /* 0x000fe400078efcff */
[----:B------:R-:W-:Y:S01]  /*4f00*/  VIADD R78, R46, 0x50 ;  /* 0x000000502e4e7836 */ /* 0x000fe20000000000 */
[----:B------:R-:W-:Y:S02]  /*4f10*/  LOP3.LUT R56, R70, R69, RZ, 0xfc, !PT ;  /* 0x0000004546387212 */ /* 0x000fe400078efcff */
[----:B------:R-:W-:-:S02]  /*4f20*/  LOP3.LUT R69, R71, R99, RZ, 0xfc, !PT ;  /* 0x0000006347457212 */ /* 0x000fc400078efcff */
[----:B------:R-:W0:Y:S01]  /*4f30*/  F2F.F16.F32 R87, R87 ;  /* 0x0000005700577304 */ /* 0x000e220000200800 */
[----:B------:R-:W-:Y:S02]  /*4f40*/  ISETP.GE.AND P1, PT, R78, UR8, PT ;  /* 0x000000084e007c0c */ /* 0x000fe4000bf26270 */
[----:B------:R-:W-:-:S05]  /*4f50*/  LOP3.LUT R74, R63, R97, RZ, 0xfc, !PT ;  /* 0x000000613f4a7212 */ /* 0x000fca00078efcff */
[----:B------:R0:W0:Y:S08]  /*4f60*/  F2F.F16.F32 R89, R84 ;  /* 0x0000005400597304 */ /* 0x0000300000200800 */
[----:B------:R-:W0:Y:S01]  /*4f70*/  F2F.F16.F32 R91, R91 ;  /* 0x0000005b005b7304 */ /* 0x000e220000200800 */
        /* <DEDUP_REMOVED lines=15> */
.L_x_957:
[----:B------:R-:W-:Y:S05]  /*5070*/  BSYNC.RECONVERGENT B0 ;  /* 0x0000000000007941 */ /* 0x000fea0003800200 */
.L_x_956:
        /* <DEDUP_REMOVED lines=24> */
.L_x_959:
[----:B------:R-:W-:Y:S05]  /*5200*/  BSYNC.RECONVERGENT B0 ;  /* 0x0000000000007941 */ /* 0x000fea0003800200 */
.L_x_958:
        /* <DEDUP_REMOVED lines=39> */
.L_x_961:
[----:B------:R-:W-:Y:S05]  /*5480*/  BSYNC.RECONVERGENT B0 ;  /* 0x0000000000007941 */ /* 0x000fea0003800200 */
.L_x_960:
        /* <DEDUP_REMOVED lines=24> */
.L_x_963:
[----:B------:R-:W-:Y:S05]  /*5610*/  BSYNC.RECONVERGENT B0 ;  /* 0x0000000000007941 */ /* 0x000fea0003800200 */
.L_x_962:
        /* <DEDUP_REMOVED lines=14> */
[----:B------:R-:W1:Y:S01]  /*5700*/  F2F.F16.F32 R103, R103 ;  /* 0x0000006700677304 */ /* 0x000e620000200800 */
[----:B------:R-:W-:Y:S01]  /*5710*/  FMUL R81, R84, UR9 ;  /* 0x0000000954517c20 */ /* 0x000fe20008400000 */
[----:B------:R-:W-:Y:S01]  /*5720*/  VIADD R80, R46, 0x52 ;  /* 0x000000522e507836 */ /* 0x000fe20000000000 */
[----:B------:R-:W-:Y:S01]  /*5730*/  LOP3.LUT R17, R36, R15, RZ, 0xfc, !PT ;  /* 0x0000000f24117212 */ /* 0x000fe200078efcff */
[----:B------:R-:W-:Y:S01]  /*5740*/  IMAD.U32 R71, R7, 0x10000, RZ ;  /* 0x0001000007477824 */ /* 0x000fe200078e00ff */
[----:B------:R-:W-:Y:S02]  /*5750*/  FMNMX3 R86, |R86|, R70, |R105|, !PT ;  /* 0x0000004656567276 */ /* 0x000fe40007800669 */
[----:B------:R-:W-:Y:S01]  /*5760*/  ISETP.GE.AND P1, PT, R80, UR8, PT ;  /* 0x0000000850007c0c */ /* 0x000fe2000bf26270 */
[----:B------:R-:W0:Y:S01]  /*5770*/  F2F.F16.F32 R101, R101 ;  /* 0x0000006500657304 */ /* 0x000e220000200800 */
[----:B------:R-:W-:-:S07]  /*5780*/  LOP3.LUT R15, R38, R71, RZ, 0xfc, !PT ;  /* 0x00000047260f7212 */ /* 0x000fce00078efcff */
[----:B------:R-:W0:Y:S08]  /*5790*/  F2F.F16.F32 R99, R99 ;  /* 0x0000006300637304 */ /* 0x000e300000200800 */
[----:B------:R-:W0:Y:S01]  /*57a0*/  F2F.F16.F32 R81, R81 ;  /* 0x0000005100517304 */ /* 0x000e220000200800 */
        /* <DEDUP_REMOVED lines=15> */
.L_x_965:
[----:B------:R-:W-:Y:S05]  /*58a0*/  BSYNC.RECONVERGENT B0 ;  /* 0x0000000000007941 */ /* 0x000fea0003800200 */
.L_x_964:
        /* <DEDUP_REMOVED lines=24> */
.L_x_967:
[----:B------:R-:W-:Y:S05]  /*5a30*/  BSYNC.RECONVERGENT B0 ;  /* 0x0000000000007941 */ /* 0x000fea0003800200 */
.L_x_966:
        /* <DEDUP_REMOVED lines=12> */
[----:B------:R-:W1:Y:S01]  /*5b00*/  F2F.F16.F32 R71, R71 ;  /* 0x0000004700477304 */ /* 0x000e620000200800 */
[----:B------:R-:W-:Y:S01]  /*5b10*/  IMAD.U32 R40, R11, 0x10000, RZ ;  /* 0x000100000b287824 */ /* 0x000fe200078e00ff */
[----:B------:R-:W-:Y:S01]  /*5b20*/  BSSY.RECONVERGENT B0, `(.L_x_968) ;  /* 0x0000019000007945 */ /* 0x000fe20003800200 */
[----:B------:R-:W-:Y:S01]  /*5b30*/  VIADD R70, R46, 0x53 ;  /* 0x000000532e467836 */ /* 0x000fe20000000000 */
[----:B------:R-:W-:Y:S01]  /*5b40*/  FMNMX3 R84, |R84|, R0, |R111|, !PT ;  /* 0x0000000054547276 */ /* 0x000fe2000780066f */
[----:B------:R-:W-:Y:S01]  /*5b50*/  IMAD.U32 R9, R32, 0x10000, RZ ;  /* 0x0001000020097824 */ /* 0x000fe200078e00ff */
[----:B------:R-:W-:-:S02]  /*5b60*/  LOP3.LUT R11, R41, R40, RZ, 0xfc, !PT ;  /* 0x00000028290b7212 */ /* 0x000fc400078efcff */
[----:B------:R-:W0:Y:S01]  /*5b70*/  F2F.F16.F32 R107, R107 ;  /* 0x0000006b006b7304 */ /* 0x000e220000200800 */
[----:B------:R-:W-:Y:S02]  /*5b80*/  ISETP.GE.AND P0, PT, R70, UR8, PT ;  /* 0x0000000846007c0c */ /* 0x000fe4000bf06270 */
[----:B------:R-:W-:-:S05]  /*5b90*/  LOP3.LUT R9, R42, R9, RZ, 0xfc, !PT ;  /* 0x000000092a097212 */ /* 0x000fca00078efcff */
        /* <DEDUP_REMOVED lines=17> */
.L_x_969:
[----:B------:R-:W-:Y:S05]  /*5cb0*/  BSYNC.RECONVERGENT B0 ;  /* 0x0000000000007941 */ /* 0x000fea0003800200 */
.L_x_968:
        /* <DEDUP_REMOVED lines=24> */
.L_x_971:
[----:B------:R-:W-:Y:S05]  /*5e40*/  BSYNC.RECONVERGENT B0 ;  /* 0x0000000000007941 */ /* 0x000fea0003800200 */
.L_x_970:
        /* <DEDUP_REMOVED lines=15> */
[----:B------:R0:W1:Y:S01]  /*5f40*/  F2F.F16.F32 R33, R3 ;  /* 0x0000000300217304 */ /* 0x0000620000200800 */
[----:B------:R-:W-:Y:S02]  /*5f50*/  IMAD.U32 R41, R35, 0x10000, RZ ;  /* 0x0001000023297824 */ /* 0x000fe400078e00ff */
[----:B------:R-:W-:Y:S01]  /*5f60*/  FMUL R83, R82, UR9 ;  /* 0x0000000952537c20 */ /* 0x000fe20008400000 */
[----:B------:R-:W-:Y:S01]  /*5f70*/  FMUL R40, R97, UR9 ;  /* 0x0000000961287c20 */ /* 0x000fe20008400000 */
[----:B------:R-:W-:Y:S01]  /*5f80*/  VIADD R80, R46, 0x60 ;  /* 0x000000602e507836 */ /* 0x000fe20000000000 */
[----:B------:R-:W-:-:S02]  /*5f90*/  LOP3.LUT R7, R50, R5, RZ, 0xfc, !PT ;  /* 0x0000000532077212 */ /* 0x000fc400078efcff */
[----:B------:R-:W1:Y:S01]  /*5fa0*/  F2F.F16.F32 R71, R71 ;  /* 0x0000004700477304 */ /* 0x000e620000200800 */
[----:B0-----:R-:W-:Y:S01]  /*5fb0*/  IMAD.U32 R3, R34, 0x10000, RZ ;  /* 0x0001000022037824 */ /* 0x001fe200078e00ff */
[----:B------:R-:W-:Y:S01]  /*5fc0*/  ISETP.GE.AND P1, PT, R80, UR8, PT ;  /* 0x0000000850007c0c */ /* 0x000fe2000bf26270 */
[----:B------:R-:W-:-:S03]  /*5fd0*/  IMAD.WIDE.U32 R34, R99, 0x10000, RZ ;  /* 0x0001000063227825 */ /* 0x000fc600078e00ff */
[----:B------:R-:W-:Y:S02]  /*5fe0*/  LOP3.LUT R5, R58, R3, RZ, 0xfc, !PT ;  /* 0x000000033a057212 */ /* 0x000fe400078efcff */
[----:B--2---:R-:W-:Y:S01]  /*5ff0*/  LOP3.LUT R34, R34, R79, RZ, 0xfc, !PT ;  /* 0x0000004f22227212 */ /* 0x004fe200078efcff */
[----:B------:R-:W0:Y:S01]  /*6000*/  F2F.F16.F32 R83, R83 ;  /* 0x0000005300537304 */ /* 0x000e220000200800 */
[----:B------:R-:W-:Y:S02]  /*6010*/  LOP3.LUT R3, R60, R41, RZ, 0xfc, !PT ;  /* 0x000000293c037212 */ /* 0x000fe400078efcff */
[----:B------:R-:W-:-:S05]  /*6020*/  LOP3.LUT R50, R35, R105, RZ, 0xfc, !PT ;  /* 0x0000006923327212 */ /* 0x000fca00078efcff */
[----:B------:R2:W0:Y:S01]  /*6030*/  F2F.F16.F32 R79, R40 ;  /* 0x00000028004f7304 */ /* 0x0004220000200800 */
        /* <DEDUP_REMOVED lines=15> */
.L_x_973:
[----:B------:R-:W-:Y:S05]  /*6130*/  BSYNC.RECONVERGENT B0 ;  /* 0x0000000000007941 */ /* 0x000fea0003800200 */
.L_x_972:
        /* <DEDUP_REMOVED lines=24> */
.L_x_975:
[----:B------:R-:W-:Y:S05]  /*62c0*/  BSYNC.RECONVERGENT B0 ;  /* 0x0000000000007941 */ /* 0x000fea0003800200 */
.L_x_974:
        /* <DEDUP_REMOVED lines=13> */
[----:B------:R-:W1:Y:S01]  /*63a0*/  F2F.F16.F32 R40, R40 ;  /* 0x0000002800287304 */ /* 0x000e620000200800 */
[----:B------:R-:W-:Y:S01]  /*63b0*/  IMAD.U32 R86, R55, 0x10000, RZ ;  /* 0x0001000037567824 */ /* 0x000fe200078e00ff */
[----:B------:R-:W-:Y:S01]  /*63c0*/  FMNMX3 R78, |R78|, R109, |R103|, !PT ;  /* 0x0000006d4e4e7276 */ /* 0x000fe20007800667 */
[----:B------:R-:W-:Y:S01]  /*63d0*/  VIADD R38, R46, 0x61 ;  /* 0x000000612e267836 */ /* 0x000fe20000000000 */
[----:B------:R-:W-:Y:S02]  /*63e0*/  BSSY.RECONVERGENT B0, `(.L_x_976) ;  /* 0x0000016000007945 */ /* 0x000fe40003800200 */
[----:B------:R-:W-:-:S02]  /*63f0*/  LOP3.LUT R27, R75, R86, RZ, 0xfc, !PT ;  /* 0x000000564b1b7212 */ /* 0x000fc400078efcff */
[----:B------:R-:W2:Y:S01]  /*6400*/  F2F.F16.F32 R58, R58 ;  /* 0x0000003a003a7304 */ /* 0x000ea20000200800 */
[----:B------:R-:W-:Y:S02]  /*6410*/  ISETP.GE.AND P0, PT, R38, UR8, PT ;  /* 0x0000000826007c0c */ /* 0x000fe4000bf06270 */
[----:B------:R-:W-:-:S05]  /*6420*/  FMNMX3 R86, |R82|, R78, |R97|, !PT ;  /* 0x0000004e52567276 */ /* 0x000fca0007800661 */
[----:B------:R-:W3:Y:S08]  /*6430*/  F2F.F16.F32 R60, R60 ;  /* 0x0000003c003c7304 */ /* 0x000ef00000200800 */
[----:B------:R-:W0:Y:S01]  /*6440*/  F2F.F16.F32 R39, R39 ;  /* 0x0000002700277304 */ /* 0x000e220000200800 */
        /* <DEDUP_REMOVED lines=15> */
.L_x_977:
[----:B------:R-:W-:Y:S05]  /*6540*/  BSYNC.RECONVERGENT B0 ;  /* 0x0000000000007941 */ /* 0x000fea0003800200 */
.L_x_976:
        /* <DEDUP_REMOVED lines=24> */
.L_x_979:
[----:B------:R-:W-:Y:S05]  /*66d0*/  BSYNC.RECONVERGENT B0 ;  /* 0x0000000000007941 */ /* 0x000fea0003800200 */
.L_x_978:
        /* <DEDUP_REMOVED lines=12> */
[----:B------:R-:W1:Y:S01]  /*67a0*/  F2F.F16.F32 R99, R99 ;  /* 0x0000006300637304 */ /* 0x000e620000200800 */
[----:B------:R-:W-:Y:S01]  /*67b0*/  VIADD R78, R46, 0x62 ;  /* 0x000000622e4e7836 */ /* 0x000fe20000000000 */
[----:B------:R-:W-:Y:S01]  /*67c0*/  LOP3.LUT R31, R73, R72, RZ, 0xfc, !PT ;  /* 0x00000048491f7212 */ /* 0x000fe200078efcff */
[----:B------:R-:W-:Y:S01]  /*67d0*/  IMAD.U32 R29, R57, 0x10000, RZ ;  /* 0x00010000391d7824 */ /* 0x000fe200078e00ff */
[----:B------:R-:W-:Y:S02]  /*67e0*/  FMNMX3 R80, |R80|, R101, |R82|, !PT ;  /* 0x0000006550507276 */ /* 0x000fe40007800652 */
[----:B------:R-:W-:Y:S02]  /*67f0*/  ISETP.GE.AND P1, PT, R78, UR8, PT ;  /* 0x000000084e007c0c */ /* 0x000fe4000bf26270 */
[----:B------:R-:W2:Y:S01]  /*6800*/  F2F.F16.F32 R97, R97 ;  /* 0x0000006100617304 */ /* 0x000ea20000200800 */
[----:B------:R-:W-:-:S07]  /*6810*/  LOP3.LUT R29, R68, R29, RZ, 0xfc, !PT ;  /* 0x0000001d441d7212 */ /* 0x000fce00078efcff */
[----:B------:R-:W4:Y:S08]  /*6820*/  F2F.F16.F32 R75, R75 ;  /* 0x0000004b004b7304 */ /* 0x000f300000200800 */
[----:B------:R-:W0:Y:S01]  /*6830*/  F2F.F16.F32 R59, R59 ;  /* 0x0000003b003b7304 */ /* 0x000e220000200800 */
        /* <DEDUP_REMOVED lines=15> */
.L_x_981:
[----:B------:R-:W-:Y:S05]  /*6930*/  BSYNC.RECONVERGENT B0 ;  /* 0x0000000000007941 */ /* 0x000fea0003800200 */
.L_x_980:
        /* <DEDUP_REMOVED lines=24> */
.L_x_983:
[----:B------:R-:W-:Y:S05]  /*6ac0*/  BSYNC.RECONVERGENT B0 ;  /* 0x0000000000007941 */ /* 0x000fea0003800200 */
.L_x_982:
        /* <DEDUP_REMOVED lines=17> */
[----:B------:R-:W1:Y:S01]  /*6be0*/  F2F.F16.F32 R73, R73 ;  /* 0x0000004900497304 */ /* 0x000e620000200800 */
[----:B------:R-:W-:Y:S01]  /*6bf0*/  VIADD R70, R46, 0x63 ;  /* 0x000000632e467836 */ /* 0x000fe20000000000 */
[----:B------:R-:W-:Y:S01]  /*6c00*/  FMNMX3 R72, |R101|, R72, |R52|, !PT ;  /* 0x0000004865487276 */ /* 0x000fe20007800634 */
[----:B------:R-:W-:-:S03]  /*6c10*/  IMAD.WIDE.U32 R68, R81, 0x10000, RZ ;  /* 0x0001000051447825 */ /* 0x000fc600078e00ff */
[----:B------:R-:W-:Y:S02]  /*6c20*/  ISETP.GE.AND P0, PT, R70, UR8, PT ;  /* 0x0000000846007c0c */ /* 0x000fe4000bf06270 */
[----:B------:R-:W2:Y:S01]  /*6c30*/  F2F.F16.F32 R61, R61 ;  /* 0x0000003d003d7304 */ /* 0x000ea20000200800 */
[----:B------:R-:W-:Y:S02]  /*6c40*/  LOP3.LUT R38, R68, R77, RZ, 0xfc, !PT ;  /* 0x0000004d44267212 */ /* 0x000fe400078efcff */
[----:B------:R-:W-:-:S05]  /*6c50*/  LOP3.LUT R95, R69, R95, RZ, 0xfc, !PT ;  /* 0x0000005f455f7212 */ /* 0x000fca00078efcff */
[----:B------:R-:W0:Y:S08]  /*6c60*/  F2F.F16.F32 R85, R85 ;  /* 0x0000005500557304 */ /* 0x000e300000200800 */
[----:B------:R-:W0:Y:S01]  /*6c70*/  F2F.F16.F32 R74, R74 ;  /* 0x0000004a004a7304 */ /* 0x000e220000200800 */
        /* <DEDUP_REMOVED lines=15> */
.L_x_985:
[----:B------:R-:W-:Y:S05]  /*6d70*/  BSYNC.RECONVERGENT B0 ;  /* 0x0000000000007941 */ /* 0x000fea0003800200 */
.L_x_984:
        /* <DEDUP_REMOVED lines=25> */
.L_x_987:
[----:B------:R-:W-:Y:S05]  /*6f10*/  BSYNC.RECONVERGENT B0 ;  /* 0x0000000000007941 */ /* 0x000fea0003800200 */
.L_x_986:
        /* <DEDUP_REMOVED lines=12> */
[----:B------:R-:W1:Y:S01]  /*6fe0*/  F2F.F16.F32 R80, R80 ;  /* 0x0000005000507304 */ /* 0x000e620000200800 */
        /* <DEDUP_REMOVED lines=8> */
[----:B------:R-:W0:Y:S01]  /*7070*/  F2F.F16.F32 R73, R73 ;  /* 0x0000004900497304 */ /* 0x000e220000200800 */
[----:B------:R-:W-:Y:S01]  /*7080*/  IMAD.U32 R84, R89, 0x10000, RZ ;  /* 0x0001000059547824 */ /* 0x000fe200078e00ff */
[----:B------:R-:W-:Y:S01]  /*7090*/  LOP3.LUT R33, R0, R33, RZ, 0xfc, !PT ;  /* 0x0000002100217212 */ /* 0x000fe200078efcff */
[----:B------:R-:W-:-:S03]  /*70a0*/  VIADD R86, R46, 0x70 ;  /* 0x000000702e567836 */ /* 0x000fc60000000000 */
[----:B------:R-:W-:Y:S01]  /*70b0*/  LOP3.LUT R65, R93, R84, RZ, 0xfc, !PT ;  /* 0x000000545d417212 */ /* 0x000fe200078efcff */
[----:B------:R-:W-:Y:S01]  /*70c0*/  IMAD.WIDE.U32 R84, R59, 0x10000, RZ ;  /* 0x000100003b547825 */ /* 0x000fe200078e00ff */
[----:B------:R2:W3:Y:S01]  /*70d0*/  F2F.F16.F32 R69, R81 ;  /* 0x0000005100457304 */ /* 0x0004e20000200800 */
[----:B------:R-:W-:Y:S02]  /*70e0*/  ISETP.GE.AND P1, PT, R86, UR8, PT ;  /* 0x0000000856007c0c */ /* 0x000fe4000bf26270 */
[----:B------:R-:W-:Y:S02]  /*70f0*/  LOP3.LUT R68, R84, R39, RZ, 0xfc, !PT ;  /* 0x0000002754447212 */ /* 0x000fe400078efcff */
[----:B------:R-:W-:-:S03]  /*7100*/  LOP3.LUT R74, R85, R74, RZ, 0xfc, !PT ;  /* 0x0000004a554a7212 */ /* 0x000fc600078efcff */
[----:B------:R2:W4:Y:S01]  /*7110*/  F2F.F16.F32 R0, R76 ;  /* 0x0000004c00007304 */ /* 0x0005220000200800 */
        /* <DEDUP_REMOVED lines=15> */
.L_x_989:
[----:B------:R-:W-:Y:S05]  /*7210*/  BSYNC.RECONVERGENT B0 ;  /* 0x0000000000007941 */ /* 0x000fea0003800200 */
.L_x_988:
        /* <DEDUP_REMOVED lines=24> */
.L_x_991:
[----:B------:R-:W-:Y:S05]  /*73a0*/  BSYNC.RECONVERGENT B0 ;  /* 0x0000000000007941 */ /* 0x000fea0003800200 */
.L_x_990:
        /* <DEDUP_REMOVED lines=12> */
[----:B------:R0:W1:Y:S01]  /*7470*/  F2F.F16.F32 R76, R35 ;  /* 0x00000023004c7304 */ /* 0x0000620000200800 */
[----:B------:R-:W-:Y:S02]  /*7480*/  VIADD R72, R46, 0x71 ;  /* 0x000000712e487836 */ /* 0x000fe40000000000 */
[----:B------:R-:W-:Y:S01]  /*7490*/  FMUL R41, R84, UR9 ;  /* 0x0000000954297c20 */ /* 0x000fe20008400000 */
[----:B------:R-:W-:Y:S02]  /*74a0*/  FMNMX3 R92, |R75|, R77, |R88|, !PT ;  /* 0x0000004d4b5c7276 */ /* 0x000fe40007800658 */
[----:B------:R-:W-:Y:S02]  /*74b0*/  ISETP.GE.AND P0, PT, R72, UR8, PT ;  /* 0x0000000848007c0c */ /* 0x000fe4000bf06270 */
[----:B------:R-:W2:Y:S01]  /*74c0*/  F2F.F16.F32 R42, R42 ;  /* 0x0000002a002a7304 */ /* 0x000ea20000200800 */
[----:B0-----:R-:W-:Y:S01]  /*74d0*/  LOP3.LUT R35, R50, R83, RZ, 0xfc, !PT ;  /* 0x0000005332237212 */ /* 0x001fe200078efcff */
[----:B------:R-:W-:Y:S01]  /*74e0*/  FMUL R50, R82, UR9 ;  /* 0x0000000952327c20 */ /* 0x000fe20008400000 */
[----:B------:R-:W-:-:S05]  /*74f0*/  IMAD.U32 R83, R80, 0x10000, RZ ;  /* 0x0001000050537824 */ /* 0x000fca00078e00ff */
[----:B------:R-:W0:Y:S08]  /*7500*/  F2F.F16.F32 R50, R50 ;  /* 0x0000003200327304 */ /* 0x000e300000200800 */
[----:B------:R3:W0:Y:S02]  /*7510*/  F2F.F16.F32 R70, R41 ;  /* 0x0000002900467304 */ /* 0x0006240000200800 */
        /* <DEDUP_REMOVED lines=16> */
.L_x_993:
[----:B------:R-:W-:Y:S05]  /*7620*/  BSYNC.RECONVERGENT B0 ;  /* 0x0000000000007941 */ /* 0x000fea0003800200 */
.L_x_992:
        /* <DEDUP_REMOVED lines=33> */
.L_x_995:
[----:B------:R-:W-:Y:S05]  /*7840*/  BSYNC.RECONVERGENT B0 ;  /* 0x0000000000007941 */ /* 0x000fea0003800200 */
.L_x_994:
        /* <DEDUP_REMOVED lines=12> */
[----:B------:R-:W2:Y:S01]  /*7910*/  F2F.F16.F32 R84, R84 ;  /* 0x0000005400547304 */ /* 0x000ea20000200800 */
[----:B------:R-:W-:Y:S02]  /*7920*/  FMNMX3 R81, |R80|, R81, |R85|, !PT ;  /* 0x0000005150517276 */ /* 0x000fe40007800655 */
[----:B------:R-:W-:Y:S02]  /*7930*/  ISETP.GE.AND P1, PT, R82, UR8, PT ;  /* 0x0000000852007c0c */ /* 0x000fe4000bf26270 */
[----:B------:R-:W-:-:S03]  /*7940*/  FMNMX R91, R81, |R78|, !PT ;  /* 0x4000004e515b7209 */ /* 0x000fc60007800000 */
[----:B------:R3:W0:Y:S08]  /*7950*/  F2F.F16.F32 R77, R83 ;  /* 0x00000053004d7304 */ /* 0x0006300000200800 */
[----:B------:R-:W0:Y:S08]  /*7960*/  F2F.F16.F32 R71, R71 ;  /* 0x0000004700477304 */ /* 0x000e300000200800 */
[----:B------:R-:W0:Y:S01]  /*7970*/  F2F.F16.F32 R75, R75 ;  /* 0x0000004b004b7304 */ /* 0x000e220000200800 */
        /* <DEDUP_REMOVED lines=15> */
.L_x_997:
[----:B------:R-:W-:Y:S05]  /*7a70*/  BSYNC.RECONVERGENT B0 ;  /* 0x0000000000007941 */ /* 0x000fea0003800200 */
.L_x_996:
        /* <DEDUP_REMOVED lines=33> */
.L_x_999:
[----:B------:R-:W-:Y:S05]  /*7c90*/  BSYNC.RECONVERGENT B0 ;  /* 0x0000000000007941 */ /* 0x000fea0003800200 */
.L_x_998:
[----:B--23-5:R-:W-:Y:S01]  /*7ca0*/  IMAD.U32 R80, R78, 0x10000, RZ ;  /* 0x000100004e507824 */ /* 0x02cfe200078e00ff */
[----:B------:R-:W-:Y:S01]  /*7cb0*/  BSSY.RECONVERGENT B0, `(.L_x_1000) ;  /* 0x0000022000007945 */ /* 0x000fe20003800200 */
[----:B01----:R-:W-:-:S04]  /*7cc0*/  IMAD.WIDE.U32 R86, R77, 0x10000, RZ ;  /* 0x000100004d567825 */ /* 0x003fc800078e00ff */
[----:B------:R-:W-:Y:S01]  /*7cd0*/  FMUL R81, R80, UR9 ;  /* 0x0000000950517c20 */ /* 0x000fe20008400000 */
[----:B------:R-:W-:Y:S01]  /*7ce0*/  FMNMX3 R78, |R90|, R91, |R80|, !PT ;  /* 0x0000005b5a4e7276 */ /* 0x000fe20007800650 */
[----:B------:R-:W-:Y:S01]  /*7cf0*/  IMAD.U32 R77, R72, 0x10000, RZ ;  /* 0x00010000484d7824 */ /* 0x000fe200078e00ff */
[----:B------:R-:W-:Y:S01]  /*7d00*/  LOP3.LUT R72, R86, R76, RZ, 0xfc, !PT ;  /* 0x0000004c56487212 */ /* 0x000fe200078efcff */
[----:B------:R0:W1:Y:S01]  /*7d10*/  F2F.F16.F32 R89, R81 ;  /* 0x0000005100597304 */ /* 0x0000620000200800 */
[----:B------:R-:W-:Y:S01]  /*7d20*/  IMAD.U32 R80, R85, 0x10000, RZ ;  /* 0x0001000055507824 */ /* 0x000fe200078e00ff */
[----:B------:R-:W-:Y:S01]  /*7d30*/  SHF.L.U32 R76, R83, 0x10, RZ ;  /* 0x00000010534c7819 */ /* 0x000fe200000006ff */
[----:B------:R-:W-:-:S04]  /*7d40*/  IMAD.WIDE.U32 R84, R84, 0x10000, RZ ;  /* 0x0001000054547825 */ /* 0x000fc800078e00ff */
[----:B------:R-:W-:Y:S01]  /*7d50*/  FMUL R88, R80, UR9 ;  /* 0x0000000950587c20 */ /* 0x000fe20008400000 */
[----:B------:R-:W-:Y:S01]  /*7d60*/  LOP3.LUT R70, R84, R70, RZ, 0xfc, !PT ;  /* 0x0000004654467212 */ /* 0x000fe200078efcff */
[----:B0-----:R-:W-:Y:S02]  /*7d70*/  FMUL R81, R76, UR9 ;  /* 0x000000094c517c20 */ /* 0x001fe40008400000 */
[----:B------:R-:W0:Y:S01]  /*7d80*/  F2F.F16.F32 R91, R88 ;  /* 0x00000058005b7304 */ /* 0x000e220000200800 */
[----:B-1----:R-:W-:Y:S01]  /*7d90*/  LOP3.LUT R86, R87, R89, RZ, 0xfc, !PT ;  /* 0x0000005957567212 */ /* 0x002fe200078efcff */
[----:B------:R-:W-:-:S06]  /*7da0*/  FMUL R87, R77, UR9 ;  /* 0x000000094d577c20 */ /* 0x000fcc0008400000 */
[----:B------:R-:W1:Y:S01]  /*7db0*/  F2F.F16.F32 R81, R81 ;  /* 0x0000005100517304 */ /* 0x000e620000200800 */
[----:B0-----:R-:W-:-:S07]  /*7dc0*/  LOP3.LUT R85, R85, R91, RZ, 0xfc, !PT ;  /* 0x0000005b55557212 */ /* 0x001fce00078efcff */
[----:B------:R-:W0:Y:S01]  /*7dd0*/  F2F.F16.F32 R87, R87 ;  /* 0x0000005700577304 */ /* 0x000e220000200800 */
        /* <DEDUP_REMOVED lines=15> */
.L_x_1001:
[----:B------:R-:W-:Y:S05]  /*7ed0*/  BSYNC.RECONVERGENT B0 ;  /* 0x0000000000007941 */ /* 0x000fea0003800200 */
.L_x_1000:
        /* <DEDUP_REMOVED lines=29> */
.L_x_1003:
[----:B------:R-:W-:Y:S05]  /*80b0*/  BSYNC.RECONVERGENT B0 ;  /* 0x0000000000007941 */ /* 0x000fea0003800200 */
.L_x_1002:
        /* <DEDUP_REMOVED lines=9> */
[----:B------:R-:W2:Y:S08]  /*8150*/  F2F.F16.F32 R91, R71 ;  /* 0x00000047005b7304 */ /* 0x000eb00000200800 */
[----:B------:R-:W3:Y:S01]  /*8160*/  F2F.F16.F32 R89, R89 ;  /* 0x0000005900597304 */ /* 0x000ee20000200800 */
[----:B--2---:R-:W-:-:S07]  /*8170*/  IMAD.U32 R73, R91, 0x10000, RZ ;  /* 0x000100005b497824 */ /* 0x004fce00078e00ff */
[----:B------:R-:W2:Y:S01]  /*8180*/  F2F.F16.F32 R88, R88 ;  /* 0x0000005800587304 */ /* 0x000ea20000200800 */
[----:B------:R-:W-:Y:S01]  /*8190*/  LOP3.LUT R73, R86, R73, RZ, 0xfc, !PT ;  /* 0x0000004956497212 */ /* 0x000fe200078efcff */
[----:B---3--:R-:W-:-:S05]  /*81a0*/  IMAD.U32 R86, R89, 0x10000, RZ ;  /* 0x0001000059567824 */ /* 0x008fca00078e00ff */
[----:B------:R-:W-:Y:S01]  /*81b0*/  LOP3.LUT R71, R85, R86, RZ, 0xfc, !PT ;  /* 0x0000005655477212 */ /* 0x000fe200078efcff */
[----:B------:R-:W-:-:S06]  /*81c0*/  FMUL R85, R45, UR9 ;  /* 0x000000092d557c20 */ /* 0x000fcc0008400000 */
[----:B------:R-:W3:Y:S01]  /*81d0*/  F2F.F16.F32 R85, R85 ;  /* 0x0000005500557304 */ /* 0x000ee20000200800 */
        /* <DEDUP_REMOVED lines=15> */
.L_x_1005:
[----:B------:R-:W-:Y:S05]  /*82d0*/  BSYNC.RECONVERGENT B0 ;  /* 0x0000000000007941 */ /* 0x000fea0003800200 */
.L_x_1004:
        /* <DEDUP_REMOVED lines=57> */
.L_x_1007:
[----:B------:R-:W-:Y:S05]  /*8670*/  BSYNC.RECONVERGENT B0 ;  /* 0x0000000000007941 */ /* 0x000fea0003800200 */
.L_x_1006:
        /* <DEDUP_REMOVED lines=21> */
.L_x_1009:
[----:B------:R-:W-:Y:S05]  /*87d0*/  BSYNC.RECONVERGENT B0 ;  /* 0x0000000000007941 */ /* 0x000fea0003800200 */
.L_x_1008:
        /* <DEDUP_REMOVED lines=20> */
.L_x_1011:
[----:B------:R-:W-:Y:S05]  /*8920*/  BSYNC.RECONVERGENT B0 ;  /* 0x0000000000007941 */ /* 0x000fea0003800200 */
.L_x_1010:
        /* <DEDUP_REMOVED lines=20> */
.L_x_1013:
[----:B------:R-:W-:Y:S05]  /*8a70*/  BSYNC.RECONVERGENT B0 ;  /* 0x0000000000007941 */ /* 0x000fea0003800200 */
.L_x_1012:
        /* <DEDUP_REMOVED lines=20> */
.L_x_1015:
[----:B------:R-:W-:Y:S05]  /*8bc0*/  BSYNC.RECONVERGENT B0 ;  /* 0x0000000000007941 */ /* 0x000fea0003800200 */
.L_x_1014:
        /* <DEDUP_REMOVED lines=20> */
.L_x_1017:
[----:B------:R-:W-:Y:S05]  /*8d10*/  BSYNC.RECONVERGENT B0 ;  /* 0x0000000000007941 */ /* 0x000fea0003800200 */
.L_x_1016:
        /* <DEDUP_REMOVED lines=20> */
.L_x_1019:
[----:B------:R-:W-:Y:S05]  /*8e60*/  BSYNC.RECONVERGENT B0 ;  /* 0x0000000000007941 */ /* 0x000fea0003800200 */
.L_x_1018:
        /* <DEDUP_REMOVED lines=20> */
.L_x_1021:
[----:B------:R-:W-:Y:S05]  /*8fb0*/  BSYNC.RECONVERGENT B0 ;  /* 0x0000000000007941 */ /* 0x000fea0003800200 */
.L_x_1020:
        /* <DEDUP_REMOVED lines=32> */
.L_x_1023:
[----:B------:R-:W-:Y:S05]  /*91c0*/  BSYNC.RECONVERGENT B0 ;  /* 0x0000000000007941 */ /* 0x000fea0003800200 */
.L_x_1022:
        /* <DEDUP_REMOVED lines=41> */
.L_x_1025:
[----:B------:R-:W-:Y:S05]  /*9460*/  BSYNC.RECONVERGENT B0 ;  /* 0x0000000000007941 */ /* 0x000fea0003800200 */
.L_x_1024:
        /* <DEDUP_REMOVED lines=20> */
.L_x_1027:
[----:B------:R-:W-:Y:S05]  /*95b0*/  BSYNC.RECONVERGENT B0 ;  /* 0x0000000000007941 */ /* 0x000fea0003800200 */
.L_x_1026:
        /* <DEDUP_REMOVED lines=20> */
.L_x_1029:
[----:B------:R-:W-:Y:S05]  /*9700*/  BSYNC.RECONVERGENT B0 ;  /* 0x0000000000007941 */ /* 0x000fea0003800200 */
.L_x_1028:
        /* <DEDUP_REMOVED lines=20> */
.L_x_1031:
[----:B------:R-:W-:Y:S05]  /*9850*/  BSYNC.RECONVERGENT B0 ;  /* 0x0000000000007941 */ /* 0x000fea0003800200 */
.L_x_1030:
        /* <DEDUP_REMOVED lines=20> */
.L_x_1033:
[----:B------:R-:W-:Y:S05]  /*99a0*/  BSYNC.RECONVERGENT B0 ;  /* 0x0000000000007941 */ /* 0x000fea0003800200 */
.L_x_1032:
        /* <DEDUP_REMOVED lines=20> */
.L_x_1035:
[----:B------:R-:W-:Y:S05]  /*9af0*/  BSYNC.RECONVERGENT B0 ;  /* 0x0000000000007941 */ /* 0x000fea0003800200 */
.L_x_1034:
        /* <DEDUP_REMOVED lines=20> */
.L_x_1037:
[----:B------:R-:W-:Y:S05]  /*9c40*/  BSYNC.RECONVERGENT B0 ;  /* 0x0000000000007941 */ /* 0x000fea0003800200 */
.L_x_1036:
        /* <DEDUP_REMOVED lines=32> */
.L_x_1039:
[----:B------:R-:W-:Y:S05]  /*9e50*/  BSYNC.RECONVERGENT B0 ;  /* 0x0000000000007941 */ /* 0x000fea0003800200 */
.L_x_1038:
        /* <DEDUP_REMOVED lines=42> */
.L_x_1041:
[----:B------:R-:W-:Y:S05]  /*a100*/  BSYNC.RECONVERGENT B0 ;  /* 0x0000000000007941 */ /* 0x000fea0003800200 */
.L_x_1040:
        /* <DEDUP_REMOVED lines=20> */
.L_x_1043:
[----:B------:R-:W-:Y:S05]  /*a250*/  BSYNC.RECONVERGENT B0 ;  /* 0x0000000000007941 */ /* 0x000fea0003800200 */
.L_x_1042:
        /* <DEDUP_REMOVED lines=20> */
.L_x_1045:
[----:B------:R-:W-:Y:S05]  /*a3a0*/  BSYNC.RECONVERGENT B0 ;  /* 0x0000000000007941 */ /* 0x000fea0003800200 */
.L_x_1044:
        /* <DEDUP_REMOVED lines=20> */
.L_x_1047:
[----:B------:R-:W-:Y:S05]  /*a4f0*/  BSYNC.RECONVERGENT B0 ;  /* 0x0000000000007941 */ /* 0x000fea0003800200 */
.L_x_1046:
        /* <DEDUP_REMOVED lines=20> */
.L_x_1049:
[----:B------:R-:W-:Y:S05]  /*a640*/  BSYNC.RECONVERGENT B0 ;  /* 0x0000000000007941 */ /* 0x000fea0003800200 */
.L_x_1048:
        /* <DEDUP_REMOVED lines=20> */
.L_x_1051:
[----:B------:R-:W-:Y:S05]  /*a790*/  BSYNC.RECONVERGENT B0 ;  /* 0x0000000000007941 */ /* 0x000fea0003800200 */
.L_x_1050:
        /* <DEDUP_REMOVED lines=20> */
.L_x_1053:
[----:B------:R-:W-:Y:S05]  /*a8e0*/  BSYNC.RECONVERGENT B0 ;  /* 0x0000000000007941 */ /* 0x000fea0003800200 */
.L_x_1052:
        /* <DEDUP_REMOVED lines=33> */
.L_x_1055:
[----:B------:R-:W-:Y:S05]  /*ab00*/  BSYNC.RECONVERGENT B0 ;  /* 0x0000000000007941 */ /* 0x000fea0003800200 */
.L_x_1054:
        /* <DEDUP_REMOVED lines=35> */
.L_x_1057:
[----:B------:R-:W-:Y:S05]  /*ad40*/  BSYNC.RECONVERGENT B0 ;  /* 0x0000000000007941 */ /* 0x000fea0003800200 */
.L_x_1056:
        /* <DEDUP_REMOVED lines=20> */
.L_x_1059:
[----:B------:R-:W-:Y:S05]  /*ae90*/  BSYNC.RECONVERGENT B0 ;  /* 0x0000000000007941 */ /* 0x000fea0003800200 */
.L_x_1058:
        /* <DEDUP_REMOVED lines=20> */
.L_x_1061:
[----:B------:R-:W-:Y:S05]  /*afe0*/  BSYNC.RECONVERGENT B0 ;  /* 0x0000000000007941 */ /* 0x000fea0003800200 */
.L_x_1060:
        /* <DEDUP_REMOVED lines=20> */
.L_x_1063:
[----:B------:R-:W-:Y:S05]  /*b130*/  BSYNC.RECONVERGENT B0 ;  /* 0x0000000000007941 */ /* 0x000fea0003800200 */
.L_x_1062:
        /* <DEDUP_REMOVED lines=20> */
.L_x_1065:
[----:B------:R-:W-:Y:S05]  /*b280*/  BSYNC.RECONVERGENT B0 ;  /* 0x0000000000007941 */ /* 0x000fea0003800200 */
.L_x_1064:
        /* <DEDUP_REMOVED lines=20> */
.L_x_1067:
[----:B------:R-:W-:Y:S05]  /*b3d0*/  BSYNC.RECONVERGENT B0 ;  /* 0x0000000000007941 */ /* 0x000fea0003800200 */
.L_x_1066:
        /* <DEDUP_REMOVED lines=20> */
.L_x_1069:
[----:B------:R-:W-:Y:S05]  /*b520*/  BSYNC.RECONVERGENT B0 ;  /* 0x0000000000007941 */ /* 0x000fea0003800200 */
.L_x_1068:
        /* <DEDUP_REMOVED lines=31> */
.L_x_1079:
[----:B---3--:R-:W-:-:S07]  /*b720*/  FMNMX R0, R3, R2, !PT ;  /* 0x0000000203007209 */ /* 0x008fce0007800000 */
.L_x_1071:
[----:B------:R-:W-:Y:S05]  /*b730*/  BSYNC B0 ;  /* 0x0000000000007941 */ /* 0x000fea0003800000 */
.L_x_1070:
        /* <DEDUP_REMOVED lines=14> */
.L_x_1074:
[----:B------:R-:W-:Y:S05]  /*b820*/  BSYNC.RECONVERGENT B0 ;  /* 0x0000000000007941 */ /* 0x000fea0003800200 */
.L_x_1073:
        /* <DEDUP_REMOVED lines=14> */
[----:B0-2---:R-:W-:Y:S05]  /*b910*/  CALL.REL.NOINC `($__internal_3_$__cuda_sm20_rcp_rn_f32_slowpath) ;  /* 0x00000000005c7944 */ /* 0x005fea0003c00000 */
[----:B------:R-:W-:Y:S01]  /*b920*/  IMAD.MOV.U32 R5, RZ, RZ, R0 ;  /* 0x000000ffff057224 */ /* 0x000fe200078e0000 */
[----:B------:R-:W-:Y:S06]  /*b930*/  BRA `(.L_x_1076) ;  /* 0x0000000000147947 */ /* 0x000fec0003800000 */
.L_x_1075:
[----:B------:R-:W1:Y:S01]  /*b940*/  MUFU.RCP R5, UR9 ;  /* 0x0000000900057d08 */ /* 0x000e620008001000 */
[----:B------:R-:W-:-:S04]  /*b950*/  IMAD.U32 R0, RZ, RZ, UR9 ;  /* 0x00000009ff007e24 */ /* 0x000fc8000f8e00ff */
[----:B-1----:R-:W-:-:S04]  /*b960*/  FFMA R0, R5, R0, -1 ;  /* 0xbf80000005007423 */ /* 0x002fc80000000000 */
[----:B------:R-:W-:-:S04]  /*b970*/  FADD.FTZ R0, -R0, -RZ ;  /* 0x800000ff00007221 */ /* 0x000fc80000010100 */
[----:B------:R-:W-:-:S07]  /*b980*/  FFMA R5, R5, R0, R5 ;  /* 0x0000000005057223 */ /* 0x000fce0000000005 */
.L_x_1076:
[----:B------:R-:W-:Y:S01]  /*b990*/  STG.E desc[UR12][R2.64], R5 ;  /* 0x0000000502007986 */ /* 0x000fe2000c10190c */
[----:B------:R-:W-:Y:S05]  /*b9a0*/  EXIT ;  /* 0x000000000000794d */ /* 0x000fea0003800000 */
.L_x_1072:
[----:B------:R-:W-:Y:S02]  /*b9b0*/  IMAD.MOV.U32 R5, RZ, RZ, 0x2 ;  /* 0x00000002ff057424 */ /* 0x000fe400078e00ff */
[----:B------:R-:W-:Y:S02]  /*b9c0*/  IMAD.MOV.U32 R7, RZ, RZ, 0x1f ;  /* 0x0000001fff077424 */ /* 0x000fe400078e00ff */
[----:B------:R-:W-:-:S07]  /*b9d0*/  IMAD.MOV.U32 R4, RZ, RZ, -0x1 ;  /* 0xffffffffff047424 */ /* 0x000fce00078e00ff */
[----:B012---:R-:W-:Y:S05]  /*b9e0*/  WARPSYNC.COLLECTIVE R4, `(.L_x_1077) ;  /* 0x0000000004087348 */ /* 0x007fea0003c00000 */
[----:B-1----:R1:W3:Y:S02]  /*b9f0*/  SHFL.DOWN P0, R2, R0, R5, R7 ;  /* 0x0800000500027389 */ /* 0x0022e40000000007 */
[----:B0123--:R-:W-:Y:S05]  /*ba00*/  ENDCOLLECTIVE ;  /* 0x000000000000791b */ /* 0x00ffea0003800000 */
.L_x_1077:
[----:B------:R-:W-:Y:S02]  /*ba10*/  IMAD.MOV.U32 R5, RZ, RZ, 0x1 ;  /* 0x00000001ff057424 */ /* 0x000fe400078e00ff */
[----:B------:R-:W-:-:S05]  /*ba20*/  IMAD.MOV.U32 R3, RZ, RZ, R2 ;  /* 0x000000ffff037224 */ /* 0x000fca00078e0002 */
[----:B------:R-:W-:-:S05]  /*ba30*/  FMNMX R3, R3, R0, !PT ;  /* 0x0000000003037209 */ /* 0x000fca0007800000 */
[----:B------:R-:W-:-:S07]  /*ba40*/  IMAD.MOV.U32 R0, RZ, RZ, R3 ;  /* 0x000000ffff007224 */ /* 0x000fce00078e0003 */
[----:B------:R-:W-:Y:S05]  /*ba50*/  WARPSYNC.COLLECTIVE R4, `(.L_x_1078) ;  /* 0x0000000004087348 */ /* 0x000fea0003c00000 */
[----:B------:R0:W1:Y:S02]  /*ba60*/  SHFL.DOWN P0, R2, R0, R5, R7 ;  /* 0x0800000500027389 */ /* 0x0000640000000007 */
[----:B01----:R-:W-:Y:S05]  /*ba70*/  ENDCOLLECTIVE ;  /* 0x000000000000791b */ /* 0x003fea0003800000 */
.L_x_1078:
[----:B------:R-:W-:Y:S05]  /*ba80*/  BRA `(.L_x_1079) ;  /* 0xfffffffc00247947 */ /* 0x000fea000383ffff */
        .weak           $__internal_3_$__cuda_sm20_rcp_rn_f32_slowpath
        .type           $__internal_3_$__cuda_sm20_rcp_rn_f32_slowpath,@function
        .size           $__internal_3_$__cuda_sm20_rcp_rn_f32_slowpath,(.L_x_3752 - $__internal_3_$__cuda_sm20_rcp_rn_f32_slowpath)
$__internal_3_$__cuda_sm20_rcp_rn_f32_slowpath:
        /* <DEDUP_REMOVED lines=15> */
.L_x_1080:
        /* <DEDUP_REMOVED lines=33> */
.L_x_1082:
[----:B------:R0:W1:Y:S02]  /*bd90*/  MUFU.RCP R4, R0 ;  /* 0x0000000000047308 */ /* 0x0000640000001000 */
.L_x_1081:
[----:B0123--:R-:W-:Y:S02]  /*bda0*/  IMAD.MOV.U32 R0, RZ, RZ, R4 ;  /* 0x000000ffff007224 */ /* 0x00ffe400078e0004 */
[----:B------:R-:W-:Y:S02]  /*bdb0*/  IMAD.MOV.U32 R4, RZ, RZ, R9 ;  /* 0x000000ffff047224 */ /* 0x000fe400078e0009 */
[----:B------:R-:W-:-:S04]  /*bdc0*/  IMAD.MOV.U32 R5, RZ, RZ, 0x0 ;  /* 0x00000000ff057424 */ /* 0x000fc800078e00ff */
[----:B------:R-:W-:Y:S05]  /*bdd0*/  RET.REL.NODEC R4 `(_ZN18transformer_engine56_GLOBAL__N__9a404817_23_multi_cast_transpose_cu_26a11c4627multi_cast_transpose_kernelILi4ELi4ELb0Ef13__nv_bfloat166__halfEEvNS0_22MultiCastTransposeArgsE) ;  /* 0xffffff4004887950 */ /* 0x000fea0003c3ffff */
.L_x_1083:
        /* <DEDUP_REMOVED lines=10> */
.L_x_3752:


//--------------------- .text._ZN18transformer_engine56_GLOBAL__N__9a404817_23_multi_cast_transpose_cu_26a11c4627multi_cast_transpose_kernelILi4ELi2ELb0Ef13__nv_bfloat16fEEvNS0_22MultiCastTransposeArgsE --------------------------
	.section	.text._ZN18transformer_engine56_GLOBAL__N__9a404817_23_multi_cast_transpose_cu_26a11c4627multi_cast_transpose_kernelILi4ELi2ELb0Ef13__nv_bfloat16fEEvNS0_22MultiCastTransposeArgsE,"ax",@progbits
	.align	128
.text._ZN18transformer_engine56_GLOBAL__N__9a404817_23_multi_cast_transpose_cu_26a11c4627multi_cast_transpose_kernelILi4ELi2ELb0Ef13__nv_bfloat16fEEvNS0_22MultiCastTransposeArgsE:
        .type           _ZN18transformer_engine56_GLOBAL__N__9a404817_23_multi_cast_transpose_cu_26a11c4627multi_cast_transpose_kernelILi4ELi2ELb0Ef13__nv_bfloat16fEEvNS0_22MultiCastTransposeArgsE,@function
        .size           _ZN18transformer_engine56_GLOBAL__N__9a404817_23_multi_cast_transpose_cu_26a11c4627multi_cast_transpose_kernelILi4ELi2ELb0Ef13__nv_bfloat16fEEvNS0_22MultiCastTransposeArgsE,(.L_x_3754 - _ZN18transformer_engine56_GLOBAL__N__9a404817_23_multi_cast_transpose_cu_26a11c4627multi_cast_transpose_kernelILi4ELi2ELb0Ef13__nv_bfloat16fEEvNS0_22MultiCastTransposeArgsE)
        .other          _ZN18transformer_engine56_GLOBAL__N__9a404817_23_multi_cast_transpose_cu_26a11c4627multi_cast_transpose_kernelILi4ELi2ELb0Ef13__nv_bfloat16fEEvNS0_22MultiCastTransposeArgsE,@"STO_CUDA_ENTRY STV_DEFAULT"
_ZN18transformer_engine56_GLOBAL__N__9a404817_23_multi_cast_transpose_cu_26a11c4627multi_cast_transpose_kernelILi4ELi2ELb0Ef13__nv_bfloat16fEEvNS0_22MultiCastTransposeArgsE:
[----:B------:R-:W-:Y:S01]  /*0000*/  LDC R1, c[0x0][0x37c] ;  /* 0x0000df00ff017b82 */ /* 0x000fe20000000800 */
[----:B------:R-:W0:Y:S07]  /*0010*/  S2R R74, SR_TID.X ;  /* 0x00000000004a7919 */ /* 0x000e2e0000002100 */
[----:B------:R-:W1:Y:S01]  /*0020*/  S2UR UR7, SR_CTAID.X ;  /* 0x00000000000779c3 */ /* 0x000e620000002500 */
[----:B------:R-:W-:Y:S01]  /*0030*/  UMOV UR4, URZ ;  /* 0x000000ff00047c82 */ /* 0x000fe20008000000 */
[----:B------:R-:W-:Y:S01]  /*0040*/  UMOV UR8, 0xe00 ;  /* 0x00000e0000087882 */ /* 0x000fe20000000000 */
[----:B0-----:R-:W-:-:S02]  /*0050*/  LOP3.LUT R7, R74, 0x1f, RZ, 0xc0, !PT ;  /* 0x0000001f4a077812 */ /* 0x001fc400078ec0ff */
[----:B-1----:R-:W-:-:S07]  /*0060*/  SHF.R.U32.HI R55, RZ, 0x5, R74 ;  /* 0x00000005ff377819 */ /* 0x002fce000001164a */
.L_x_1084:
        /* <DEDUP_REMOVED lines=18> */
[----:B------:R-:W1:Y:S01]  /*0190*/  LDCU.64 UR12, c[0x0][UR5+0x380] ;  /* 0x00007000050c77ac */ /* 0x000e620008000a00 */
[----:B------:R-:W-:Y:S02]  /*01a0*/  PRMT R63, RZ, 0x7610, R63 ;  /* 0x00007610ff3f7816 */ /* 0x000fe4000000003f */
[----:B------:R-:W-:Y:S01]  /*01b0*/  PRMT R10, RZ, 0x7610, R10 ;  /* 0x00007610ff0a7816 */ /* 0x000fe2000000000a */
[----:B------:R-:W3:Y:S01]  /*01c0*/  LDCU.64 UR14, c[0x0][UR5+0x580] ;  /* 0x0000b000050e77ac */ /* 0x000ee20008000a00 */
[----:B------:R-:W-:Y:S02]  /*01d0*/  PRMT R16, RZ, 0x7610, R16 ;  /* 0x00007610ff107816 */ /* 0x000fe40000000010 */
[----:B------:R-:W-:-:S02]  /*01e0*/  PRMT R17, RZ, 0x7610, R17 ;  /* 0x00007610ff117816 */ /* 0x000fc40000000011 */
[----:B------:R-:W4:Y:S01]  /*01f0*/  LDCU UR9, c[0x0][UR4+0x1080] ;  /* 0x00021000040977ac */ /* 0x000f220008000800 */
[----:B------:R-:W-:Y:S01]  /*0200*/  PRMT R18, RZ, 0x7610, R18 ;  /* 0x00007610ff127816 */ /* 0x000fe20000000012 */
[----:B------:R-:W5:Y:S01]  /*0210*/  LDCU UR7, c[0x0][UR4+0x1180] ;  /* 0x00023000040777ac */ /* 0x000f620008000800 */
[----:B----4-:R-:W-:-:S04]  /*0220*/  IMAD.U32 R4, RZ, RZ, UR9 ;  /* 0x00000009ff047e24 */ /* 0x010fc8000f8e00ff */
[----:B------:R-:W-:-:S05]  /*0230*/  VIADD R4, R4, 0x7f ;  /* 0x0000007f04047836 */ /* 0x000fca0000000000 */
[----:B------:R-:W-:-:S04]  /*0240*/  SHF.R.S32.HI R5, RZ, 0x1f, R4 ;  /* 0x0000001fff057819 */ /* 0x000fc80000011404 */
[----:B------:R-:W-:-:S04]  /*0250*/  LEA.HI R5, R5, R4, RZ, 0x7 ;  /* 0x0000000405057211 */ /* 0x000fc800078f38ff */
[----:B------:R-:W-:Y:S02]  /*0260*/  SHF.R.S32.HI R13, RZ, 0x7, R5 ;  /* 0x00000007ff0d7819 */ /* 0x000fe40000011405 */
[----:B------:R-:W5:Y:S02]  /*0270*/  S2R R5, SR_CTAID.X ;  /* 0x0000000000057919 */ /* 0x000f640000002500 */
[----:B------:R-:W-:-:S04]  /*0280*/  IABS R9, R13 ;  /* 0x0000000d00097213 */ /* 0x000fc80000000000 */
[----:B------:R-:W4:Y:S08]  /*0290*/  I2F.RP R4, R9 ;  /* 0x0000000900047306 */ /* 0x000f300000209400 */
[----:B----4-:R-:W0:Y:S01]  /*02a0*/  MUFU.RCP R4, R4 ;  /* 0x0000000400047308 */ /* 0x010e220000001000 */
[----:B-----5:R-:W-:Y:S01]  /*02b0*/  VIADD R6, R5, -UR7 ;  /* 0x8000000705067c36 */ /* 0x020fe20008000000 */
[----:B------:R-:W4:Y:S01]  /*02c0*/  LDCU UR7, c[0x0][UR4+0xf80] ;  /* 0x0001f000040777ac */ /* 0x000f220008000800 */
[----:B------:R-:W1:Y:S01]  /*02d0*/  LDCU.64 UR4, c[0x0][UR5+0x780] ;  /* 0x0000f000050477ac */ /* 0x000e620008000a00 */
[----:B0-----:R-:W-:-:S02]  /*02e0*/  VIADD R2, R4, 0xffffffe ;  /* 0x0ffffffe04027836 */ /* 0x001fc40000000000 */
[----:B------:R-:W-:Y:S02]  /*02f0*/  IABS R4, R6 ;  /* 0x0000000600047213 */ /* 0x000fe40000000000 */
[----:B------:R0:W5:Y:S02]  /*0300*/  F2I.FTZ.U32.TRUNC.NTZ R3, R2 ;  /* 0x0000000200037305 */ /* 0x000164000021f000 */
[----:B0-----:R-:W-:Y:S01]  /*0310*/  IMAD.MOV.U32 R2, RZ, RZ, RZ ;  /* 0x000000ffff027224 */ /* 0x001fe200078e00ff */
[----:B-----5:R-:W-:-:S05]  /*0320*/  IADD3 R8, PT, PT, RZ, -R3, RZ ;  /* 0x80000003ff087210 */ /* 0x020fca0007ffe0ff */
        /* <DEDUP_REMOVED lines=8> */
[----:B------:R-:W-:Y:S01]  /*03b0*/  @!P2 IMAD.IADD R2, R2, 0x1, -R9 ;  /* 0x000000010202a824 */ /* 0x000fe200078e0a09 */
[----:B------:R-:W-:Y:S02]  /*03c0*/  @!P2 IADD3 R3, PT, PT, R3, 0x1, RZ ;  /* 0x000000010303a810 */ /* 0x000fe40007ffe0ff */
[----:B------:R-:W-:Y:S02]  /*03d0*/  ISETP.NE.AND P2, PT, R13, RZ, PT ;  /* 0x000000ff0d00720c */ /* 0x000fe40003f45270 */
[----:B------:R-:W-:Y:S01]  /*03e0*/  ISETP.GE.U32.AND P1, PT, R2, R9, PT ;  /* 0x000000090200720c */ /* 0x000fe20003f26070 */
[----:B------:R-:W-:Y:S01]  /*03f0*/  IMAD.SHL.U32 R9, R55, 0x2, RZ ;  /* 0x0000000237097824 */ /* 0x000fe200078e00ff */
[----:B------:R-:W-:-:S04]  /*0400*/  LOP3.LUT R2, R6, R13, RZ, 0x3c, !PT ;  /* 0x0000000d06027212 */ /* 0x000fc800078e3cff */
[----:B------:R-:W-:-:S07]  /*0410*/  ISETP.GE.AND P3, PT, R2, RZ, PT ;  /* 0x000000ff0200720c */ /* 0x000fce0003f66270 */
[----:B------:R-:W-:-:S06]  /*0420*/  @P1 VIADD R3, R3, 0x1 ;  /* 0x0000000103031836 */ /* 0x000fcc0000000000 */
[----:B------:R-:W-:Y:S01]  /*0430*/  @!P3 IMAD.MOV R3, RZ, RZ, -R3 ;  /* 0x000000ffff03b224 */ /* 0x000fe200078e0a03 */
[----:B------:R-:W-:-:S04]  /*0440*/  @!P2 LOP3.LUT R3, RZ, R13, RZ, 0x33, !PT ;  /* 0x0000000dff03a212 */ /* 0x000fc800078e33ff */
[----:B------:R-:W-:Y:S01]  /*0450*/  SHF.L.U32 R4, R3, 0x6, RZ ;  /* 0x0000000603047819 */ /* 0x000fe200000006ff */
[----:B------:R-:W-:-:S03]  /*0460*/  IMAD.MOV R2, RZ, RZ, -R3 ;  /* 0x000000ffff027224 */ /* 0x000fc600078e0a03 */
[----:B------:R-:W-:Y:S01]  /*0470*/  LOP3.LUT R54, R4, R9, RZ, 0xfc, !PT ;  /* 0x0000000904367212 */ /* 0x000fe200078efcff */
[----:B------:R-:W-:Y:S01]  /*0480*/  IMAD R2, R13, R2, R6 ;  /* 0x000000020d027224 */ /* 0x000fe200078e0206 */
[----:B------:R-:W-:Y:S02]  /*0490*/  PRMT R9, RZ, 0x7610, R9 ;  /* 0x00007610ff097816 */ /* 0x000fe40000000009 */
[C---:B----4-:R-:W-:Y:S01]  /*04a0*/  ISETP.GE.AND P2, PT, R54.reuse, UR7, PT ;  /* 0x0000000736007c0c */ /* 0x050fe2000bf46270 */
[----:B------:R-:W-:Y:S01]  /*04b0*/  VIADD R20, R54, 0x1 ;  /* 0x0000000136147836 */ /* 0x000fe20000000000 */
[----:B------:R-:W-:Y:S01]  /*04c0*/  PRMT R13, RZ, 0x7610, R13 ;  /* 0x00007610ff0d7816 */ /* 0x000fe2000000000d */
[----:B------:R-:W-:Y:S02]  /*04d0*/  IMAD.SHL.U32 R2, R2, 0x80, RZ ;  /* 0x0000008002027824 */ /* 0x000fe400078e00ff */
[----:B------:R-:W-:Y:S02]  /*04e0*/  VIADD R22, R54, 0x8 ;  /* 0x0000000836167836 */ /* 0x000fe40000000000 */
[----:B------:R-:W-:Y:S01]  /*04f0*/  IMAD R3, R7, 0x4, R2 ;  /* 0x0000000407037824 */ /* 0x000fe200078e0202 */
[----:B--2---:R-:W-:-:S02]  /*0500*/  @P0 R2UR UR8, R0 ;  /* 0x00000000000802ca */ /* 0x004fc400000e0000 */
[----:B------:R-:W-:Y:S02]  /*0510*/  PRMT R0, RZ, 0x7610, R0 ;  /* 0x00007610ff007816 */ /* 0x000fe40000000000 */
[----:B------:R-:W-:Y:S01]  /*0520*/  ISETP.GE.AND P0, PT, R20, UR7, PT ;  /* 0x0000000714007c0c */ /* 0x000fe2000bf06270 */
[----:B-1-3--:R-:W-:-:S12]  /*0530*/  @P2 BRA `(.L_x_1086) ;  /* 0x0000000000482947 */ /* 0x00afd80003800000 */
        /* <DEDUP_REMOVED lines=18> */
.L_x_1086:
[----:B------:R-:W-:Y:S05]  /*0660*/  BSYNC.RECONVERGENT B0 ;  /* 0x0000000000007941 */ /* 0x000fea0003800200 */
.L_x_1085:
[----:B-----5:R-:W-:Y:S01]  /*0670*/  IMAD.U32 R10, R10, 0x10000, RZ ;  /* 0x000100000a0a7824 */ /* 0x020fe200078e00ff */
[----:B------:R-:W-:Y:S01]  /*0680*/  SHF.L.U32 R9, R9, 0x10, RZ ;  /* 0x0000001009097819 */ /* 0x000fe200000006ff */
[----:B------:R-:W-:Y:S01]  /*0690*/  IMAD.U32 R12, R8, 0x10000, RZ ;  /* 0x00010000080c7824 */ /* 0x000fe200078e00ff */
[----:B------:R-:W-:Y:S01]  /*06a0*/  BSSY.RECONVERGENT B0, `(.L_x_1087) ;  /* 0x0000019000007945 */ /* 0x000fe20003800200 */
[----:B------:R-:W-:Y:S01]  /*06b0*/  IMAD.U32 R11, R0, 0x10000, RZ ;  /* 0x00010000000b7824 */ /* 0x000fe200078e00ff */
[C---:B0-----:R-:W-:Y:S01]  /*06c0*/  FMNMX3 R7, |R10|.reuse, RZ, |R9|, !PT ;  /* 0x000000ff0a077276 */ /* 0x041fe20007800609 */
[----:B------:R-:W-:Y:S01]  /*06d0*/  FMUL R6, R10, UR8 ;  /* 0x000000080a067c20 */ /* 0x000fe20008400000 */
[----:B------:R-:W-:Y:S01]  /*06e0*/  FMUL R10, R12, UR8 ;  /* 0x000000080c0a7c20 */ /* 0x000fe20008400000 */
[----:B------:R-:W-:Y:S01]  /*06f0*/  ISETP.GE.AND P1, PT, R22, UR7, PT ;  /* 0x0000000716007c0c */ /* 0x000fe2000bf26270 */
[----:B------:R-:W-:Y:S01]  /*0700*/  VIADD R0, R54, 0x9 ;  /* 0x0000000936007836 */ /* 0x000fe20000000000 */
[----:B------:R-:W-:Y:S01]  /*0710*/  FMNMX3 R7, |R12|, R7, |R11|, !PT ;  /* 0x000000070c077276 */ /* 0x000fe2000780060b */
[----:B------:R-:W-:Y:S01]  /*0720*/  FMUL R8, R9, UR8 ;  /* 0x0000000809087c20 */ /* 0x000fe20008400000 */
[----:B------:R-:W-:Y:S01]  /*0730*/  FMUL R12, R11, UR8 ;  /* 0x000000080b0c7c20 */ /* 0x000fe20008400000 */
[----:B------:R-:W-:Y:S08]  /*0740*/  @P2 BRA `(.L_x_1088) ;  /* 0x0000000000382947 */ /* 0x000ff00003800000 */
[C---:B------:R-:W-:Y:S01]  /*0750*/  VIADD R9, R3.reuse, 0x1 ;  /* 0x0000000103097836 */ /* 0x040fe20000000000 */
        /* <DEDUP_REMOVED lines=9> */
[----:B------:R0:W-:Y:S04]  /*07f0*/  @!P2 STG.E desc[UR10][R14.64], R6 ;  /* 0x000000060e00a986 */ /* 0x0001e8000c10190a */
[----:B------:R0:W-:Y:S04]  /*0800*/  @!P3 STG.E desc[UR10][R14.64+0x4], R8 ;  /* 0x000004080e00b986 */ /* 0x0001e8000c10190a */
[----:B------:R0:W-:Y:S04]  /*0810*/  @!P4 STG.E desc[UR10][R14.64+0x8], R10 ;  /* 0x0000080a0e00c986 */ /* 0x0001e8000c10190a */
[----:B------:R0:W-:Y:S02]  /*0820*/  @!P5 STG.E desc[UR10][R14.64+0xc], R12 ;  /* 0x00000c0c0e00d986 */ /* 0x0001e4000c10190a */
.L_x_1088:
[----:B------:R-:W-:Y:S05]  /*0830*/  BSYNC.RECONVERGENT B0 ;  /* 0x0000000000007941 */ /* 0x000fea0003800200 */
.L_x_1087:
[----:B------:R-:W-:Y:S04]  /*0840*/  BSSY.RECONVERGENT B0, `(.L_x_1089) ;  /* 0x0000014000007945 */ /* 0x000fe80003800200 */
[----:B------:R-:W-:Y:S05]  /*0850*/  @P0 BRA `(.L_x_1090) ;  /* 0x0000000000480947 */ /* 0x000fea0003800000 */
[C---:B------:R-:W-:Y:S01]  /*0860*/  VIADD R9, R3.reuse, 0x1 ;  /* 0x0000000103097836 */ /* 0x040fe20000000000 */
[C---:B------:R-:W-:Y:S01]  /*0870*/  IADD3 R13, PT, PT, R3.reuse, 0x3, RZ ;  /* 0x00000003030d7810 */ /* 0x040fe20007ffe0ff */
[C---:B------:R-:W-:Y:S01]  /*0880*/  VIADD R11, R3.reuse, 0x2 ;  /* 0x00000002030b7836 */ /* 0x040fe20000000000 */
[----:B------:R-:W-:Y:S01]  /*0890*/  ISETP.GE.AND P2, PT, R3, UR9, PT ;  /* 0x0000000903007c0c */ /* 0x000fe2000bf46270 */
[----:B0-----:R-:W-:Y:S01]  /*08a0*/  IMAD.MOV.U32 R15, RZ, RZ, 0x2 ;  /* 0x00000002ff0f7424 */ /* 0x001fe200078e00ff */
        /* <DEDUP_REMOVED lines=13> */
.L_x_1090:
[----:B------:R-:W-:Y:S05]  /*0980*/  BSYNC.RECONVERGENT B0 ;  /* 0x0000000000007941 */ /* 0x000fea0003800200 */
.L_x_1089:
[----:B-----5:R-:W-:Y:S01]  /*0990*/  IMAD.U32 R18, R18, 0x10000, RZ ;  /* 0x0001000012127824 */ /* 0x020fe200078e00ff */
[----:B------:R-:W-:Y:S01]  /*09a0*/  SHF.L.U32 R13, R13, 0x10, RZ ;  /* 0x000000100d0d7819 */ /* 0x000fe200000006ff */
[----:B------:R-:W-:Y:S01]  /*09b0*/  IMAD.U32 R17, R17, 0x10000, RZ ;  /* 0x0001000011117824 */ /* 0x000fe200078e00ff */
[----:B------:R-:W-:Y:S01]  /*09c0*/  BSSY.RECONVERGENT B0, `(.L_x_1091) ;  /* 0x0000018000007945 */ /* 0x000fe20003800200 */
[----:B------:R-:W-:Y:S01]  /*09d0*/  IMAD.U32 R16, R16, 0x10000, RZ ;  /* 0x0001000010107824 */ /* 0x000fe200078e00ff */
[----:B------:R-:W-:Y:S01]  /*09e0*/  ISETP.GE.AND P2, PT, R0, UR7, PT ;  /* 0x0000000700007c0c */ /* 0x000fe2000bf46270 */
[----:B------:R-:W-:Y:S01]  /*09f0*/  FMUL R9, R17, UR8 ;  /* 0x0000000811097c20 */ /* 0x000fe20008400000 */
[C---:B------:R-:W-:Y:S01]  /*0a00*/  FMNMX3 R11, |R18|.reuse, R7, |R17|, !PT ;  /* 0x00000007120b7276 */ /* 0x040fe20007800611 */
[----:B------:R-:W-:-:S03]  /*0a10*/  FMUL R7, R18, UR8 ;  /* 0x0000000812077c20 */ /* 0x000fc60008400000 */
[C---:B------:R-:W-:Y:S01]  /*0a20*/  FMNMX3 R21, |R16|.reuse, R11, |R13|, !PT ;  /* 0x0000000b10157276 */ /* 0x040fe2000780060d */
[----:B------:R-:W-:Y:S01]  /*0a30*/  FMUL R11, R16, UR8 ;  /* 0x00000008100b7c20 */ /* 0x000fe20008400000 */
[----:B------:R-:W-:Y:S01]  /*0a40*/  FMUL R13, R13, UR8 ;  /* 0x000000080d0d7c20 */ /* 0x000fe20008400000 */
[----:B------:R-:W-:Y:S06]  /*0a50*/  @P0 BRA `(.L_x_1092) ;  /* 0x0000000000380947 */ /* 0x000fec0003800000 */
[C---:B01----:R-:W-:Y:S01]  /*0a60*/  VIADD R14, R3.reuse, 0x1 ;  /* 0x00000001030e7836 */ /* 0x043fe20000000000 */
        /* <DEDUP_REMOVED lines=9> */
[----:B------:R2:W-:Y:S04]  /*0b00*/  @!P0 STG.E desc[UR10][R14.64], R7 ;  /* 0x000000070e008986 */ /* 0x0005e8000c10190a */
[----:B------:R2:W-:Y:S04]  /*0b10*/  @!P3 STG.E desc[UR10][R14.64+0x4], R9 ;  /* 0x000004090e00b986 */ /* 0x0005e8000c10190a */
[----:B------:R2:W-:Y:S04]  /*0b20*/  @!P4 STG.E desc[UR10][R14.64+0x8], R11 ;  /* 0x0000080b0e00c986 */ /* 0x0005e8000c10190a */
[----:B------:R2:W-:Y:S02]  /*0b30*/  @!P5 STG.E desc[UR10][R14.64+0xc], R13 ;  /* 0x00000c0d0e00d986 */ /* 0x0005e4000c10190a */
.L_x_1092:
[----:B------:R-:W-:Y:S05]  /*0b40*/  BSYNC.RECONVERGENT B0 ;  /* 0x0000000000007941 */ /* 0x000fea0003800200 */
.L_x_1091:
[----:B------:R-:W-:Y:S01]  /*0b50*/  BSSY.RECONVERGENT B0, `(.L_x_1093) ;  /* 0x0000019000007945 */ /* 0x000fe20003800200 */
[----:B------:R-:W-:Y:S02]  /*0b60*/  PRMT R16, RZ, 0x7610, R16 ;  /* 0x00007610ff107816 */ /* 0x000fe40000000010 */
[----:B------:R-:W-:Y:S02]  /*0b70*/  PRMT R17, RZ, 0x7610, R17 ;  /* 0x00007610ff117816 */ /* 0x000fe40000000011 */
[----:B------:R-:W-:Y:S02]  /*0b80*/  PRMT R18, RZ, 0x7610, R18 ;  /* 0x00007610ff127816 */ /* 0x000fe40000000012 */
[----:B------:R-:W-:Y:S02]  /*0b90*/  IADD3 R32, PT, PT, R54, 0x10, RZ ;  /* 0x0000001036207810 */ /* 0x000fe40007ffe0ff */
        /* <DEDUP_REMOVED lines=20> */
.L_x_1094:
[----:B------:R-:W-:Y:S05]  /*0ce0*/  BSYNC.RECONVERGENT B0 ;  /* 0x0000000000007941 */ /* 0x000fea0003800200 */
.L_x_1093:
[----:B-----5:R-:W-:Y:S01]  /*0cf0*/  IMAD.U32 R18, R18, 0x10000, RZ ;  /* 0x0001000012127824 */ /* 0x020fe200078e00ff */
[----:B------:R-:W-:Y:S01]  /*0d00*/  SHF.L.U32 R19, R19, 0x10, RZ ;  /* 0x0000001013137819 */ /* 0x000fe200000006ff */
[----:B------:R-:W-:Y:S01]  /*0d10*/  IMAD.U32 R20, R17, 0x10000, RZ ;  /* 0x0001000011147824 */ /* 0x000fe200078e00ff */
[----:B------:R-:W-:Y:S01]  /*0d20*/  BSSY.RECONVERGENT B0, `(.L_x_1095) ;  /* 0x0000018000007945 */ /* 0x000fe20003800200 */
[----:B------:R-:W-:Y:S01]  /*0d30*/  IMAD.U32 R17, R16, 0x10000, RZ ;  /* 0x0001000010117824 */ /* 0x000fe200078e00ff */
[C---:B0123--:R-:W-:Y:S01]  /*0d40*/  FMNMX3 R15, |R19|.reuse, R21, |R18|, !PT ;  /* 0x00000015130f7276 */ /* 0x04ffe20007800612 */
[----:B------:R-:W-:Y:S01]  /*0d50*/  FMUL R16, R18, UR8 ;  /* 0x0000000812107c20 */ /* 0x000fe20008400000 */
[----:B------:R-:W-:Y:S01]  /*0d60*/  FMUL R18, R20, UR8 ;  /* 0x0000000814127c20 */ /* 0x000fe20008400000 */
[----:B------:R-:W-:Y:S01]  /*0d70*/  ISETP.GE.AND P0, PT, R32, UR7, PT ;  /* 0x0000000720007c0c */ /* 0x000fe2000bf06270 */
[----:B------:R-:W-:Y:S01]  /*0d80*/  FMUL R14, R19, UR8 ;  /* 0x00000008130e7c20 */ /* 0x000fe20008400000 */
[----:B------:R-:W-:Y:S01]  /*0d90*/  FMNMX3 R25, |R20|, R15, |R17|, !PT ;  /* 0x0000000f14197276 */ /* 0x000fe20007800611 */
[----:B------:R-:W-:Y:S01]  /*0da0*/  FMUL R20, R17, UR8 ;  /* 0x0000000811147c20 */ /* 0x000fe20008400000 */
[----:B------:R-:W-:Y:S09]  /*0db0*/  @P1 BRA `(.L_x_1096) ;  /* 0x0000000000381947 */ /* 0x000ff20003800000 */
[C---:B------:R-:W-:Y:S01]  /*0dc0*/  VIADD R15, R3.reuse, 0x1 ;  /* 0x00000001030f7836 */ /* 0x040fe20000000000 */
[C---:B------:R-:W-:Y:S01]  /*0dd0*/  IADD3 R17, PT, PT, R3.reuse, 0x2, RZ ;  /* 0x0000000203117810 */ /* 0x040fe20007ffe0ff */
[C---:B------:R-:W-:Y:S01]  /*0de0*/  VIADD R19, R3.reuse, 0x3 ;  /* 0x0000000303137836 */ /* 0x040fe20000000000 */
[----:B------:R-:W-:Y:S01]  /*0df0*/  ISETP.GE.AND P1, PT, R3, UR9, PT ;  /* 0x0000000903007c0c */ /* 0x000fe2000bf26270 */
[----:B------:R-:W-:Y:S01]  /*0e00*/  IMAD.MOV.U32 R23, RZ, RZ, 0x4 ;  /* 0x00000004ff177424 */ /* 0x000fe200078e00ff */
[----:B------:R-:W-:Y:S01]  /*0e10*/  ISETP.GE.AND P3, PT, R15, UR9, PT ;  /* 0x000000090f007c0c */ /* 0x000fe2000bf66270 */
[----:B------:R-:W-:Y:S01]  /*0e20*/  IMAD R22, R22, UR9, R3 ;  /* 0x0000000916167c24 */ /* 0x000fe2000f8e0203 */
[----:B------:R-:W-:Y:S02]  /*0e30*/  ISETP.GE.AND P4, PT, R17, UR9, PT ;  /* 0x0000000911007c0c */ /* 0x000fe4000bf86270 */
[----:B------:R-:W-:Y:S01]  /*0e40*/  ISETP.GE.AND P5, PT, R19, UR9, PT ;  /* 0x0000000913007c0c */ /* 0x000fe2000bfa6270 */
[----:B------:R-:W-:-:S06]  /*0e50*/  IMAD.WIDE R22, R22, R23, UR14 ;  /* 0x0000000e16167e25 */ /* 0x000fcc000f8e0217 */
[----:B------:R0:W-:Y:S04]  /*0e60*/  @!P1 STG.E desc[UR10][R22.64], R14 ;  /* 0x0000000e16009986 */ /* 0x0001e8000c10190a */
[----:B------:R0:W-:Y:S04]  /*0e70*/  @!P3 STG.E desc[UR10][R22.64+0x4], R16 ;  /* 0x000004101600b986 */ /* 0x0001e8000c10190a */
[----:B------:R0:W-:Y:S04]  /*0e80*/  @!P4 STG.E desc[UR10][R22.64+0x8], R18 ;  /* 0x000008121600c986 */ /* 0x0001e8000c10190a */
[----:B------:R0:W-:Y:S02]  /*0e90*/  @!P5 STG.E desc[UR10][R22.64+0xc], R20 ;  /* 0x00000c141600d986 */ /* 0x0001e4000c10190a */
.L_x_1096:
[----:B------:R-:W-:Y:S05]  /*0ea0*/  BSYNC.RECONVERGENT B0 ;  /* 0x0000000000007941 */ /* 0x000fea0003800200 */
.L_x_1095:
[----:B------:R-:W-:Y:S01]  /*0eb0*/  BSSY.RECONVERGENT B0, `(.L_x_1097) ;  /* 0x0000019000007945 */ /* 0x000fe20003800200 */
[----:B------:R-:W-:Y:S01]  /*0ec0*/  PRMT R15, RZ, 0x7610, R15 ;  /* 0x00007610ff0f7816 */ /* 0x000fe2000000000f */
[----:B------:R-:W-:Y:S01]  /*0ed0*/  VIADD R30, R54, 0x11 ;  /* 0x00000011361e7836 */ /* 0x000fe20000000000 */
        /* <DEDUP_REMOVED lines=22> */
.L_x_1098:
[----:B------:R-:W-:Y:S05]  /*1040*/  BSYNC.RECONVERGENT B0 ;  /* 0x0000000000007941 */ /* 0x000fea0003800200 */
.L_x_1097:
[----:B-----5:R-:W-:Y:S01]  /*1050*/  IMAD.U32 R21, R21, 0x10000, RZ ;  /* 0x0001000015157824 */ /* 0x020fe200078e00ff */
[----:B------:R-:W-:Y:S01]  /*1060*/  SHF.L.U32 R24, R17, 0x10, RZ ;  /* 0x0000001011187819 */ /* 0x000fe200000006ff */
[----:B01----:R-:W-:Y:S01]  /*1070*/  IMAD.U32 R22, R19, 0x10000, RZ ;  /* 0x0001000013167824 */ /* 0x003fe200078e00ff */
[----:B------:R-:W-:Y:S01]  /*1080*/  BSSY.RECONVERGENT B0, `(.L_x_1099) ;  /* 0x0000018000007945 */ /* 0x000fe20003800200 */
[----:B------:R-:W-:Y:S02]  /*1090*/  IMAD.U32 R23, R15, 0x10000, RZ ;  /* 0x000100000f177824 */ /* 0x000fe400078e00ff */
[C---:B------:R-:W-:Y:S01]  /*10a0*/  FMUL R15, R21.reuse, UR8 ;  /* 0x00000008150f7c20 */ /* 0x040fe20008400000 */
[----:B------:R-:W-:Y:S01]  /*10b0*/  ISETP.GE.AND P1, PT, R30, UR7, PT ;  /* 0x000000071e007c0c */ /* 0x000fe2000bf26270 */
[----:B------:R-:W-:Y:S01]  /*10c0*/  FMUL R17, R22, UR8 ;  /* 0x0000000816117c20 */ /* 0x000fe20008400000 */
[----:B------:R-:W-:Y:S01]  /*10d0*/  FMNMX3 R19, |R21|, R25, |R22|, !PT ;  /* 0x0000001915137276 */ /* 0x000fe20007800616 */
[----:B------:R-:W-:-:S03]  /*10e0*/  FMUL R21, R23, UR8 ;  /* 0x0000000817157c20 */ /* 0x000fc60008400000 */
[C---:B------:R-:W-:Y:S01]  /*10f0*/  FMNMX3 R29, |R24|.reuse, R19, |R23|, !PT ;  /* 0x00000013181d7276 */ /* 0x040fe20007800617 */
[----:B------:R-:W-:Y:S01]  /*1100*/  FMUL R19, R24, UR8 ;  /* 0x0000000818137c20 */ /* 0x000fe20008400000 */
[----:B------:R-:W-:Y:S06]  /*1110*/  @P2 BRA `(.L_x_1100) ;  /* 0x0000000000382947 */ /* 0x000fec0003800000 */
[C---:B------:R-:W-:Y:S01]  /*1120*/  VIADD R23, R3.reuse, 0x2 ;  /* 0x0000000203177836 */ /* 0x040fe20000000000 */
[C---:B------:R-:W-:Y:S01]  /*1130*/  ISETP.GE.AND P2, PT, R3.reuse, UR9, PT ;  /* 0x0000000903007c0c */ /* 0x040fe2000bf46270 */
[C---:B------:R-:W-:Y:S02]  /*1140*/  VIADD R22, R3.reuse, 0x1 ;  /* 0x0000000103167836 */ /* 0x040fe40000000000 */
[----:B------:R-:W-:Y:S01]  /*1150*/  VIADD R24, R3, 0x3 ;  /* 0x0000000303187836 */ /* 0x000fe20000000000 */
[----:B------:R-:W-:Y:S01]  /*1160*/  ISETP.GE.AND P4, PT, R23, UR9, PT ;  /* 0x0000000917007c0c */ /* 0x000fe2000bf86270 */
[----:B------:R-:W-:Y:S01]  /*1170*/  HFMA2 R23, -RZ, RZ, 0, 2.384185791015625e-07 ;  /* 0x00000004ff177431 */ /* 0x000fe200000001ff */
[----:B------:R-:W-:Y:S01]  /*1180*/  ISETP.GE.AND P3, PT, R22, UR9, PT ;  /* 0x0000000916007c0c */ /* 0x000fe2000bf66270 */
[----:B------:R-:W-:Y:S01]  /*1190*/  IMAD R22, R0, UR9, R3 ;  /* 0x0000000900167c24 */ /* 0x000fe2000f8e0203 */
[----:B------:R-:W-:-:S03]  /*11a0*/  ISETP.GE.AND P5, PT, R24, UR9, PT ;  /* 0x0000000918007c0c */ /* 0x000fc6000bfa6270 */
[----:B------:R-:W-:-:S05]  /*11b0*/  IMAD.WIDE R22, R22, R23, UR14 ;  /* 0x0000000e16167e25 */ /* 0x000fca000f8e0217 */
[----:B------:R0:W-:Y:S04]  /*11c0*/  @!P2 STG.E desc[UR10][R22.64], R15 ;  /* 0x0000000f1600a986 */ /* 0x0001e8000c10190a */
[----:B------:R0:W-:Y:S04]  /*11d0*/  @!P3 STG.E desc[UR10][R22.64+0x4], R17 ;  /* 0x000004111600b986 */ /* 0x0001e8000c10190a */
[----:B------:R0:W-:Y:S04]  /*11e0*/  @!P4 STG.E desc[UR10][R22.64+0x8], R19 ;  /* 0x000008131600c986 */ /* 0x0001e8000c10190a */
[----:B------:R0:W-:Y:S02]  /*11f0*/  @!P5 STG.E desc[UR10][R22.64+0xc], R21 ;  /* 0x00000c151600d986 */ /* 0x0001e4000c10190a */
.L_x_1100:
[----:B------:R-:W-:Y:S05]  /*1200*/  BSYNC.RECONVERGENT B0 ;  /* 0x0000000000007941 */ /* 0x000fea0003800200 */
.L_x_1099:
        /* <DEDUP_REMOVED lines=14> */
[----:B------:R-:W-:Y:S02]  /*12f0*/  ISETP.GE.AND P4, PT, R23, UR9, PT ;  /* 0x0000000917007c0c */ /* 0x000fe4000bf86270 */
[----:B------:R-:W-:Y:S02]  /*1300*/  ISETP.GE.AND P5, PT, R24, UR9, PT ;  /* 0x0000000918007c0c */ /* 0x000fe4000bfa6270 */
[----:B------:R-:W-:-:S02]  /*1310*/  MOV R23, 0x2 ;  /* 0x0000000200177802 */ /* 0x000fc40000000f00 */
[----:B------:R-:W-:Y:S02]  /*1320*/  PRMT R26, RZ, 0x7610, R26 ;  /* 0x00007610ff1a7816 */ /* 0x000fe4000000001a */
[----:B------:R-:W-:Y:S01]  /*1330*/  PRMT R25, RZ, 0x7610, R25 ;  /* 0x00007610ff197816 */ /* 0x000fe20000000019 */
[----:B------:R-:W-:Y:S01]  /*1340*/  IMAD.WIDE R22, R22, R23, UR12 ;  /* 0x0000000c16167e25 */ /* 0x000fe2000f8e0217 */
[----:B------:R-:W-:-:S04]  /*1350*/  PRMT R24, RZ, 0x7610, R24 ;  /* 0x00007610ff187816 */ /* 0x000fc80000000018 */
[----:B------:R1:W5:Y:S04]  /*1360*/  @!P2 LDG.E.U16 R27, desc[UR10][R22.64] ;  /* 0x0000000a161ba981 */ /* 0x000368000c1e1500 */
[----:B------:R1:W5:Y:S04]  /*1370*/  @!P3 LDG.E.U16 R26, desc[UR10][R22.64+0x2] ;  /* 0x0000020a161ab981 */ /* 0x000368000c1e1500 */
[----:B------:R1:W5:Y:S04]  /*1380*/  @!P4 LDG.E.U16 R25, desc[UR10][R22.64+0x4] ;  /* 0x0000040a1619c981 */ /* 0x000368000c1e1500 */
[----:B------:R1:W5:Y:S02]  /*1390*/  @!P5 LDG.E.U16 R24, desc[UR10][R22.64+0x6] ;  /* 0x0000060a1618d981 */ /* 0x000364000c1e1500 */
.L_x_1102:
[----:B------:R-:W-:Y:S05]  /*13a0*/  BSYNC.RECONVERGENT B0 ;  /* 0x0000000000007941 */ /* 0x000fea0003800200 */
.L_x_1101:
[----:B-----5:R-:W-:Y:S01]  /*13b0*/  IMAD.U32 R27, R27, 0x10000, RZ ;  /* 0x000100001b1b7824 */ /* 0x020fe200078e00ff */
[----:B------:R-:W-:Y:S01]  /*13c0*/  BSSY.RECONVERGENT B0, `(.L_x_1103) ;  /* 0x000001a000007945 */ /* 0x000fe20003800200 */
[----:B------:R-:W-:Y:S01]  /*13d0*/  IMAD.U32 R26, R26, 0x10000, RZ ;  /* 0x000100001a1a7824 */ /* 0x000fe200078e00ff */
[----:B------:R-:W-:Y:S01]  /*13e0*/  ISETP.GE.AND P2, PT, R0, UR7, PT ;  /* 0x0000000700007c0c */ /* 0x000fe2000bf46270 */
[----:B------:R-:W-:Y:S02]  /*13f0*/  IMAD.U32 R28, R25, 0x10000, RZ ;  /* 0x00010000191c7824 */ /* 0x000fe400078e00ff */
[C---:B01----:R-:W-:Y:S01]  /*1400*/  FMUL R22, R27.reuse, UR8 ;  /* 0x000000081b167c20 */ /* 0x043fe20008400000 */
[----:B------:R-:W-:Y:S01]  /*1410*/  IMAD.U32 R25, R24, 0x10000, RZ ;  /* 0x0001000018197824 */ /* 0x000fe200078e00ff */
[----:B------:R-:W-:Y:S01]  /*1420*/  FMNMX3 R23, |R27|, R29, |R26|, !PT ;  /* 0x0000001d1b177276 */ /* 0x000fe2000780061a */
[----:B------:R-:W-:Y:S01]  /*1430*/  FMUL R24, R26, UR8 ;  /* 0x000000081a187c20 */ /* 0x000fe20008400000 */
[----:B------:R-:W-:-:S02]  /*1440*/  FMUL R26, R28, UR8 ;  /* 0x000000081c1a7c20 */ /* 0x000fc40008400000 */
[----:B------:R-:W-:Y:S01]  /*1450*/  FMNMX3 R35, |R28|, R23, |R25|, !PT ;  /* 0x000000171c237276 */ /* 0x000fe20007800619 */
[----:B------:R-:W-:Y:S01]  /*1460*/  FMUL R28, R25, UR8 ;  /* 0x00000008191c7c20 */ /* 0x000fe20008400000 */
[----:B------:R-:W-:Y:S06]  /*1470*/  @P0 BRA `(.L_x_1104) ;  /* 0x0000000000380947 */ /* 0x000fec0003800000 */
        /* <DEDUP_REMOVED lines=14> */
.L_x_1104:
[----:B------:R-:W-:Y:S05]  /*1560*/  BSYNC.RECONVERGENT B0 ;  /* 0x0000000000007941 */ /* 0x000fea0003800200 */
.L_x_1103:
        /* <DEDUP_REMOVED lines=25> */
.L_x_1106:
[----:B------:R-:W-:Y:S05]  /*1700*/  BSYNC.RECONVERGENT B0 ;  /* 0x0000000000007941 */ /* 0x000fea0003800200 */
.L_x_1105:
[----:B-----5:R-:W-:Y:S01]  /*1710*/  IMAD.U32 R29, R29, 0x10000, RZ ;  /* 0x000100001d1d7824 */ /* 0x020fe200078e00ff */
[----:B01----:R-:W-:Y:S01]  /*1720*/  SHF.L.U32 R32, R27, 0x10, RZ ;  /* 0x000000101b207819 */ /* 0x003fe200000006ff */
[----:B------:R-:W-:Y:S01]  /*1730*/  IMAD.U32 R34, R25, 0x10000, RZ ;  /* 0x0001000019227824 */ /* 0x000fe200078e00ff */
[----:B------:R-:W-:Y:S01]  /*1740*/  BSSY.RECONVERGENT B0, `(.L_x_1107) ;  /* 0x0000018000007945 */ /* 0x000fe20003800200 */
[----:B------:R-:W-:Y:S01]  /*1750*/  IMAD.U32 R31, R23, 0x10000, RZ ;  /* 0x00010000171f7824 */ /* 0x000fe200078e00ff */
[C---:B------:R-:W-:Y:S01]  /*1760*/  FMNMX3 R27, |R29|.reuse, R35, |R32|, !PT ;  /* 0x000000231d1b7276 */ /* 0x040fe20007800620 */
[----:B------:R-:W-:Y:S01]  /*1770*/  FMUL R23, R29, UR8 ;  /* 0x000000081d177c20 */ /* 0x000fe20008400000 */
[----:B------:R-:W-:Y:S01]  /*1780*/  ISETP.GE.AND P0, PT, R38, UR7, PT ;  /* 0x0000000726007c0c */ /* 0x000fe2000bf06270 */
[----:B------:R-:W-:Y:S01]  /*1790*/  FMUL R25, R32, UR8 ;  /* 0x0000000820197c20 */ /* 0x000fe20008400000 */
[C---:B------:R-:W-:Y:S01]  /*17a0*/  FMNMX3 R37, |R34|.reuse, R27, |R31|, !PT ;  /* 0x0000001b22257276 */ /* 0x040fe2000780061f */
[----:B------:R-:W-:Y:S01]  /*17b0*/  FMUL R27, R34, UR8 ;  /* 0x00000008221b7c20 */ /* 0x000fe20008400000 */
[----:B------:R-:W-:Y:S01]  /*17c0*/  FMUL R29, R31, UR8 ;  /* 0x000000081f1d7c20 */ /* 0x000fe20008400000 */
[----:B------:R-:W-:Y:S08]  /*17d0*/  @P1 BRA `(.L_x_1108) ;  /* 0x0000000000381947 */ /* 0x000ff00003800000 */
[C---:B------:R-:W-:Y:S01]  /*17e0*/  VIADD R31, R3.reuse, 0x1 ;  /* 0x00000001031f7836 */ /* 0x040fe20000000000 */
[C---:B------:R-:W-:Y:S01]  /*17f0*/  IADD3 R33, PT, PT, R3.reuse, 0x3, RZ ;  /* 0x0000000303217810 */ /* 0x040fe20007ffe0ff */
[C---:B------:R-:W-:Y:S01]  /*1800*/  VIADD R32, R3.reuse, 0x2 ;  /* 0x0000000203207836 */ /* 0x040fe20000000000 */
[----:B------:R-:W-:Y:S01]  /*1810*/  ISETP.GE.AND P1, PT, R3, UR9, PT ;  /* 0x0000000903007c0c */ /* 0x000fe2000bf26270 */
[----:B------:R-:W-:Y:S01]  /*1820*/  IMAD R30, R30, UR9, R3 ;  /* 0x000000091e1e7c24 */ /* 0x000fe2000f8e0203 */
[----:B------:R-:W-:Y:S01]  /*1830*/  ISETP.GE.AND P3, PT, R31, UR9, PT ;  /* 0x000000091f007c0c */ /* 0x000fe2000bf66270 */
[----:B------:R-:W-:Y:S01]  /*1840*/  IMAD.MOV.U32 R31, RZ, RZ, 0x4 ;  /* 0x00000004ff1f7424 */ /* 0x000fe200078e00ff */
[----:B------:R-:W-:Y:S02]  /*1850*/  ISETP.GE.AND P4, PT, R32, UR9, PT ;  /* 0x0000000920007c0c */ /* 0x000fe4000bf86270 */
[----:B------:R-:W-:Y:S01]  /*1860*/  ISETP.GE.AND P5, PT, R33, UR9, PT ;  /* 0x0000000921007c0c */ /* 0x000fe2000bfa6270 */
[----:B------:R-:W-:-:S06]  /*1870*/  IMAD.WIDE R30, R30, R31, UR14 ;  /* 0x0000000e1e1e7e25 */ /* 0x000fcc000f8e021f */
[----:B------:R0:W-:Y:S04]  /*1880*/  @!P1 STG.E desc[UR10][R30.64], R23 ;  /* 0x000000171e009986 */ /* 0x0001e8000c10190a */
[----:B------:R0:W-:Y:S04]  /*1890*/  @!P3 STG.E desc[UR10][R30.64+0x4], R25 ;  /* 0x000004191e00b986 */ /* 0x0001e8000c10190a */
[----:B------:R0:W-:Y:S04]  /*18a0*/  @!P4 STG.E desc[UR10][R30.64+0x8], R27 ;  /* 0x0000081b1e00c986 */ /* 0x0001e8000c10190a */
[----:B------:R0:W-:Y:S02]  /*18b0*/  @!P5 STG.E desc[UR10][R30.64+0xc], R29 ;  /* 0x00000c1d1e00d986 */ /* 0x0001e4000c10190a */
.L_x_1108:
[----:B------:R-:W-:Y:S05]  /*18c0*/  BSYNC.RECONVERGENT B0 ;  /* 0x0000000000007941 */ /* 0x000fea0003800200 */
.L_x_1107:
        /* <DEDUP_REMOVED lines=25> */
.L_x_1110:
[----:B------:R-:W-:Y:S05]  /*1a60*/  BSYNC.RECONVERGENT B0 ;  /* 0x0000000000007941 */ /* 0x000fea0003800200 */
.L_x_1109:
[----:B-----5:R-:W-:Y:S01]  /*1a70*/  IMAD.U32 R35, R35, 0x10000, RZ ;  /* 0x0001000023237824 */ /* 0x020fe200078e00ff */
[----:B------:R-:W-:Y:S01]  /*1a80*/  BSSY.RECONVERGENT B0, `(.L_x_1111) ;  /* 0x000001a000007945 */ /* 0x000fe20003800200 */
[----:B------:R-:W-:Y:S01]  /*1a90*/  IMAD.U32 R34, R34, 0x10000, RZ ;  /* 0x0001000022227824 */ /* 0x000fe200078e00ff */
[----:B------:R-:W-:Y:S01]  /*1aa0*/  ISETP.GE.AND P1, PT, R46, UR7, PT ;  /* 0x000000072e007c0c */ /* 0x000fe2000bf26270 */
[----:B------:R-:W-:Y:S01]  /*1ab0*/  IMAD.U32 R36, R33, 0x10000, RZ ;  /* 0x0001000021247824 */ /* 0x000fe200078e00ff */
[----:B------:R-:W-:Y:S01]  /*1ac0*/  SHF.L.U32 R33, R32, 0x10, RZ ;  /* 0x0000001020217819 */ /* 0x000fe200000006ff */
[----:B------:R-:W-:Y:S01]  /*1ad0*/  FMUL R32, R34, UR8 ;  /* 0x0000000822207c20 */ /* 0x000fe20008400000 */
[C---:B01----:R-:W-:Y:S01]  /*1ae0*/  FMNMX3 R31, |R35|.reuse, R37, |R34|, !PT ;  /* 0x00000025231f7276 */ /* 0x043fe20007800622 */
[C---:B------:R-:W-:Y:S01]  /*1af0*/  FMUL R34, R36.reuse, UR8 ;  /* 0x0000000824227c20 */ /* 0x040fe20008400000 */
[----:B------:R-:W-:Y:S02]  /*1b00*/  FMUL R30, R35, UR8 ;  /* 0x00000008231e7c20 */ /* 0x000fe40008400000 */
[----:B------:R-:W-:Y:S01]  /*1b10*/  FMNMX3 R43, |R36|, R31, |R33|, !PT ;  /* 0x0000001f242b7276 */ /* 0x000fe20007800621 */
[----:B------:R-:W-:Y:S01]  /*1b20*/  FMUL R36, R33, UR8 ;  /* 0x0000000821247c20 */ /* 0x000fe20008400000 */
[----:B------:R-:W-:Y:S06]  /*1b30*/  @P2 BRA `(.L_x_1112) ;  /* 0x0000000000382947 */ /* 0x000fec0003800000 */
        /* <DEDUP_REMOVED lines=14> */
.L_x_1112:
[----:B------:R-:W-:Y:S05]  /*1c20*/  BSYNC.RECONVERGENT B0 ;  /* 0x0000000000007941 */ /* 0x000fea0003800200 */
.L_x_1111:
[----:B------:R-:W-:Y:S01]  /*1c30*/  BSSY.RECONVERGENT B0, `(.L_x_1113) ;  /* 0x0000019000007945 */ /* 0x000fe20003800200 */
[----:B------:R-:W-:Y:S02]  /*1c40*/  PRMT R31, RZ, 0x7610, R31 ;  /* 0x00007610ff1f7816 */ /* 0x000fe4000000001f */
[----:B------:R-:W-:Y:S02]  /*1c50*/  PRMT R33, RZ, 0x7610, R33 ;  /* 0x00007610ff217816 */ /* 0x000fe40000000021 */
[----:B------:R-:W-:Y:S02]  /*1c60*/  PRMT R35, RZ, 0x7610, R35 ;  /* 0x00007610ff237816 */ /* 0x000fe40000000023 */
[----:B------:R-:W-:Y:S02]  /*1c70*/  IADD3 R0, PT, PT, R54, 0x21, RZ ;  /* 0x0000002136007810 */ /* 0x000fe40007ffe0ff */
        /* <DEDUP_REMOVED lines=20> */
.L_x_1114:
[----:B------:R-:W-:Y:S05]  /*1dc0*/  BSYNC.RECONVERGENT B0 ;  /* 0x0000000000007941 */ /* 0x000fea0003800200 */
.L_x_1113:
[----:B01---5:R-:W-:Y:S01]  /*1dd0*/  IMAD.U32 R40, R35, 0x10000, RZ ;  /* 0x0001000023287824 */ /* 0x023fe200078e00ff */
[----:B------:R-:W-:Y:S01]  /*1de0*/  SHF.L.U32 R37, R37, 0x10, RZ ;  /* 0x0000001025257819 */ /* 0x000fe200000006ff */
        /* <DEDUP_REMOVED lines=25> */
.L_x_1116:
[----:B------:R-:W-:Y:S05]  /*1f80*/  BSYNC.RECONVERGENT B0 ;  /* 0x0000000000007941 */ /* 0x000fea0003800200 */
.L_x_1115:
        /* <DEDUP_REMOVED lines=25> */
.L_x_1118:
[----:B------:R-:W-:Y:S05]  /*2120*/  BSYNC.RECONVERGENT B0 ;  /* 0x0000000000007941 */ /* 0x000fea0003800200 */
.L_x_1117:
[----:B-----5:R-:W-:Y:S01]  /*2130*/  IMAD.U32 R43, R43, 0x10000, RZ ;  /* 0x000100002b2b7824 */ /* 0x020fe200078e00ff */
[----:B------:R-:W-:Y:S01]  /*2140*/  SHF.L.U32 R44, R41, 0x10, RZ ;  /* 0x00000010292c7819 */ /* 0x000fe200000006ff */
[----:B------:R-:W-:Y:S01]  /*2150*/  IMAD.U32 R42, R42, 0x10000, RZ ;  /* 0x000100002a2a7824 */ /* 0x000fe200078e00ff */
[----:B------:R-:W-:Y:S01]  /*2160*/  BSSY.RECONVERGENT B0, `(.L_x_1119) ;  /* 0x0000018000007945 */ /* 0x000fe20003800200 */
[----:B------:R-:W-:Y:S01]  /*2170*/  IMAD.U32 R41, R40, 0x10000, RZ ;  /* 0x0001000028297824 */ /* 0x000fe200078e00ff */
[----:B------:R-:W-:Y:S01]  /*2180*/  ISETP.GE.AND P0, PT, R56, UR7, PT ;  /* 0x0000000738007c0c */ /* 0x000fe2000bf06270 */
[----:B------:R-:W-:Y:S01]  /*2190*/  FMUL R40, R42, UR8 ;  /* 0x000000082a287c20 */ /* 0x000fe20008400000 */
[C---:B01----:R-:W-:Y:S01]  /*21a0*/  FMNMX3 R39, |R43|.reuse, R45, |R42|, !PT ;  /* 0x0000002d2b277276 */ /* 0x043fe2000780062a */
[C---:B------:R-:W-:Y:S01]  /*21b0*/  FMUL R42, R44.reuse, UR8 ;  /* 0x000000082c2a7c20 */ /* 0x040fe20008400000 */
[----:B------:R-:W-:Y:S02]  /*21c0*/  FMUL R38, R43, UR8 ;  /* 0x000000082b267c20 */ /* 0x000fe40008400000 */
[----:B------:R-:W-:Y:S01]  /*21d0*/  FMNMX3 R49, |R44|, R39, |R41|, !PT ;  /* 0x000000272c317276 */ /* 0x000fe20007800629 */
[----:B------:R-:W-:Y:S01]  /*21e0*/  FMUL R44, R41, UR8 ;  /* 0x00000008292c7c20 */ /* 0x000fe20008400000 */
[----:B------:R-:W-:Y:S06]  /*21f0*/  @P1 BRA `(.L_x_1120) ;  /* 0x0000000000381947 */ /* 0x000fec0003800000 */
[C---:B------:R-:W-:Y:S02]  /*2200*/  VIADD R39, R3.reuse, 0x1 ;  /* 0x0000000103277836 */ /* 0x040fe40000000000 */
[----:B------:R-:W-:Y:S02]  /*2210*/  HFMA2 R47, -RZ, RZ, 0, 2.384185791015625e-07 ;  /* 0x00000004ff2f7431 */ /* 0x000fe400000001ff */
[C---:B------:R-:W-:Y:S01]  /*2220*/  VIADD R41, R3.reuse, 0x2 ;  /* 0x0000000203297836 */ /* 0x040fe20000000000 */
[C---:B------:R-:W-:Y:S01]  /*2230*/  ISETP.GE.AND P1, PT, R3.reuse, UR9, PT ;  /* 0x0000000903007c0c */ /* 0x040fe2000bf26270 */
[----:B------:R-:W-:Y:S01]  /*2240*/  VIADD R43, R3, 0x3 ;  /* 0x00000003032b7836 */ /* 0x000fe20000000000 */
        /* <DEDUP_REMOVED lines=9> */
.L_x_1120:
[----:B------:R-:W-:Y:S05]  /*22e0*/  BSYNC.RECONVERGENT B0 ;  /* 0x0000000000007941 */ /* 0x000fea0003800200 */
.L_x_1119:
        /* <DEDUP_REMOVED lines=10> */
[----:B0-----:R-:W-:Y:S01]  /*2390*/  MOV R47, 0x2 ;  /* 0x00000002002f7802 */ /* 0x001fe20000000f00 */
[----:B------:R-:W-:Y:S01]  /*23a0*/  VIADD R43, R3, 0x3 ;  /* 0x00000003032b7836 */ /* 0x000fe20000000000 */
        /* <DEDUP_REMOVED lines=13> */
.L_x_1122:
[----:B------:R-:W-:Y:S05]  /*2480*/  BSYNC.RECONVERGENT B0 ;  /* 0x0000000000007941 */ /* 0x000fea0003800200 */
.L_x_1121:
[----:B-----5:R-:W-:Y:S01]  /*2490*/  IMAD.U32 R45, R45, 0x10000, RZ ;  /* 0x000100002d2d7824 */ /* 0x020fe200078e00ff */
[----:B------:R-:W-:Y:S01]  /*24a0*/  BSSY.RECONVERGENT B0, `(.L_x_1123) ;  /* 0x000001a000007945 */ /* 0x000fe20003800200 */
[----:B01----:R-:W-:Y:S01]  /*24b0*/  IMAD.U32 R46, R43, 0x10000, RZ ;  /* 0x000100002b2e7824 */ /* 0x003fe200078e00ff */
[----:B------:R-:W-:Y:S01]  /*24c0*/  ISETP.GE.AND P1, PT, R58, UR7, PT ;  /* 0x000000073a007c0c */ /* 0x000fe2000bf26270 */
[----:B------:R-:W-:Y:S02]  /*24d0*/  IMAD.U32 R48, R41, 0x10000, RZ ;  /* 0x0001000029307824 */ /* 0x000fe400078e00ff */
[----:B------:R-:W-:Y:S01]  /*24e0*/  IMAD.U32 R47, R39, 0x10000, RZ ;  /* 0x00010000272f7824 */ /* 0x000fe200078e00ff */
[C---:B------:R-:W-:Y:S01]  /*24f0*/  FMNMX3 R43, |R45|.reuse, R49, |R46|, !PT ;  /* 0x000000312d2b7276 */ /* 0x040fe2000780062e */
[----:B------:R-:W-:Y:S01]  /*2500*/  FMUL R39, R45, UR8 ;  /* 0x000000082d277c20 */ /* 0x000fe20008400000 */
[----:B------:R-:W-:Y:S01]  /*2510*/  FMUL R41, R46, UR8 ;  /* 0x000000082e297c20 */ /* 0x000fe20008400000 */
[----:B------:R-:W-:Y:S01]  /*2520*/  FMUL R45, R47, UR8 ;  /* 0x000000082f2d7c20 */ /* 0x000fe20008400000 */
[C---:B------:R-:W-:Y:S01]  /*2530*/  FMNMX3 R51, |R48|.reuse, R43, |R47|, !PT ;  /* 0x0000002b30337276 */ /* 0x040fe2000780062f */
[----:B------:R-:W-:Y:S01]  /*2540*/  FMUL R43, R48, UR8 ;  /* 0x00000008302b7c20 */ /* 0x000fe20008400000 */
[----:B------:R-:W-:Y:S06]  /*2550*/  @P2 BRA `(.L_x_1124) ;  /* 0x0000000000382947 */ /* 0x000fec0003800000 */
[C---:B------:R-:W-:Y:S01]  /*2560*/  VIADD R47, R3.reuse, 0x2 ;  /* 0x00000002032f7836 */ /* 0x040fe20000000000 */
        /* <DEDUP_REMOVED lines=13> */
.L_x_1124:
[----:B------:R-:W-:Y:S05]  /*2640*/  BSYNC.RECONVERGENT B0 ;  /* 0x0000000000007941 */ /* 0x000fea0003800200 */
.L_x_1123:
        /* <DEDUP_REMOVED lines=25> */
.L_x_1126:
[----:B------:R-:W-:Y:S05]  /*27e0*/  BSYNC.RECONVERGENT B0 ;  /* 0x0000000000007941 */ /* 0x000fea0003800200 */
.L_x_1125:
[----:B-----5:R-:W-:Y:S01]  /*27f0*/  IMAD.U32 R50, R50, 0x10000, RZ ;  /* 0x0001000032327824 */ /* 0x020fe200078e00ff */
[----:B------:R-:W-:Y:S01]  /*2800*/  SHF.L.U32 R49, R49, 0x10, RZ ;  /* 0x0000001031317819 */ /* 0x000fe200000006ff */
[----:B------:R-:W-:Y:S01]  /*2810*/  IMAD.U32 R52, R48, 0x10000, RZ ;  /* 0x0001000030347824 */ /* 0x000fe200078e00ff */
[----:B------:R-:W-:Y:S01]  /*2820*/  BSSY.RECONVERGENT B0, `(.L_x_1127) ;  /* 0x0000018000007945 */ /* 0x000fe20003800200 */
[----:B------:R-:W-:Y:S01]  /*2830*/  IMAD.U32 R0, R0, 0x10000, RZ ;  /* 0x0001000000007824 */ /* 0x000fe200078e00ff */
[C---:B01----:R-:W-:Y:S01]  /*2840*/  FMNMX3 R47, |R50|.reuse, R51, |R49|, !PT ;  /* 0x00000033322f7276 */ /* 0x043fe20007800631 */
        /* <DEDUP_REMOVED lines=21> */
.L_x_1128:
[----:B------:R-:W-:Y:S05]  /*29a0*/  BSYNC.RECONVERGENT B0 ;  /* 0x0000000000007941 */ /* 0x000fea0003800200 */
.L_x_1127:
        /* <DEDUP_REMOVED lines=25> */
.L_x_1130:
[----:B------:R-:W-:Y:S05]  /*2b40*/  BSYNC.RECONVERGENT B0 ;  /* 0x0000000000007941 */ /* 0x000fea0003800200 */
.L_x_1129:
[----:B01---5:R-:W-:Y:S01]  /*2b50*/  IMAD.U32 R56, R59, 0x10000, RZ ;  /* 0x000100003b387824 */ /* 0x023fe200078e00ff */
[----:B------:R-:W-:Y:S01]  /*2b60*/  SHF.L.U32 R57, R49, 0x10, RZ ;  /* 0x0000001031397819 */ /* 0x000fe200000006ff */
[----:B------:R-:W-:Y:S01]  /*2b70*/  IMAD.U32 R53, R53, 0x10000, RZ ;  /* 0x0001000035357824 */ /* 0x000fe200078e00ff */
[----:B------:R-:W-:Y:S01]  /*2b80*/  BSSY.RECONVERGENT B0, `(.L_x_1131) ;  /* 0x0000018000007945 */ /* 0x000fe20003800200 */
[----:B------:R-:W-:Y:S01]  /*2b90*/  IMAD.U32 R60, R51, 0x10000, RZ ;  /* 0x00010000333c7824 */ /* 0x000fe200078e00ff */
[----:B------:R-:W-:Y:S01]  /*2ba0*/  ISETP.GE.AND P0, PT, R0, UR7, PT ;  /* 0x0000000700007c0c */ /* 0x000fe2000bf06270 */
[----:B------:R-:W-:Y:S01]  /*2bb0*/  FMUL R49, R53, UR8 ;  /* 0x0000000835317c20 */ /* 0x000fe20008400000 */
[C---:B------:R-:W-:Y:S01]  /*2bc0*/  FMNMX3 R59, |R56|.reuse, R47, |R53|, !PT ;  /* 0x0000002f383b7276 */ /* 0x040fe20007800635 */
[----:B------:R-:W-:Y:S01]  /*2bd0*/  FMUL R47, R56, UR8 ;  /* 0x00000008382f7c20 */ /* 0x000fe20008400000 */
[C---:B------:R-:W-:Y:S01]  /*2be0*/  FMUL R51, R60.reuse, UR8 ;  /* 0x000000083c337c20 */ /* 0x040fe20008400000 */
[----:B------:R-:W-:Y:S01]  /*2bf0*/  FMUL R53, R57, UR8 ;  /* 0x0000000839357c20 */ /* 0x000fe20008400000 */
[----:B------:R-:W-:Y:S01]  /*2c00*/  FMNMX3 R59, |R60|, R59, |R57|, !PT ;  /* 0x0000003b3c3b7276 */ /* 0x000fe20007800639 */
[----:B------:R-:W-:Y:S06]  /*2c10*/  @P1 BRA `(.L_x_1132) ;  /* 0x0000000000381947 */ /* 0x000fec0003800000 */
        /* <DEDUP_REMOVED lines=14> */
.L_x_1132:
[----:B------:R-:W-:Y:S05]  /*2d00*/  BSYNC.RECONVERGENT B0 ;  /* 0x0000000000007941 */ /* 0x000fea0003800200 */
.L_x_1131:
[----:B------:R-:W-:Y:S01]  /*2d10*/  BSSY.RECONVERGENT B0, `(.L_x_1133) ;  /* 0x0000019000007945 */ /* 0x000fe20003800200 */
[----:B------:R-:W-:Y:S02]  /*2d20*/  IADD3 R67, PT, PT, R54, 0x38, RZ ;  /* 0x0000003836437810 */ /* 0x000fe40007ffe0ff */
        /* <DEDUP_REMOVED lines=23> */
.L_x_1134:
[----:B------:R-:W-:Y:S05]  /*2ea0*/  BSYNC.RECONVERGENT B0 ;  /* 0x0000000000007941 */ /* 0x000fea0003800200 */
.L_x_1133:
[----:B-----5:R-:W-:Y:S01]  /*2eb0*/  IMAD.U32 R61, R61, 0x10000, RZ ;  /* 0x000100003d3d7824 */ /* 0x020fe200078e00ff */
[----:B------:R-:W-:Y:S01]  /*2ec0*/  SHF.L.U32 R54, R54, 0x10, RZ ;  /* 0x0000001036367819 */ /* 0x000fe200000006ff */
[----:B------:R-:W-:Y:S01]  /*2ed0*/  IMAD.U32 R60, R60, 0x10000, RZ ;  /* 0x000100003c3c7824 */ /* 0x000fe200078e00ff */
[----:B------:R-:W-:Y:S01]  /*2ee0*/  BSSY.RECONVERGENT B0, `(.L_x_1135) ;  /* 0x0000018000007945 */ /* 0x000fe20003800200 */
[----:B------:R-:W-:Y:S01]  /*2ef0*/  IMAD.U32 R64, R58, 0x10000, RZ ;  /* 0x000100003a407824 */ /* 0x000fe200078e00ff */
[----:B01----:R-:W-:Y:S01]  /*2f00*/  FMNMX3 R57, |R54|, R59, |R61|, !PT ;  /* 0x0000003b36397276 */ /* 0x003fe2000780063d */
[----:B------:R-:W-:Y:S01]  /*2f10*/  FMUL R58, R60, UR8 ;  /* 0x000000083c3a7c20 */ /* 0x000fe20008400000 */
[----:B------:R-:W-:Y:S01]  /*2f20*/  ISETP.GE.AND P1, PT, R67, UR7, PT ;  /* 0x0000000743007c0c */ /* 0x000fe2000bf26270 */
[----:B------:R-:W-:Y:S01]  /*2f30*/  FMUL R54, R54, UR8 ;  /* 0x0000000836367c20 */ /* 0x000fe20008400000 */
        /* <DEDUP_REMOVED lines=18> */
.L_x_1136:
[----:B------:R-:W-:Y:S05]  /*3060*/  BSYNC.RECONVERGENT B0 ;  /* 0x0000000000007941 */ /* 0x000fea0003800200 */
.L_x_1135:
        /* <DEDUP_REMOVED lines=8> */
[----:B0-----:R-:W-:Y:S01]  /*30f0*/  IMAD.MOV.U32 R65, RZ, RZ, 0x2 ;  /* 0x00000002ff417424 */ /* 0x001fe200078e00ff */
[----:B------:R-:W-:Y:S01]  /*3100*/  ISETP.GE.AND P2, PT, R3, UR9, PT ;  /* 0x0000000903007c0c */ /* 0x000fe2000bf46270 */
[----:B------:R-:W-:Y:S01]  /*3110*/  IMAD.MOV.U32 R69, RZ, RZ, 0x2 ;  /* 0x00000002ff457424 */ /* 0x000fe200078e00ff */
[----:B------:R-:W-:Y:S01]  /*3120*/  ISETP.GE.AND P3, PT, R59, UR9, PT ;  /* 0x000000093b007c0c */ /* 0x000fe2000bf66270 */
[----:B------:R-:W-:Y:S01]  /*3130*/  VIADD R59, R3, 0x2 ;  /* 0x00000002033b7836 */ /* 0x000fe20000000000 */
[----:B------:R-:W-:Y:S01]  /*3140*/  ISETP.GE.AND P5, PT, R61, UR9, PT ;  /* 0x000000093d007c0c */ /* 0x000fe2000bfa6270 */
[----:B------:R-:W-:Y:S01]  /*3150*/  IMAD.MOV.U32 R71, RZ, RZ, 0x2 ;  /* 0x00000002ff477424 */ /* 0x000fe200078e00ff */
[----:B------:R-:W-:Y:S02]  /*3160*/  PRMT R61, RZ, 0x7610, R61 ;  /* 0x00007610ff3d7816 */ /* 0x000fe4000000003d */
[----:B------:R-:W-:Y:S01]  /*3170*/  ISETP.GE.AND P4, PT, R59, UR9, PT ;  /* 0x000000093b007c0c */ /* 0x000fe2000bf86270 */
[----:B------:R-:W-:Y:S01]  /*3180*/  IMAD.MOV.U32 R73, RZ, RZ, 0x2 ;  /* 0x00000002ff497424 */ /* 0x000fe200078e00ff */
[----:B------:R-:W-:-:S03]  /*3190*/  PRMT R59, RZ, 0x7610, R59 ;  /* 0x00007610ff3b7816 */ /* 0x000fc6000000003b */
[C-C-:B------:R-:W-:Y:S02]  /*31a0*/  @!P2 IMAD R64, R0.reuse, UR9, R3.reuse ;  /* 0x000000090040ac24 */ /* 0x140fe4000f8e0203 */
        /* <DEDUP_REMOVED lines=13> */
.L_x_1138:
[----:B------:R-:W-:Y:S05]  /*3280*/  BSYNC.RECONVERGENT B0 ;  /* 0x0000000000007941 */ /* 0x000fea0003800200 */
.L_x_1137:
[----:B-----5:R-:W-:Y:S01]  /*3290*/  IMAD.U32 R59, R59, 0x10000, RZ ;  /* 0x000100003b3b7824 */ /* 0x020fe200078e00ff */
[----:B01----:R-:W-:Y:S01]  /*32a0*/  SHF.L.U32 R64, R61, 0x10, RZ ;  /* 0x000000103d407819 */ /* 0x003fe200000006ff */
[----:B------:R-:W-:Y:S01]  /*32b0*/  IMAD.U32 R61, R66, 0x10000, RZ ;  /* 0x00010000423d7824 */ /* 0x000fe200078e00ff */
[----:B------:R-:W-:Y:S01]  /*32c0*/  BSSY.RECONVERGENT B0, `(.L_x_1139) ;  /* 0x0000022000007945 */ /* 0x000fe20003800200 */
[----:B------:R-:W-:Y:S01]  /*32d0*/  IMAD.U32 R65, R62, 0x10000, RZ ;  /* 0x000100003e417824 */ /* 0x000fe200078e00ff */
[C---:B------:R-:W-:Y:S01]  /*32e0*/  FMNMX3 R62, |R64|.reuse, R57, |R59|, !PT ;  /* 0x00000039403e7276 */ /* 0x040fe2000780063b */
[----:B------:R-:W-:Y:S01]  /*32f0*/  FMUL R57, R59, UR8 ;  /* 0x000000083b397c20 */ /* 0x000fe20008400000 */
[----:B------:R-:W-:Y:S02]  /*3300*/  IMAD.SHL.U32 R75, R55, 0x2, RZ ;  /* 0x00000002374b7824 */ /* 0x000fe400078e00ff */
[C---:B------:R-:W-:Y:S01]  /*3310*/  FMUL R59, R61.reuse, UR8 ;  /* 0x000000083d3b7c20 */ /* 0x040fe20008400000 */
[----:B------:R-:W-:Y:S01]  /*3320*/  FMNMX3 R62, |R61|, R62, |R65|, !PT ;  /* 0x0000003e3d3e7276 */ /* 0x000fe20007800641 */
[----:B------:R-:W-:Y:S01]  /*3330*/  FMUL R55, R64, UR8 ;  /* 0x0000000840377c20 */ /* 0x000fe20008400000 */
[----:B------:R-:W-:Y:S01]  /*3340*/  ISETP.GE.AND P2, PT, R67, UR7, PT ;  /* 0x0000000743007c0c */ /* 0x000fe2000bf46270 */
[----:B------:R-:W-:Y:S01]  /*3350*/  FMUL R61, R65, UR8 ;  /* 0x00000008413d7c20 */ /* 0x000fe20008400000 */
[----:B------:R-:W-:Y:S11]  /*3360*/  @P0 BRA `(.L_x_1140) ;  /* 0x00000000005c0947 */ /* 0x000ff60003800000 */
[C---:B------:R-:W-:Y:S01]  /*3370*/  IADD3 R64, PT, PT, R3.reuse, 0x1, RZ ;  /* 0x0000000103407810 */ /* 0x040fe20007ffe0ff */
[C---:B------:R-:W-:Y:S01]  /*3380*/  VIADD R65, R3.reuse, 0x3 ;  /* 0x0000000303417836 */ /* 0x040fe20000000000 */
[C---:B------:R-:W-:Y:S01]  /*3390*/  ISETP.GE.AND P0, PT, R3.reuse, UR9, PT ;  /* 0x0000000903007c0c */ /* 0x040fe2000bf06270 */
[----:B------:R-:W-:Y:S01]  /*33a0*/  HFMA2 R71, -RZ, RZ, 0, 2.384185791015625e-07 ;  /* 0x00000004ff477431 */ /* 0x000fe200000001ff */
[----:B------:R-:W-:Y:S01]  /*33b0*/  ISETP.GE.AND P3, PT, R64, UR9, PT ;  /* 0x0000000940007c0c */ /* 0x000fe2000bf66270 */
[----:B------:R-:W-:Y:S01]  /*33c0*/  VIADD R64, R3, 0x2 ;  /* 0x0000000203407836 */ /* 0x000fe20000000000 */
[----:B------:R-:W-:Y:S01]  /*33d0*/  ISETP.GE.AND P5, PT, R65, UR9, PT ;  /* 0x0000000941007c0c */ /* 0x000fe2000bfa6270 */
[----:B------:R-:W-:Y:S02]  /*33e0*/  IMAD.MOV.U32 R65, RZ, RZ, 0x4 ;  /* 0x00000004ff417424 */ /* 0x000fe400078e00ff */
[----:B------:R-:W-:Y:S01]  /*33f0*/  IMAD.MOV.U32 R69, RZ, RZ, 0x4 ;  /* 0x00000004ff457424 */ /* 0x000fe200078e00ff */
[----:B------:R-:W-:Y:S01]  /*3400*/  ISETP.GE.AND P4, PT, R64, UR9, PT ;  /* 0x0000000940007c0c */ /* 0x000fe2000bf86270 */
[----:B------:R-:W-:-:S04]  /*3410*/  IMAD.MOV.U32 R73, RZ, RZ, 0x4 ;  /* 0x00000004ff497424 */ /* 0x000fc800078e00ff */
[C-C-:B------:R-:W-:Y:S02]  /*3420*/  @!P0 IMAD R64, R0.reuse, UR9, R3.reuse ;  /* 0x0000000900408c24 */ /* 0x140fe4000f8e0203 */
[C-C-:B------:R-:W-:Y:S02]  /*3430*/  @!P3 IMAD R68, R0.reuse, UR9, R3.reuse ;  /* 0x000000090044bc24 */ /* 0x140fe4000f8e0203 */
[----:B------:R-:W-:Y:S02]  /*3440*/  @!P5 IMAD R72, R0, UR9, R3 ;  /* 0x000000090048dc24 */ /* 0x000fe4000f8e0203 */
[----:B------:R-:W-:-:S04]  /*3450*/  @!P0 IMAD.WIDE R64, R64, R65, UR14 ;  /* 0x0000000e40408e25 */ /* 0x000fc8000f8e0241 */
[----:B------:R-:W-:Y:S01]  /*3460*/  @!P4 IMAD R70, R0, UR9, R3 ;  /* 0x000000090046cc24 */ /* 0x000fe2000f8e0203 */
[----:B------:R0:W-:Y:S01]  /*3470*/  @!P0 STG.E desc[UR10][R64.64], R55 ;  /* 0x0000003740008986 */ /* 0x0001e2000c10190a */
[----:B------:R-:W-:-:S04]  /*3480*/  @!P3 IMAD.WIDE R68, R68, R69, UR14 ;  /* 0x0000000e4444be25 */ /* 0x000fc8000f8e0245 */
[----:B------:R-:W-:Y:S01]  /*3490*/  @!P4 IMAD.WIDE R70, R70, R71, UR14 ;  /* 0x0000000e4646ce25 */ /* 0x000fe2000f8e0247 */
[----:B------:R0:W-:Y:S03]  /*34a0*/  @!P3 STG.E desc[UR10][R68.64+0x4], R57 ;  /* 0x000004394400b986 */ /* 0x0001e6000c10190a */
[----:B------:R-:W-:Y:S01]  /*34b0*/  @!P5 IMAD.WIDE R72, R72, R73, UR14 ;  /* 0x0000000e4848de25 */ /* 0x000fe2000f8e0249 */
[----:B------:R0:W-:Y:S04]  /*34c0*/  @!P4 STG.E desc[UR10][R70.64+0x8], R59 ;  /* 0x0000083b4600c986 */ /* 0x0001e8000c10190a */
[----:B------:R0:W-:Y:S02]  /*34d0*/  @!P5 STG.E desc[UR10][R72.64+0xc], R61 ;  /* 0x00000c3d4800d986 */ /* 0x0001e4000c10190a */
.L_x_1140:
[----:B------:R-:W-:Y:S05]  /*34e0*/  BSYNC.RECONVERGENT B0 ;  /* 0x0000000000007941 */ /* 0x000fea0003800200 */
.L_x_1139:
[----:B------:R-:W-:Y:S01]  /*34f0*/  LOP3.LUT R0, R4, R75, RZ, 0xfc, !PT ;  /* 0x0000004b04007212 */ /* 0x000fe200078efcff */
[----:B------:R-:W-:Y:S01]  /*3500*/  BSSY.RECONVERGENT B0, `(.L_x_1141) ;  /* 0x0000020000007945 */ /* 0x000fe20003800200 */
[----:B0-----:R-:W-:Y:S02]  /*3510*/  PRMT R68, RZ, 0x7610, R68 ;  /* 0x00007610ff447816 */ /* 0x001fe40000000044 */
[----:B------:R-:W-:Y:S01]  /*3520*/  PRMT R73, RZ, 0x7610, R73 ;  /* 0x00007610ff497816 */ /* 0x000fe20000000049 */
[----:B------:R-:W-:Y:S01]  /*3530*/  VIADD R0, R0, 0x39 ;  /* 0x0000003900007836 */ /* 0x000fe20000000000 */
[----:B------:R-:W-:Y:S02]  /*3540*/  PRMT R72, RZ, 0x7610, R72 ;  /* 0x00007610ff487816 */ /* 0x000fe40000000048 */
[----:B------:R-:W-:Y:S01]  /*3550*/  PRMT R66, RZ, 0x7610, R66 ;  /* 0x00007610ff427816 */ /* 0x000fe20000000042 */
[----:B------:R-:W-:Y:S06]  /*3560*/  @P1 BRA `(.L_x_1142) ;  /* 0x0000000000641947 */ /* 0x000fec0003800000 */
[C---:B------:R-:W-:Y:S01]  /*3570*/  ISETP.GE.AND P0, PT, R3.reuse, UR9, PT ;  /* 0x0000000903007c0c */ /* 0x040fe2000bf06270 */
[----:B------:R-:W-:Y:S01]  /*3580*/  VIADD R64, R3, 0x1 ;  /* 0x0000000103407836 */ /* 0x000fe20000000000 */
[----:B------:R-:W-:Y:S01]  /*3590*/  PRMT R66, RZ, 0x7610, R66 ;  /* 0x00007610ff427816 */ /* 0x000fe20000000042 */
[----:B------:R-:W-:-:S03]  /*35a0*/  IMAD.MOV.U32 R65, RZ, RZ, 0x2 ;  /* 0x00000002ff417424 */ /* 0x000fc600078e00ff */
[----:B------:R-:W-:Y:S01]  /*35b0*/  ISETP.GE.AND P1, PT, R64, UR9, PT ;  /* 0x0000000940007c0c */ /* 0x000fe2000bf26270 */
[----:B------:R-:W-:-:S06]  /*35c0*/  VIADD R69, R3, 0x2 ;  /* 0x0000000203457836 */ /* 0x000fcc0000000000 */
[----:B------:R-:W-:Y:S01]  /*35d0*/  @!P0 IMAD R64, R67, UR9, R3 ;  /* 0x0000000943408c24 */ /* 0x000fe2000f8e0203 */
[----:B------:R-:W-:-:S03]  /*35e0*/  MOV R71, 0x2 ;  /* 0x0000000200477802 */ /* 0x000fc60000000f00 */
        /* <DEDUP_REMOVED lines=8> */
[----:B------:R-:W-:Y:S02]  /*3670*/  ISETP.GE.AND P1, PT, R70, UR9, PT ;  /* 0x0000000946007c0c */ /* 0x000fe4000bf26270 */
[----:B------:R-:W-:Y:S02]  /*3680*/  PRMT R73, RZ, 0x7610, R73 ;  /* 0x00007610ff497816 */ /* 0x000fe40000000049 */
[----:B0-----:R-:W-:-:S04]  /*3690*/  @!P0 IMAD R64, R67, UR9, R3 ;  /* 0x0000000943408c24 */ /* 0x001fc8000f8e0203 */
[----:B------:R-:W-:Y:S01]  /*36a0*/  @!P0 IMAD.WIDE R64, R64, R71, UR12 ;  /* 0x0000000c40408e25 */ /* 0x000fe2000f8e0247 */
[----:B-1----:R-:W-:-:S04]  /*36b0*/  PRMT R68, RZ, 0x7610, R68 ;  /* 0x00007610ff447816 */ /* 0x002fc80000000044 */
[----:B------:R-:W-:Y:S01]  /*36c0*/  @!P1 IMAD R70, R67, UR9, R3 ;  /* 0x0000000943469c24 */ /* 0x000fe2000f8e0203 */
[----:B------:R0:W5:Y:S03]  /*36d0*/  @!P0 LDG.E.U16 R73, desc[UR10][R64.64+0x4] ;  /* 0x0000040a40498981 */ /* 0x000166000c1e1500 */
[----:B------:R-:W-:-:S05]  /*36e0*/  @!P1 IMAD.WIDE R70, R70, R71, UR12 ;  /* 0x0000000c46469e25 */ /* 0x000fca000f8e0247 */
[----:B------:R0:W5:Y:S02]  /*36f0*/  @!P1 LDG.E.U16 R68, desc[UR10][R70.64+0x6] ;  /* 0x0000060a46449981 */ /* 0x000164000c1e1500 */
.L_x_1142:
[----:B------:R-:W-:Y:S05]  /*3700*/  BSYNC.RECONVERGENT B0 ;  /* 0x0000000000007941 */ /* 0x000fea0003800200 */
.L_x_1141:
[----:B0----5:R-:W-:Y:S01]  /*3710*/  IMAD.U32 R65, R66, 0x10000, RZ ;  /* 0x0001000042417824 */ /* 0x021fe200078e00ff */
        /* <DEDUP_REMOVED lines=12> */
[C---:B------:R-:W-:Y:S01]  /*37e0*/  ISETP.GE.AND P1, PT, R3.reuse, UR9, PT ;  /* 0x0000000903007c0c */ /* 0x040fe2000bf26270 */
[----:B------:R-:W-:Y:S02]  /*37f0*/  VIADD R69, R3, 0x1 ;  /* 0x0000000103457836 */ /* 0x000fe40000000000 */
[----:B------:R-:W-:Y:S02]  /*3800*/  HFMA2 R77, -RZ, RZ, 0, 2.384185791015625e-07 ;  /* 0x00000004ff4d7431 */ /* 0x000fe400000001ff */
[----:B------:R-:W-:Y:S02]  /*3810*/  IMAD.MOV.U32 R71, RZ, RZ, 0x4 ;  /* 0x00000004ff477424 */ /* 0x000fe400078e00ff */
[----:B------:R-:W-:Y:S01]  /*3820*/  IMAD.MOV.U32 R73, RZ, RZ, 0x4 ;  /* 0x00000004ff497424 */ /* 0x000fe200078e00ff */
[----:B------:R-:W-:Y:S01]  /*3830*/  ISETP.GE.AND P2, PT, R69, UR9, PT ;  /* 0x0000000945007c0c */ /* 0x000fe2000bf46270 */
[----:B------:R-:W-:-:S04]  /*3840*/  VIADD R69, R3, 0x2 ;  /* 0x0000000203457836 */ /* 0x000fc80000000000 */
[----:B------:R-:W-:-:S04]  /*3850*/  @!P1 IMAD R70, R67, UR9, R3 ;  /* 0x0000000943469c24 */ /* 0x000fc8000f8e0203 */
[----:B------:R-:W-:-:S04]  /*3860*/  @!P1 IMAD.WIDE R70, R70, R71, UR14 ;  /* 0x0000000e46469e25 */ /* 0x000fc8000f8e0247 */
[----:B------:R-:W-:Y:S01]  /*3870*/  @!P2 IMAD R76, R67, UR9, R3 ;  /* 0x00000009434cac24 */ /* 0x000fe2000f8e0203 */
[----:B------:R0:W-:Y:S01]  /*3880*/  @!P1 STG.E desc[UR10][R70.64], R62 ;  /* 0x0000003e46009986 */ /* 0x0001e2000c10190a */
[----:B------:R-:W-:Y:S01]  /*3890*/  ISETP.GE.AND P1, PT, R69, UR9, PT ;  /* 0x0000000945007c0c */ /* 0x000fe2000bf26270 */
[----:B------:R-:W-:Y:S02]  /*38a0*/  VIADD R69, R3, 0x3 ;  /* 0x0000000303457836 */ /* 0x000fe40000000000 */
[----:B------:R-:W-:-:S05]  /*38b0*/  @!P2 IMAD.WIDE R76, R76, R77, UR14 ;  /* 0x0000000e4c4cae25 */ /* 0x000fca000f8e024d */
[----:B------:R1:W-:Y:S01]  /*38c0*/  @!P2 STG.E desc[UR10][R76.64+0x4], R64 ;  /* 0x000004404c00a986 */ /* 0x0003e2000c10190a */
[----:B------:R-:W-:Y:S01]  /*38d0*/  ISETP.GE.AND P2, PT, R69, UR9, PT ;  /* 0x0000000945007c0c */ /* 0x000fe2000bf46270 */
[----:B0-----:R-:W-:-:S03]  /*38e0*/  IMAD.MOV.U32 R71, RZ, RZ, 0x4 ;  /* 0x00000004ff477424 */ /* 0x001fc600078e00ff */
[----:B------:R-:W-:-:S04]  /*38f0*/  @!P1 IMAD R72, R67, UR9, R3 ;  /* 0x0000000943489c24 */ /* 0x000fc8000f8e0203 */
[----:B------:R-:W-:-:S05]  /*3900*/  @!P1 IMAD.WIDE R72, R72, R73, UR14 ;  /* 0x0000000e48489e25 */ /* 0x000fca000f8e0249 */
[----:B------:R-:W-:Y:S01]  /*3910*/  @!P2 IMAD R70, R67, UR9, R3 ;  /* 0x000000094346ac24 */ /* 0x000fe2000f8e0203 */
[----:B------:R1:W-:Y:S03]  /*3920*/  @!P1 STG.E desc[UR10][R72.64+0x8], R66 ;  /* 0x0000084248009986 */ /* 0x0003e6000c10190a */
[----:B------:R-:W-:-:S05]  /*3930*/  @!P2 IMAD.WIDE R70, R70, R71, UR14 ;  /* 0x0000000e4646ae25 */ /* 0x000fca000f8e0247 */
[----:B------:R1:W-:Y:S02]  /*3940*/  @!P2 STG.E desc[UR10][R70.64+0xc], R68 ;  /* 0x00000c444600a986 */ /* 0x0003e4000c10190a */
.L_x_1144:
[----:B------:R-:W-:Y:S05]  /*3950*/  BSYNC.RECONVERGENT B0 ;  /* 0x0000000000007941 */ /* 0x000fea0003800200 */
.L_x_1143:
[----:B------:R-:W-:Y:S01]  /*3960*/  BSSY.RECONVERGENT B0, `(.L_x_1145) ;  /* 0x0000027000007945 */ /* 0x000fe20003800200 */
[----:B------:R-:W-:Y:S02]  /*3970*/  PRMT R75, RZ, 0x7610, R75 ;  /* 0x00007610ff4b7816 */ /* 0x000fe4000000004b */
[----:B------:R-:W-:Y:S02]  /*3980*/  PRMT R69, RZ, 0x7610, R69 ;  /* 0x00007610ff457816 */ /* 0x000fe40000000045 */
[----:B------:R-:W-:Y:S01]  /*3990*/  PRMT R67, RZ, 0x7610, R67 ;  /* 0x00007610ff437816 */ /* 0x000fe20000000043 */
[----:B------:R-:W-:Y:S06]  /*39a0*/  @P0 BRA `(.L_x_1146) ;  /* 0x0000000000880947 */ /* 0x000fec0003800000 */
[C---:B------:R-:W-:Y:S01]  /*39b0*/  ISETP.GE.AND P1, PT, R3.reuse, UR9, PT ;  /* 0x0000000903007c0c */ /* 0x040fe2000bf26270 */
[----:B------:R-:W-:Y:S02]  /*39c0*/  IMAD.U32 R69, RZ, RZ, UR6 ;  /* 0x00000006ff457e24 */ /* 0x000fe4000f8e00ff */
[----:B------:R-:W-:Y:S02]  /*39d0*/  VIADD R67, R3, 0x1 ;  /* 0x0000000103437836 */ /* 0x000fe40000000000 */
[----:B-1----:R-:W-:-:S03]  /*39e0*/  IMAD.U32 R70, RZ, RZ, UR6 ;  /* 0x00000006ff467e24 */ /* 0x002fc6000f8e00ff */
[----:B------:R-:W-:-:S05]  /*39f0*/  ISETP.GE.AND P2, PT, R67, UR9, PT ;  /* 0x0000000943007c0c */ /* 0x000fca000bf46270 */
[----:B------:R-:W-:Y:S01]  /*3a00*/  @!P1 SHF.L.U32 R69, R69, 0x3, RZ ;  /* 0x0000000345459819 */ /* 0x000fe200000006ff */
[----:B------:R-:W-:-:S03]  /*3a10*/  @!P1 IMAD R67, R0, UR9, R3 ;  /* 0x0000000900439c24 */ /* 0x000fc6000f8e0203 */
[----:B------:R-:W0:Y:S04]  /*3a20*/  @!P1 LDC.64 R76, c[0x0][R69+0x380] ;  /* 0x0000e000454c9b82 */ /* 0x000e280000000a00 */
[----:B------:R-:W-:Y:S02]  /*3a30*/  @!P2 IMAD.SHL.U32 R70, R70, 0x8, RZ ;  /* 0x000000084646a824 */ /* 0x000fe400078e00ff */
[----:B------:R-:W-:Y:S02]  /*3a40*/  VIADD R71, R3, 0x2 ;  /* 0x0000000203477836 */ /* 0x000fe40000000000 */
[----:B------:R1:W2:Y:S01]  /*3a50*/  @!P2 LDC.64 R72, c[0x0][R70+0x380] ;  /* 0x0000e0004648ab82 */ /* 0x0002a20000000a00 */
[----:B0-----:R-:W-:Y:S01]  /*3a60*/  @!P1 IMAD.WIDE R76, R67, 0x2, R76 ;  /* 0x00000002434c9825 */ /* 0x001fe200078e024c */
[----:B------:R-:W-:-:S06]  /*3a70*/  PRMT R67, RZ, 0x7610, R67 ;  /* 0x00007610ff437816 */ /* 0x000fcc0000000043 */
[----:B------:R0:W5:Y:S01]  /*3a80*/  @!P1 LDG.E.U16 R67, desc[UR10][R76.64] ;  /* 0x0000000a4c439981 */ /* 0x000162000c1e1500 */
[----:B------:R-:W-:Y:S01]  /*3a90*/  ISETP.GE.AND P1, PT, R71, UR9, PT ;  /* 0x0000000947007c0c */ /* 0x000fe2000bf26270 */
[----:B------:R-:W-:Y:S01]  /*3aa0*/  @!P2 IMAD R71, R0, UR9, R3 ;  /* 0x000000090047ac24 */ /* 0x000fe2000f8e0203 */
[----:B-1----:R-:W-:Y:S02]  /*3ab0*/  MOV R70, UR6 ;  /* 0x0000000600467c02 */ /* 0x002fe40008000f00 */
[----:B------:R-:W-:Y:S01]  /*3ac0*/  PRMT R69, RZ, 0x7610, R69 ;  /* 0x00007610ff457816 */ /* 0x000fe20000000045 */
[----:B--2---:R-:W-:-:S04]  /*3ad0*/  @!P2 IMAD.WIDE R72, R71, 0x2, R72 ;  /* 0x000000024748a825 */ /* 0x004fc800078e0248 */
[----:B0-----:R-:W-:Y:S01]  /*3ae0*/  VIADD R76, R3, 0x3 ;  /* 0x00000003034c7836 */ /* 0x001fe20000000000 */
[----:B------:R0:W5:Y:S03]  /*3af0*/  @!P2 LDG.E.U16 R69, desc[UR10][R72.64+0x2] ;  /* 0x0000020a4845a981 */ /* 0x000166000c1e1500 */
[----:B------:R-:W-:Y:S02]  /*3b00*/  @!P1 IMAD.SHL.U32 R70, R70, 0x8, RZ ;  /* 0x0000000846469824 */ /* 0x000fe400078e00ff */
[----:B------:R-:W-:-:S04]  /*3b10*/  @!P1 IMAD R75, R0, UR9, R3 ;  /* 0x00000009004b9c24 */ /* 0x000fc8000f8e0203 */
[----:B------:R-:W1:Y:S02]  /*3b20*/  @!P1 LDC.64 R70, c[0x0][R70+0x380] ;  /* 0x0000e00046469b82 */ /* 0x000e640000000a00 */
[----:B-1----:R-:W-:Y:S01]  /*3b30*/  @!P1 IMAD.WIDE R70, R75, 0x2, R70 ;  /* 0x000000024b469825 */ /* 0x002fe200078e0246 */
[----:B------:R-:W-:-:S06]  /*3b40*/  PRMT R75, RZ, 0x7610, R75 ;  /* 0x00007610ff4b7816 */ /* 0x000fcc000000004b */
[----:B------:R2:W5:Y:S01]  /*3b50*/  @!P1 LDG.E.U16 R75, desc[UR10][R70.64+0x4] ;  /* 0x0000040a464b9981 */ /* 0x000562000c1e1500 */
[----:B------:R-:W-:Y:S01]  /*3b60*/  ISETP.GE.AND P1, PT, R76, UR9, PT ;  /* 0x000000094c007c0c */ /* 0x000fe2000bf26270 */
[----:B------:R-:W-:-:S12]  /*3b70*/  IMAD.U32 R76, RZ, RZ, UR6 ;  /* 0x00000006ff4c7e24 */ /* 0x000fd8000f8e00ff */
[----:B------:R-:W-:Y:S02]  /*3b80*/  @!P1 IMAD.SHL.U32 R76, R76, 0x8, RZ ;  /* 0x000000084c4c9824 */ /* 0x000fe400078e00ff */
[----:B------:R-:W-:Y:S02]  /*3b90*/  @!P1 IMAD R77, R0, UR9, R3 ;  /* 0x00000009004d9c24 */ /* 0x000fe4000f8e0203 */
[----:B0-----:R-:W0:Y:S02]  /*3ba0*/  @!P1 LDC.64 R72, c[0x0][R76+0x380] ;  /* 0x0000e0004c489b82 */ /* 0x001e240000000a00 */
[----:B0-----:R-:W-:-:S05]  /*3bb0*/  @!P1 IMAD.WIDE R72, R77, 0x2, R72 ;  /* 0x000000024d489825 */ /* 0x001fca00078e0248 */
[----:B------:R2:W5:Y:S02]  /*3bc0*/  @!P1 LDG.E.U16 R63, desc[UR10][R72.64+0x6] ;  /* 0x0000060a483f9981 */ /* 0x000564000c1e1500 */
.L_x_1146:
[----:B------:R-:W-:Y:S05]  /*3bd0*/  BSYNC.RECONVERGENT B0 ;  /* 0x0000000000007941 */ /* 0x000fea0003800200 */
.L_x_1145:
[----:B-12---:R-:W0:Y:S01]  /*3be0*/  S2R R70, SR_CgaCtaId ;  /* 0x0000000000467919 */ /* 0x006e220000008800 */
[----:B-----5:R-:W-:Y:S01]  /*3bf0*/  IMAD.U32 R69, R69, 0x10000, RZ ;  /* 0x0001000045457824 */ /* 0x020fe200078e00ff */
[----:B------:R-:W-:Y:S01]  /*3c00*/  SHF.L.U32 R72, R67, 0x10, RZ ;  /* 0x0000001043487819 */ /* 0x000fe200000006ff */
[----:B------:R-:W-:Y:S01]  /*3c10*/  IMAD.U32 R76, R75, 0x10000, RZ ;  /* 0x000100004b4c7824 */ /* 0x000fe200078e00ff */
[----:B------:R-:W-:Y:S01]  /*3c20*/  BSSY.RECONVERGENT B0, `(.L_x_1147) ;  /* 0x0000017000007945 */ /* 0x000fe20003800200 */
[----:B------:R-:W-:Y:S01]  /*3c30*/  IMAD.U32 R73, R63, 0x10000, RZ ;  /* 0x000100003f497824 */ /* 0x000fe200078e00ff */
[C---:B------:R-:W-:Y:S01]  /*3c40*/  FMNMX3 R71, |R72|.reuse, R65, |R69|, !PT ;  /* 0x0000004148477276 */ /* 0x040fe20007800645 */
[----:B------:R-:W-:Y:S01]  /*3c50*/  FMUL R65, R69, UR8 ;  /* 0x0000000845417c20 */ /* 0x000fe20008400000 */
[----:B------:R-:W-:Y:S01]  /*3c60*/  FMUL R63, R72, UR8 ;  /* 0x00000008483f7c20 */ /* 0x000fe20008400000 */
[C---:B------:R-:W-:Y:S01]  /*3c70*/  FMUL R67, R76.reuse, UR8 ;  /* 0x000000084c437c20 */ /* 0x040fe20008400000 */
[----:B------:R-:W-:Y:S01]  /*3c80*/  FMNMX3 R71, |R76|, R71, |R73|, !PT ;  /* 0x000000474c477276 */ /* 0x000fe20007800649 */
[----:B------:R-:W-:Y:S01]  /*3c90*/  FMUL R69, R73, UR8 ;  /* 0x0000000849457c20 */ /* 0x000fe20008400000 */
[----:B------:R-:W-:Y:S06]  /*3ca0*/  @P0 BRA `(.L_x_1148) ;  /* 0x0000000000380947 */ /* 0x000fec0003800000 */
[C---:B------:R-:W-:Y:S01]  /*3cb0*/  VIADD R72, R3.reuse, 0x3 ;  /* 0x0000000303487836 */ /* 0x040fe20000000000 */
[C---:B------:R-:W-:Y:S01]  /*3cc0*/  ISETP.GE.AND P0, PT, R3.reuse, UR9, PT ;  /* 0x0000000903007c0c */ /* 0x040fe2000bf06270 */
[----:B------:R-:W-:-:S03]  /*3cd0*/  VIADD R73, R3, 0x2 ;  /* 0x0000000203497836 */ /* 0x000fc60000000000 */
[----:B------:R-:W-:Y:S02]  /*3ce0*/  ISETP.GE.AND P3, PT, R72, UR9, PT ;  /* 0x0000000948007c0c */ /* 0x000fe4000bf66270 */
[----:B------:R-:W-:Y:S02]  /*3cf0*/  IADD3 R72, PT, PT, R3, 0x1, RZ ;  /* 0x0000000103487810 */ /* 0x000fe40007ffe0ff */
[----:B------:R-:W-:Y:S01]  /*3d00*/  ISETP.GE.AND P2, PT, R73, UR9, PT ;  /* 0x0000000949007c0c */ /* 0x000fe2000bf46270 */
[----:B------:R-:W-:Y:S01]  /*3d10*/  IMAD.MOV.U32 R73, RZ, RZ, 0x4 ;  /* 0x00000004ff497424 */ /* 0x000fe200078e00ff */
[----:B------:R-:W-:Y:S01]  /*3d20*/  ISETP.GE.AND P1, PT, R72, UR9, PT ;  /* 0x0000000948007c0c */ /* 0x000fe2000bf26270 */
[----:B------:R-:W-:-:S04]  /*3d30*/  IMAD R72, R0, UR9, R3 ;  /* 0x0000000900487c24 */ /* 0x000fc8000f8e0203 */
[----:B------:R-:W-:-:S05]  /*3d40*/  IMAD.WIDE R72, R72, R73, UR14 ;  /* 0x0000000e48487e25 */ /* 0x000fca000f8e0249 */
[----:B------:R1:W-:Y:S04]  /*3d50*/  @!P0 STG.E desc[UR10][R72.64], R63 ;  /* 0x0000003f48008986 */ /* 0x0003e8000c10190a */
[----:B------:R1:W-:Y:S04]  /*3d60*/  @!P1 STG.E desc[UR10][R72.64+0x4], R65 ;  /* 0x0000044148009986 */ /* 0x0003e8000c10190a */
[----:B------:R1:W-:Y:S04]  /*3d70*/  @!P2 STG.E desc[UR10][R72.64+0x8], R67 ;  /* 0x000008434800a986 */ /* 0x0003e8000c10190a */
[----:B------:R1:W-:Y:S02]  /*3d80*/  @!P3 STG.E desc[UR10][R72.64+0xc], R69 ;  /* 0x00000c454800b986 */ /* 0x0003e4000c10190a */
.L_x_1148:
[----:B------:R-:W-:Y:S05]  /*3d90*/  BSYNC.RECONVERGENT B0 ;  /* 0x0000000000007941 */ /* 0x000fea0003800200 */
.L_x_1147:
[----:B------:R-:W-:Y:S01]  /*3da0*/  MOV R3, 0x400 ;  /* 0x0000040000037802 */ /* 0x000fe20000000f00 */
[C---:B------:R-:W-:Y:S01]  /*3db0*/  IMAD.SHL.U32 R76, R74.reuse, 0x100, RZ ;  /* 0x000001004a4c7824 */ /* 0x040fe200078e00ff */
[----:B------:R-:W-:Y:S01]  /*3dc0*/  LOP3.LUT R0, R74, 0x1f, RZ, 0xc0, !PT ;  /* 0x0000001f4a007812 */ /* 0x000fe200078ec0ff */
[----:B------:R-:W-:Y:S01]  /*3dd0*/  BSSY.RECONVERGENT B0, `(.L_x_1149) ;  /* 0x0000032000007945 */ /* 0x000fe20003800200 */
[C---:B------:R-:W-:Y:S01]  /*3de0*/  IADD3 R75, PT, PT, R3.reuse, 0x10, RZ ;  /* 0x00000010034b7810 */ /* 0x040fe20007ffe0ff */
[----:B-1----:R-:W-:Y:S01]  /*3df0*/  VIADD R73, R3, 0x10 ;  /* 0x0000001003497836 */ /* 0x002fe20000000000 */
[----:B------:R-:W-:Y:S02]  /*3e00*/  LOP3.LUT R76, R76, 0x1f00, RZ, 0xc0, !PT ;  /* 0x00001f004c4c7812 */ /* 0x000fe400078ec0ff */
[C---:B0-----:R-:W-:Y:S02]  /*3e10*/  LEA R75, R70.reuse, R75, 0x18 ;  /* 0x0000004b464b7211 */ /* 0x041fe400078ec0ff */
[----:B------:R-:W-:-:S03]  /*3e20*/  LEA R73, R70, R73, 0x18 ;  /* 0x0000004946497211 */ /* 0x000fc600078ec0ff */
[C---:B------:R-:W-:Y:S02]  /*3e30*/  IMAD R75, R0.reuse, 0x108, R75 ;  /* 0x00000108004b7824 */ /* 0x040fe400078e024b */
[----:B------:R-:W-:Y:S01]  /*3e40*/  IMAD R72, R0, 0x108, R73 ;  /* 0x0000010800487824 */ /* 0x000fe200078e0249 */
[----:B------:R-:W-:Y:S01]  /*3e50*/  SHF.R.U32.HI R73, RZ, 0x5, R74 ;  /* 0x00000005ff497819 */ /* 0x000fe2000001164a */
[----:B------:R-:W-:-:S04]  /*3e60*/  IMAD.IADD R77, R75, 0x1, -R76 ;  /* 0x000000014b4d7824 */ /* 0x000fc800078e0a4c */
[C---:B------:R-:W-:Y:S02]  /*3e70*/  IMAD R2, R73.reuse, 0x4, R2 ;  /* 0x0000000449027824 */ /* 0x040fe400078e0202 */
[----:B------:R-:W-:Y:S02]  /*3e80*/  IMAD R72, R73, 0x8, R72 ;  /* 0x0000000849487824 */ /* 0x000fe400078e0248 */
[C---:B------:R-:W-:Y:S01]  /*3e90*/  VIADD R76, R2.reuse, 0x40 ;  /* 0x00000040024c7836 */ /* 0x040fe20000000000 */
[C---:B------:R-:W-:Y:S02]  /*3ea0*/  ISETP.GE.AND P6, PT, R2.reuse, UR9, PT ;  /* 0x0000000902007c0c */ /* 0x040fe4000bfc6270 */
[----:B------:R0:W-:Y:S01]  /*3eb0*/  STS.64 [R72], R6 ;  /* 0x0000000648007388 */ /* 0x0001e20000000a00 */
[----:B------:R-:W-:Y:S02]  /*3ec0*/  IADD3 R75, PT, PT, R2, 0x10, RZ ;  /* 0x00000010024b7810 */ /* 0x000fe40007ffe0ff */
[----:B------:R-:W-:Y:S01]  /*3ed0*/  ISETP.GE.AND P2, PT, R76, UR9, PT ;  /* 0x000000094c007c0c */ /* 0x000fe2000bf46270 */
[----:B------:R1:W-:Y:S01]  /*3ee0*/  STS.64 [R72+0x20], R14 ;  /* 0x0000200e48007388 */ /* 0x0003e20000000a00 */
[----:B------:R-:W-:-:S03]  /*3ef0*/  ISETP.GE.AND P5, PT, R75, UR9, PT ;  /* 0x000000094b007c0c */ /* 0x000fc6000bfa6270 */
[----:B------:R2:W-:Y:S01]  /*3f00*/  STS.64 [R72+0x40], R22 ;  /* 0x0000401648007388 */ /* 0x0005e20000000a00 */
[----:B0-----:R-:W-:-:S03]  /*3f10*/  IMAD.SHL.U32 R6, R74, 0x2, RZ ;  /* 0x000000024a067824 */ /* 0x001fc600078e00ff */
[----:B------:R0:W-:Y:S01]  /*3f20*/  STS.64 [R72+0x60], R30 ;  /* 0x0000601e48007388 */ /* 0x0001e20000000a00 */
[----:B-1----:R-:W-:-:S03]  /*3f30*/  IADD3 R14, PT, PT, R2, 0x60, RZ ;  /* 0x00000060020e7810 */ /* 0x002fc60007ffe0ff */
[----:B------:R1:W-:Y:S01]  /*3f40*/  STS.64 [R72+0x80], R38 ;  /* 0x0000802648007388 */ /* 0x0003e20000000a00 */
[----:B------:R-:W-:Y:S01]  /*3f50*/  LOP3.LUT R15, R6, 0x3e, RZ, 0xc0, !PT ;  /* 0x0000003e060f7812 */ /* 0x000fe200078ec0ff */
[C---:B--2---:R-:W-:Y:S02]  /*3f60*/  VIADD R23, R2.reuse, 0x30 ;  /* 0x0000003002177836 */ /* 0x044fe40000000000 */
[----:B------:R1:W-:Y:S01]  /*3f70*/  STS.64 [R72+0xa0], R46 ;  /* 0x0000a02e48007388 */ /* 0x0003e20000000a00 */
[----:B------:R-:W-:Y:S01]  /*3f80*/  VIADD R22, R2, 0x50 ;  /* 0x0000005002167836 */ /* 0x000fe20000000000 */
[----:B------:R-:W-:Y:S01]  /*3f90*/  ISETP.GE.AND P0, PT, R14, UR9, PT ;  /* 0x000000090e007c0c */ /* 0x000fe2000bf06270 */
[----:B------:R-:W-:Y:S01]  /*3fa0*/  IMAD.IADD R15, R4, 0x1, R15 ;  /* 0x00000001040f7824 */ /* 0x000fe200078e020f */
[----:B------:R1:W-:Y:S01]  /*3fb0*/  STS.64 [R72+0xc0], R54 ;  /* 0x0000c03648007388 */ /* 0x0003e20000000a00 */
[C---:B0-----:R-:W-:Y:S01]  /*3fc0*/  VIADD R31, R2.reuse, 0x20 ;  /* 0x00000020021f7836 */ /* 0x041fe20000000000 */
[----:B------:R-:W-:Y:S01]  /*3fd0*/  ISETP.GE.AND P3, PT, R23, UR9, PT ;  /* 0x0000000917007c0c */ /* 0x000fe2000bf66270 */
[----:B------:R-:W-:Y:S01]  /*3fe0*/  IMAD R4, R73, 0x108, R77 ;  /* 0x0000010849047824 */ /* 0x000fe200078e024d */
[----:B------:R1:W-:Y:S01]  /*3ff0*/  STS.64 [R72+0xe0], R62 ;  /* 0x0000e03e48007388 */ /* 0x0003e20000000a00 */
[----:B------:R-:W-:Y:S01]  /*4000*/  BAR.SYNC.DEFER_BLOCKING 0x0 ;  /* 0x0000000000007b1d */ /* 0x000fe20000010000 */
[----:B------:R-:W-:Y:S01]  /*4010*/  ISETP.GE.AND P4, PT, R31, UR9, PT ;  /* 0x000000091f007c0c */ /* 0x000fe2000bf86270 */
[----:B------:R-:W-:Y:S01]  /*4020*/  VIADD R30, R2, 0x70 ;  /* 0x00000070021e7836 */ /* 0x000fe20000000000 */
[----:B------:R-:W-:-:S03]  /*4030*/  ISETP.GE.AND P1, PT, R22, UR9, PT ;  /* 0x0000000916007c0c */ /* 0x000fc6000bf26270 */
[----:B------:R-:W-:Y:S10]  /*4040*/  @P6 BRA `(.L_x_1150) ;  /* 0x0000000000286947 */ /* 0x000ff40003800000 */
[C---:B------:R-:W-:Y:S01]  /*4050*/  ISETP.GE.AND P6, PT, R15.reuse, UR7, PT ;  /* 0x000000070f007c0c */ /* 0x040fe2000bfc6270 */
[----:B------:R-:W-:Y:S02]  /*4060*/  IMAD.MOV.U32 R7, RZ, RZ, 0x4 ;  /* 0x00000004ff077424 */ /* 0x000fe400078e00ff */
[----:B------:R-:W-:Y:S02]  /*4070*/  IMAD R6, R2, UR7, R15 ;  /* 0x0000000702067c24 */ /* 0x000fe4000f8e020f */
[----:B-1----:R-:W-:Y:S02]  /*4080*/  VIADD R38, R15, 0x1 ;  /* 0x000000010f267836 */ /* 0x002fe40000000000 */
[----:B------:R-:W-:-:S06]  /*4090*/  IMAD.WIDE R6, R6, R7, UR4 ;  /* 0x0000000406067e25 */ /* 0x000fcc000f8e0207 */
[----:B------:R-:W0:Y:S04]  /*40a0*/  @!P6 LDS R39, [R4] ;  /* 0x000000000427e984 */ /* 0x000e280000000800 */
[----:B0-----:R-:W-:Y:S01]  /*40b0*/  @!P6 STG.E desc[UR10][R6.64], R39 ;  /* 0x000000270600e986 */ /* 0x001fe2000c10190a */
[----:B------:R-:W-:-:S13]  /*40c0*/  ISETP.GE.AND P6, PT, R38, UR7, PT ;  /* 0x0000000726007c0c */ /* 0x000fda000bfc6270 */
[----:B------:R-:W0:Y:S04]  /*40d0*/  @!P6 LDS R47, [R4+0x4] ;  /* 0x00000400042fe984 */ /* 0x000e280000000800 */
[----:B0-----:R0:W-:Y:S02]  /*40e0*/  @!P6 STG.E desc[UR10][R6.64+0x4], R47 ;  /* 0x0000042f0600e986 */ /* 0x0011e4000c10190a */
.L_x_1150:
[----:B------:R-:W-:Y:S05]  /*40f0*/  BSYNC.RECONVERGENT B0 ;  /* 0x0000000000007941 */ /* 0x000fea0003800200 */
.L_x_1149:
[----:B------:R-:W-:Y:S01]  /*4100*/  BSSY.RECONVERGENT B0, `(.L_x_1151) ;  /* 0x000000e000007945 */ /* 0x000fe20003800200 */
[----:B------:R-:W-:Y:S02]  /*4110*/  ISETP.GE.AND P6, PT, R30, UR9, PT ;  /* 0x000000091e007c0c */ /* 0x000fe4000bfc6270 */
[----:B-1----:R-:W-:Y:S01]  /*4120*/  IADD3 R38, PT, PT, R2, 0x1, RZ ;  /* 0x0000000102267810 */ /* 0x002fe20007ffe0ff */
[----:B------:R-:W-:Y:S10]  /*4130*/  @P5 BRA `(.L_x_1152) ;  /* 0x0000000000285947 */ /* 0x000ff40003800000 */
[----:B------:R-:W-:Y:S01]  /*4140*/  ISETP.GE.AND P5, PT, R15, UR7, PT ;  /* 0x000000070f007c0c */ /* 0x000fe2000bfa6270 */
[----:B0-----:R-:W-:Y:S02]  /*4150*/  IMAD.MOV.U32 R7, RZ, RZ, 0x4 ;  /* 0x00000004ff077424 */ /* 0x001fe400078e00ff */
[----:B------:R-:W-:Y:S02]  /*4160*/  IMAD R6, R75, UR7, R15 ;  /* 0x000000074b067c24 */ /* 0x000fe4000f8e020f */
[----:B------:R-:W-:Y:S02]  /*4170*/  VIADD R46, R15, 0x1 ;  /* 0x000000010f2e7836 */ /* 0x000fe40000000000 */
[----:B------:R-:W-:-:S06]  /*4180*/  IMAD.WIDE R6, R6, R7, UR4 ;  /* 0x0000000406067e25 */ /* 0x000fcc000f8e0207 */
[----:B------:R-:W0:Y:S04]  /*4190*/  @!P5 LDS R39, [R4+0x420] ;  /* 0x000420000427d984 */ /* 0x000e280000000800 */
[----:B0-----:R-:W-:Y:S01]  /*41a0*/  @!P5 STG.E desc[UR10][R6.64], R39 ;  /* 0x000000270600d986 */ /* 0x001fe2000c10190a */
[----:B------:R-:W-:-:S13]  /*41b0*/  ISETP.GE.AND P5, PT, R46, UR7, PT ;  /* 0x000000072e007c0c */ /* 0x000fda000bfa6270 */
[----:B------:R-:W0:Y:S04]  /*41c0*/  @!P5 LDS R47, [R4+0x424] ;  /* 0x00042400042fd984 */ /* 0x000e280000000800 */
[----:B0-----:R1:W-:Y:S02]  /*41d0*/  @!P5 STG.E desc[UR10][R6.64+0x4], R47 ;  /* 0x0000042f0600d986 */ /* 0x0013e4000c10190a */
.L_x_1152:
[----:B------:R-:W-:Y:S05]  /*41e0*/  BSYNC.RECONVERGENT B0 ;  /* 0x0000000000007941 */ /* 0x000fea0003800200 */
.L_x_1151:
[----:B------:R-:W-:Y:S04]  /*41f0*/  BSSY.RECONVERGENT B0, `(.L_x_1153) ;  /* 0x000000c000007945 */ /* 0x000fe80003800200 */
[----:B------:R-:W-:Y:S05]  /*4200*/  @P4 BRA `(.L_x_1154) ;  /* 0x0000000000284947 */ /* 0x000fea0003800000 */
[C---:B01----:R-:W-:Y:S01]  /*4210*/  VIADD R6, R15.reuse, 0x1 ;  /* 0x000000010f067836 */ /* 0x043fe20000000000 */
[----:B------:R-:W-:Y:S01]  /*4220*/  ISETP.GE.AND P4, PT, R15, UR7, PT ;  /* 0x000000070f007c0c */ /* 0x000fe2000bf86270 */
[----:B------:R-:W-:-:S03]  /*4230*/  IMAD.MOV.U32 R7, RZ, RZ, 0x4 ;  /* 0x00000004ff077424 */ /* 0x000fc600078e00ff */
[----:B------:R-:W-:Y:S01]  /*4240*/  ISETP.GE.AND P5, PT, R6, UR7, PT ;  /* 0x0000000706007c0c */ /* 0x000fe2000bfa6270 */
[----:B------:R-:W-:-:S04]  /*4250*/  IMAD R6, R31, UR7, R15 ;  /* 0x000000071f067c24 */ /* 0x000fc8000f8e020f */
[----:B------:R-:W-:-:S04]  /*4260*/  IMAD.WIDE R6, R6, R7, UR4 ;  /* 0x0000000406067e25 */ /* 0x000fc8000f8e0207 */
[----:B------:R-:W0:Y:S04]  /*4270*/  @!P4 LDS R39, [R4+0x840] ;  /* 0x000840000427c984 */ /* 0x000e280000000800 */
[----:B------:R-:W1:Y:S04]  /*4280*/  @!P5 LDS R47, [R4+0x844] ;  /* 0x00084400042fd984 */ /* 0x000e680000000800 */
[----:B0-----:R2:W-:Y:S04]  /*4290*/  @!P4 STG.E desc[UR10][R6.64], R39 ;  /* 0x000000270600c986 */ /* 0x0015e8000c10190a */
[----:B-1----:R2:W-:Y:S02]  /*42a0*/  @!P5 STG.E desc[UR10][R6.64+0x4], R47 ;  /* 0x0000042f0600d986 */ /* 0x0025e4000c10190a */
.L_x_1154:
[----:B------:R-:W-:Y:S05]  /*42b0*/  BSYNC.RECONVERGENT B0 ;  /* 0x0000000000007941 */ /* 0x000fea0003800200 */
.L_x_1153:
[----:B------:R-:W-:Y:S04]  /*42c0*/  BSSY.RECONVERGENT B0, `(.L_x_1155) ;  /* 0x000000c000007945 */ /* 0x000fe80003800200 */
[----:B------:R-:W-:Y:S05]  /*42d0*/  @P3 BRA `(.L_x_1156) ;  /* 0x0000000000283947 */ /* 0x000fea0003800000 */
[C---:B012---:R-:W-:Y:S01]  /*42e0*/  IADD3 R6, PT, PT, R15.reuse, 0x1, RZ ;  /* 0x000000010f067810 */ /* 0x047fe20007ffe0ff */
[----:B------:R-:W-:Y:S01]  /*42f0*/  IMAD.MOV.U32 R7, RZ, RZ, 0x4 ;  /* 0x00000004ff077424 */ /* 0x000fe200078e00ff */
[----:B------:R-:W-:Y:S02]  /*4300*/  ISETP.GE.AND P3, PT, R15, UR7, PT ;  /* 0x000000070f007c0c */ /* 0x000fe4000bf66270 */
[----:B------:R-:W-:Y:S01]  /*4310*/  ISETP.GE.AND P4, PT, R6, UR7, PT ;  /* 0x0000000706007c0c */ /* 0x000fe2000bf86270 */
[----:B------:R-:W-:-:S04]  /*4320*/  IMAD R6, R23, UR7, R15 ;  /* 0x0000000717067c24 */ /* 0x000fc8000f8e020f */
[----:B------:R-:W-:-:S06]  /*4330*/  IMAD.WIDE R6, R6, R7, UR4 ;  /* 0x0000000406067e25 */ /* 0x000fcc000f8e0207 */
[----:B------:R-:W0:Y:S04]  /*4340*/  @!P3 LDS R31, [R4+0xc60] ;  /* 0x000c6000041fb984 */ /* 0x000e280000000800 */
[----:B------:R-:W1:Y:S04]  /*4350*/  @!P4 LDS R39, [R4+0xc64] ;  /* 0x000c64000427c984 */ /* 0x000e680000000800 */
[----:B0-----:R3:W-:Y:S04]  /*4360*/  @!P3 STG.E desc[UR10][R6.64], R31 ;  /* 0x0000001f0600b986 */ /* 0x0017e8000c10190a */
[----:B-1----:R3:W-:Y:S02]  /*4370*/  @!P4 STG.E desc[UR10][R6.64+0x4], R39 ;  /* 0x000004270600c986 */ /* 0x0027e4000c10190a */
.L_x_1156:
[----:B------:R-:W-:Y:S05]  /*4380*/  BSYNC.RECONVERGENT B0 ;  /* 0x0000000000007941 */ /* 0x000fea0003800200 */
.L_x_1155:
[----:B------:R-:W-:Y:S04]  /*4390*/  BSSY.RECONVERGENT B0, `(.L_x_1157) ;  /* 0x000000c000007945 */ /* 0x000fe80003800200 */
[----:B------:R-:W-:Y:S05]  /*43a0*/  @P2 BRA `(.L_x_1158) ;  /* 0x0000000000282947 */ /* 0x000fea0003800000 */
[C---:B0123--:R-:W-:Y:S01]  /*43b0*/  VIADD R6, R15.reuse, 0x1 ;  /* 0x000000010f067836 */ /* 0x04ffe20000000000 */
        /* <DEDUP_REMOVED lines=9> */
.L_x_1158:
[----:B------:R-:W-:Y:S05]  /*4450*/  BSYNC.RECONVERGENT B0 ;  /* 0x0000000000007941 */ /* 0x000fea0003800200 */
.L_x_1157:
[----:B------:R-:W-:Y:S04]  /*4460*/  BSSY.RECONVERGENT B0, `(.L_x_1159) ;  /* 0x000000c000007945 */ /* 0x000fe80003800200 */
[----:B------:R-:W-:Y:S05]  /*4470*/  @P1 BRA `(.L_x_1160) ;  /* 0x0000000000281947 */ /* 0x000fea0003800000 */
[C---:B01234-:R-:W-:Y:S01]  /*4480*/  VIADD R6, R15.reuse, 0x1 ;  /* 0x000000010f067836 */ /* 0x05ffe20000000000 */
[----:B------:R-:W-:Y:S01]  /*4490*/  ISETP.GE.AND P1, PT, R15, UR7, PT ;  /* 0x000000070f007c0c */ /* 0x000fe2000bf26270 */
[----:B------:R-:W-:-:S03]  /*44a0*/  HFMA2 R7, -RZ, RZ, 0, 2.384185791015625e-07 ;  /* 0x00000004ff077431 */ /* 0x000fc600000001ff */
[----:B------:R-:W-:Y:S01]  /*44b0*/  ISETP.GE.AND P2, PT, R6, UR7, PT ;  /* 0x0000000706007c0c */ /* 0x000fe2000bf46270 */
[----:B------:R-:W-:-:S04]  /*44c0*/  IMAD R6, R22, UR7, R15 ;  /* 0x0000000716067c24 */ /* 0x000fc8000f8e020f */
[----:B------:R-:W-:-:S04]  /*44d0*/  IMAD.WIDE R6, R6, R7, UR4 ;  /* 0x0000000406067e25 */ /* 0x000fc8000f8e0207 */
[----:B------:R-:W0:Y:S04]  /*44e0*/  @!P1 LDS R23, [R4+0x14a0] ;  /* 0x0014a00004179984 */ /* 0x000e280000000800 */
[----:B------:R-:W1:Y:S04]  /*44f0*/  @!P2 LDS R31, [R4+0x14a4] ;  /* 0x0014a400041fa984 */ /* 0x000e680000000800 */
[----:B0-----:R0:W-:Y:S04]  /*4500*/  @!P1 STG.E desc[UR10][R6.64], R23 ;  /* 0x0000001706009986 */ /* 0x0011e8000c10190a */
[----:B-1----:R0:W-:Y:S02]  /*4510*/  @!P2 STG.E desc[UR10][R6.64+0x4], R31 ;  /* 0x0000041f0600a986 */ /* 0x0021e4000c10190a */
.L_x_1160:
[----:B------:R-:W-:Y:S05]  /*4520*/  BSYNC.RECONVERGENT B0 ;  /* 0x0000000000007941 */ /* 0x000fea0003800200 */
.L_x_1159:
[----:B------:R-:W-:Y:S04]  /*4530*/  BSSY.RECONVERGENT B0, `(.L_x_1161) ;  /* 0x000000c000007945 */ /* 0x000fe80003800200 */
[----:B------:R-:W-:Y:S05]  /*4540*/  @P0 BRA `(.L_x_1162) ;  /* 0x0000000000280947 */ /* 0x000fea0003800000 */
[C---:B01234-:R-:W-:Y:S01]  /*4550*/  VIADD R6, R15.reuse, 0x1 ;  /* 0x000000010f067836 */ /* 0x05ffe20000000000 */
        /* <DEDUP_REMOVED lines=9> */
.L_x_1162:
[----:B------:R-:W-:Y:S05]  /*45f0*/  BSYNC.RECONVERGENT B0 ;  /* 0x0000000000007941 */ /* 0x000fea0003800200 */
.L_x_1161:
        /* <DEDUP_REMOVED lines=12> */
.L_x_1164:
[----:B------:R-:W-:Y:S05]  /*46c0*/  BSYNC.RECONVERGENT B0 ;  /* 0x0000000000007941 */ /* 0x000fea0003800200 */
.L_x_1163:
[----:B------:R-:W-:Y:S01]  /*46d0*/  BAR.SYNC.DEFER_BLOCKING 0x0 ;  /* 0x0000000000007b1d */ /* 0x000fe20000010000 */
[----:B------:R-:W-:Y:S02]  /*46e0*/  ISETP.GE.AND P0, PT, R38, UR9, PT ;  /* 0x0000000926007c0c */ /* 0x000fe4000bf06270 */
[----:B------:R-:W-:-:S03]  /*46f0*/  IADD3 R22, PT, PT, R2, 0x11, RZ ;  /* 0x0000001102167810 */ /* 0x000fc60007ffe0ff */
        /* <DEDUP_REMOVED lines=11> */
[C---:B01234-:R-:W-:Y:S01]  /*47b0*/  VIADD R6, R15.reuse, 0x1 ;  /* 0x000000010f067836 */ /* 0x05ffe20000000000 */
[----:B------:R-:W-:Y:S01]  /*47c0*/  ISETP.GE.AND P0, PT, R15, UR7, PT ;  /* 0x000000070f007c0c */ /* 0x000fe2000bf06270 */
[----:B------:R-:W-:-:S03]  /*47d0*/  IMAD.MOV.U32 R7, RZ, RZ, 0x4 ;  /* 0x00000004ff077424 */ /* 0x000fc600078e00ff */
[----:B------:R-:W-:Y:S01]  /*47e0*/  ISETP.GE.AND P1, PT, R6, UR7, PT ;  /* 0x0000000706007c0c */ /* 0x000fe2000bf26270 */
[----:B------:R-:W-:-:S04]  /*47f0*/  IMAD R6, R38, UR7, R15 ;  /* 0x0000000726067c24 */ /* 0x000fc8000f8e020f */
[----:B------:R-:W-:-:S04]  /*4800*/  IMAD.WIDE R6, R6, R7, UR4 ;  /* 0x0000000406067e25 */ /* 0x000fc8000f8e0207 */
[----:B------:R-:W0:Y:S04]  /*4810*/  @!P0 LDS R9, [R4] ;  /* 0x0000000004098984 */ /* 0x000e280000000800 */
[----:B------:R-:W1:Y:S04]  /*4820*/  @!P1 LDS R17, [R4+0x4] ;  /* 0x0000040004119984 */ /* 0x000e680000000800 */
[----:B0-----:R0:W-:Y:S04]  /*4830*/  @!P0 STG.E desc[UR10][R6.64], R9 ;  /* 0x0000000906008986 */ /* 0x0011e8000c10190a */
[----:B-1----:R0:W-:Y:S02]  /*4840*/  @!P1 STG.E desc[UR10][R6.64+0x4], R17 ;  /* 0x0000041106009986 */ /* 0x0021e4000c10190a */
.L_x_1166:
[----:B------:R-:W-:Y:S05]  /*4850*/  BSYNC.RECONVERGENT B0 ;  /* 0x0000000000007941 */ /* 0x000fea0003800200 */
.L_x_1165:
[----:B------:R-:W-:Y:S01]  /*4860*/  ISETP.GE.AND P6, PT, R22, UR9, PT ;  /* 0x0000000916007c0c */ /* 0x000fe2000bfc6270 */
        /* <DEDUP_REMOVED lines=10> */
[----:B-1234-:R-:W-:Y:S01]  /*4910*/  VIADD R6, R2, 0x2 ;  /* 0x0000000202067836 */ /* 0x01efe20000000000 */
[----:B------:R-:W-:-:S02]  /*4920*/  ISETP.GE.AND P3, PT, R16, UR9, PT ;  /* 0x0000000910007c0c */ /* 0x000fc4000bf66270 */
[----:B------:R-:W-:Y:S02]  /*4930*/  ISETP.GE.AND P4, PT, R14, UR9, PT ;  /* 0x000000090e007c0c */ /* 0x000fe4000bf86270 */
[----:B------:R-:W-:Y:S01]  /*4940*/  ISETP.GE.AND P5, PT, R8, UR9, PT ;  /* 0x0000000908007c0c */ /* 0x000fe2000bfa6270 */
[----:B------:R-:W-:-:S12]  /*4950*/  @P6 BRA `(.L_x_1168) ;  /* 0x0000000000286947 */ /* 0x000fd80003800000 */
[C---:B------:R-:W-:Y:S01]  /*4960*/  ISETP.GE.AND P6, PT, R15.reuse, UR7, PT ;  /* 0x000000070f007c0c */ /* 0x040fe2000bfc6270 */
[----:B------:R-:W-:Y:S01]  /*4970*/  IMAD R22, R22, UR7, R15 ;  /* 0x0000000716167c24 */ /* 0x000fe2000f8e020f */
[----:B------:R-:W-:Y:S01]  /*4980*/  MOV R23, 0x4 ;  /* 0x0000000400177802 */ /* 0x000fe20000000f00 */
[----:B------:R-:W-:-:S04]  /*4990*/  VIADD R9, R15, 0x1 ;  /* 0x000000010f097836 */ /* 0x000fc80000000000 */
[----:B------:R-:W-:-:S06]  /*49a0*/  IMAD.WIDE R22, R22, R23, UR4 ;  /* 0x0000000416167e25 */ /* 0x000fcc000f8e0217 */
[----:B------:R-:W0:Y:S04]  /*49b0*/  @!P6 LDS R7, [R4+0x420] ;  /* 0x000420000407e984 */ /* 0x000e280000000800 */
[----:B0-----:R-:W-:Y:S01]  /*49c0*/  @!P6 STG.E desc[UR10][R22.64], R7 ;  /* 0x000000071600e986 */ /* 0x001fe2000c10190a */
[----:B------:R-:W-:-:S13]  /*49d0*/  ISETP.GE.AND P6, PT, R9, UR7, PT ;  /* 0x0000000709007c0c */ /* 0x000fda000bfc6270 */
[----:B------:R-:W0:Y:S04]  /*49e0*/  @!P6 LDS R9, [R4+0x424] ;  /* 0x000424000409e984 */ /* 0x000e280000000800 */
[----:B0-----:R0:W-:Y:S02]  /*49f0*/  @!P6 STG.E desc[UR10][R22.64+0x4], R9 ;  /* 0x000004091600e986 */ /* 0x0011e4000c10190a */
.L_x_1168:
[----:B------:R-:W-:Y:S05]  /*4a00*/  BSYNC.RECONVERGENT B0 ;  /* 0x0000000000007941 */ /* 0x000fea0003800200 */
.L_x_1167:
[----:B------:R-:W-:Y:S04]  /*4a10*/  BSSY.RECONVERGENT B0, `(.L_x_1169) ;  /* 0x000000c000007945 */ /* 0x000fe80003800200 */
[----:B------:R-:W-:Y:S05]  /*4a20*/  @P0 BRA `(.L_x_1170) ;  /* 0x0000000000280947 */ /* 0x000fea0003800000 */
[C---:B------:R-:W-:Y:S01]  /*4a30*/  VIADD R7, R15.reuse, 0x1 ;  /* 0x000000010f077836 */ /* 0x040fe20000000000 */
[----:B------:R-:W-:Y:S01]  /*4a40*/  ISETP.GE.AND P0, PT, R15, UR7, PT ;  /* 0x000000070f007c0c */ /* 0x000fe2000bf06270 */
[----:B0-----:R-:W-:Y:S02]  /*4a50*/  IMAD.MOV.U32 R23, RZ, RZ, 0x4 ;  /* 0x00000004ff177424 */ /* 0x001fe400078e00ff */
[----:B------:R-:W-:Y:S01]  /*4a60*/  IMAD R22, R24, UR7, R15 ;  /* 0x0000000718167c24 */ /* 0x000fe2000f8e020f */
[----:B------:R-:W-:-:S03]  /*4a70*/  ISETP.GE.AND P6, PT, R7, UR7, PT ;  /* 0x0000000707007c0c */ /* 0x000fc6000bfc6270 */
[----:B------:R-:W-:-:S06]  /*4a80*/  IMAD.WIDE R22, R22, R23, UR4 ;  /* 0x0000000416167e25 */ /* 0x000fcc000f8e0217 */
[----:B------:R-:W0:Y:S04]  /*4a90*/  @!P0 LDS R7, [R4+0x840] ;  /* 0x0008400004078984 */ /* 0x000e280000000800 */
[----:B------:R-:W1:Y:S04]  /*4aa0*/  @!P6 LDS R9, [R4+0x844] ;  /* 0x000844000409e984 */ /* 0x000e680000000800 */
[----:B0-----:R2:W-:Y:S04]  /*4ab0*/  @!P0 STG.E desc[UR10][R22.64], R7 ;  /* 0x0000000716008986 */ /* 0x0015e8000c10190a */
[----:B-1----:R2:W-:Y:S02]  /*4ac0*/  @!P6 STG.E desc[UR10][R22.64+0x4], R9 ;  /* 0x000004091600e986 */ /* 0x0025e4000c10190a */
.L_x_1170:
[----:B------:R-:W-:Y:S05]  /*4ad0*/  BSYNC.RECONVERGENT B0 ;  /* 0x0000000000007941 */ /* 0x000fea0003800200 */
.L_x_1169:
[----:B------:R-:W-:Y:S04]  /*4ae0*/  BSSY.RECONVERGENT B0, `(.L_x_1171) ;  /* 0x000000c000007945 */ /* 0x000fe80003800200 */
[----:B------:R-:W-:Y:S05]  /*4af0*/  @P1 BRA `(.L_x_1172) ;  /* 0x0000000000281947 */ /* 0x000fea0003800000 */
[C---:B--2---:R-:W-:Y:S01]  /*4b00*/  VIADD R7, R15.reuse, 0x1 ;  /* 0x000000010f077836 */ /* 0x044fe20000000000 */
[----:B------:R-:W-:Y:S01]  /*4b10*/  ISETP.GE.AND P0, PT, R15, UR7, PT ;  /* 0x000000070f007c0c */ /* 0x000fe2000bf06270 */
[----:B0-----:R-:W-:Y:S02]  /*4b20*/  HFMA2 R23, -RZ, RZ, 0, 2.384185791015625e-07 ;  /* 0x00000004ff177431 */ /* 0x001fe400000001ff */
[----:B------:R-:W-:Y:S01]  /*4b30*/  IMAD R22, R30, UR7, R15 ;  /* 0x000000071e167c24 */ /* 0x000fe2000f8e020f */
[----:B------:R-:W-:-:S03]  /*4b40*/  ISETP.GE.AND P1, PT, R7, UR7, PT ;  /* 0x0000000707007c0c */ /* 0x000fc6000bf26270 */
[----:B------:R-:W-:-:S06]  /*4b50*/  IMAD.WIDE R22, R22, R23, UR4 ;  /* 0x0000000416167e25 */ /* 0x000fcc000f8e0217 */
[----:B------:R-:W0:Y:S04]  /*4b60*/  @!P0 LDS R7, [R4+0xc60] ;  /* 0x000c600004078984 */ /* 0x000e280000000800 */
[----:B------:R-:W1:Y:S04]  /*4b70*/  @!P1 LDS R9, [R4+0xc64] ;  /* 0x000c640004099984 */ /* 0x000e680000000800 */
[----:B0-----:R3:W-:Y:S04]  /*4b80*/  @!P0 STG.E desc[UR10][R22.64], R7 ;  /* 0x0000000716008986 */ /* 0x0017e8000c10190a */
[----:B-1----:R3:W-:Y:S02]  /*4b90*/  @!P1 STG.E desc[UR10][R22.64+0x4], R9 ;  /* 0x0000040916009986 */ /* 0x0027e4000c10190a */
.L_x_1172:
[----:B------:R-:W-:Y:S05]  /*4ba0*/  BSYNC.RECONVERGENT B0 ;  /* 0x0000000000007941 */ /* 0x000fea0003800200 */
.L_x_1171:
[----:B------:R-:W-:Y:S04]  /*4bb0*/  BSSY.RECONVERGENT B0, `(.L_x_1173) ;  /* 0x000000c000007945 */ /* 0x000fe80003800200 */
[----:B------:R-:W-:Y:S05]  /*4bc0*/  @P2 BRA `(.L_x_1174) ;  /* 0x0000000000282947 */ /* 0x000fea0003800000 */
[C---:B--23--:R-:W-:Y:S01]  /*4bd0*/  VIADD R7, R15.reuse, 0x1 ;  /* 0x000000010f077836 */ /* 0x04cfe20000000000 */
        /* <DEDUP_REMOVED lines=9> */
.L_x_1174:
[----:B------:R-:W-:Y:S05]  /*4c70*/  BSYNC.RECONVERGENT B0 ;  /* 0x0000000000007941 */ /* 0x000fea0003800200 */
.L_x_1173:
[----:B------:R-:W-:Y:S04]  /*4c80*/  BSSY.RECONVERGENT B0, `(.L_x_1175) ;  /* 0x000000c000007945 */ /* 0x000fe80003800200 */
[----:B------:R-:W-:Y:S05]  /*4c90*/  @P3 BRA `(.L_x_1176) ;  /* 0x0000000000283947 */ /* 0x000fea0003800000 */
[C---:B--234-:R-:W-:Y:S01]  /*4ca0*/  VIADD R7, R15.reuse, 0x1 ;  /* 0x000000010f077836 */ /* 0x05cfe20000000000 */
[----:B------:R-:W-:Y:S01]  /*4cb0*/  ISETP.GE.AND P0, PT, R15, UR7, PT ;  /* 0x000000070f007c0c */ /* 0x000fe2000bf06270 */
[----:B------:R-:W-:Y:S02]  /*4cc0*/  IMAD.MOV.U32 R17, RZ, RZ, 0x4 ;  /* 0x00000004ff117424 */ /* 0x000fe400078e00ff */
[----:B------:R-:W-:Y:S01]  /*4cd0*/  IMAD R16, R16, UR7, R15 ;  /* 0x0000000710107c24 */ /* 0x000fe2000f8e020f */
[----:B------:R-:W-:-:S03]  /*4ce0*/  ISETP.GE.AND P1, PT, R7, UR7, PT ;  /* 0x0000000707007c0c */ /* 0x000fc6000bf26270 */
[----:B------:R-:W-:-:S06]  /*4cf0*/  IMAD.WIDE R16, R16, R17, UR4 ;  /* 0x0000000410107e25 */ /* 0x000fcc000f8e0211 */
[----:B------:R-:W1:Y:S04]  /*4d00*/  @!P0 LDS R7, [R4+0x14a0] ;  /* 0x0014a00004078984 */ /* 0x000e680000000800 */
[----:B0-----:R-:W0:Y:S04]  /*4d10*/  @!P1 LDS R9, [R4+0x14a4] ;  /* 0x0014a40004099984 */ /* 0x001e280000000800 */
[----:B-1----:R1:W-:Y:S04]  /*4d20*/  @!P0 STG.E desc[UR10][R16.64], R7 ;  /* 0x0000000710008986 */ /* 0x0023e8000c10190a */
[----:B0-----:R1:W-:Y:S02]  /*4d30*/  @!P1 STG.E desc[UR10][R16.64+0x4], R9 ;  /* 0x0000040910009986 */ /* 0x0013e4000c10190a */
.L_x_1176:
[----:B------:R-:W-:Y:S05]  /*4d40*/  BSYNC.RECONVERGENT B0 ;  /* 0x0000000000007941 */ /* 0x000fea0003800200 */
.L_x_1175:
[----:B------:R-:W-:Y:S04]  /*4d50*/  BSSY.RECONVERGENT B0, `(.L_x_1177) ;  /* 0x000000c000007945 */ /* 0x000fe80003800200 */
[----:B------:R-:W-:Y:S05]  /*4d60*/  @P4 BRA `(.L_x_1178) ;  /* 0x0000000000284947 */ /* 0x000fea0003800000 */
[C---:B-1234-:R-:W-:Y:S01]  /*4d70*/  IADD3 R7, PT, PT, R15.reuse, 0x1, RZ ;  /* 0x000000010f077810 */ /* 0x05efe20007ffe0ff */
[----:B------:R-:W-:Y:S01]  /*4d80*/  IMAD.MOV.U32 R17, RZ, RZ, 0x4 ;  /* 0x00000004ff117424 */ /* 0x000fe200078e00ff */
[----:B------:R-:W-:Y:S01]  /*4d90*/  ISETP.GE.AND P0, PT, R15, UR7, PT ;  /* 0x000000070f007c0c */ /* 0x000fe2000bf06270 */
[----:B------:R-:W-:Y:S01]  /*4da0*/  IMAD R16, R14, UR7, R15 ;  /* 0x000000070e107c24 */ /* 0x000fe2000f8e020f */
[----:B------:R-:W-:-:S03]  /*4db0*/  ISETP.GE.AND P1, PT, R7, UR7, PT ;  /* 0x0000000707007c0c */ /* 0x000fc6000bf26270 */
[----:B------:R-:W-:-:S08]  /*4dc0*/  IMAD.WIDE R16, R16, R17, UR4 ;  /* 0x0000000410107e25 */ /* 0x000fd0000f8e0211 */
[----:B------:R-:W1:Y:S04]  /*4dd0*/  @!P0 LDS R7, [R4+0x18c0] ;  /* 0x0018c00004078984 */ /* 0x000e680000000800 */
[----:B0-----:R-:W0:Y:S04]  /*4de0*/  @!P1 LDS R9, [R4+0x18c4] ;  /* 0x0018c40004099984 */ /* 0x001e280000000800 */
[----:B-1----:R1:W-:Y:S04]  /*4df0*/  @!P0 STG.E desc[UR10][R16.64], R7 ;  /* 0x0000000710008986 */ /* 0x0023e8000c10190a */
[----:B0-----:R1:W-:Y:S02]  /*4e00*/  @!P1 STG.E desc[UR10][R16.64+0x4], R9 ;  /* 0x0000040910009986 */ /* 0x0013e4000c10190a */
.L_x_1178:
[----:B------:R-:W-:Y:S05]  /*4e10*/  BSYNC.RECONVERGENT B0 ;  /* 0x0000000000007941 */ /* 0x000fea0003800200 */
.L_x_1177:
[----:B------:R-:W-:Y:S04]  /*4e20*/  BSSY.RECONVERGENT B0, `(.L_x_1179) ;  /* 0x000000c000007945 */ /* 0x000fe80003800200 */
[----:B------:R-:W-:Y:S05]  /*4e30*/  @P5 BRA `(.L_x_1180) ;  /* 0x0000000000285947 */ /* 0x000fea0003800000 */
[C---:B-1234-:R-:W-:Y:S01]  /*4e40*/  VIADD R7, R15.reuse, 0x1 ;  /* 0x000000010f077836 */ /* 0x05efe20000000000 */
        /* <DEDUP_REMOVED lines=9> */
.L_x_1180:
[----:B------:R-:W-:Y:S05]  /*4ee0*/  BSYNC.RECONVERGENT B0 ;  /* 0x0000000000007941 */ /* 0x000fea0003800200 */
.L_x_1179:
[----:B------:R-:W-:Y:S01]  /*4ef0*/  BAR.SYNC.DEFER_BLOCKING 0x0 ;  /* 0x0000000000007b1d */ /* 0x000fe20000010000 */
[----:B------:R-:W-:Y:S01]  /*4f00*/  ISETP.GE.AND P0, PT, R6, UR9, PT ;  /* 0x0000000906007c0c */ /* 0x000fe2000bf06270 */
[----:B------:R-:W-:-:S04]  /*4f10*/  VIADD R14, R2, 0x12 ;  /* 0x00000012020e7836 */ /* 0x000fc80000000000 */
        /* <DEDUP_REMOVED lines=11> */
[C---:B01234-:R-:W-:Y:S01]  /*4fd0*/  IADD3 R7, PT, PT, R15.reuse, 0x1, RZ ;  /* 0x000000010f077810 */ /* 0x05ffe20007ffe0ff */
[----:B------:R-:W-:Y:S01]  /*4fe0*/  IMAD R6, R6, UR7, R15 ;  /* 0x0000000706067c24 */ /* 0x000fe2000f8e020f */
[----:B------:R-:W-:Y:S02]  /*4ff0*/  ISETP.GE.AND P0, PT, R15, UR7, PT ;  /* 0x000000070f007c0c */ /* 0x000fe4000bf06270 */
[----:B------:R-:W-:Y:S01]  /*5000*/  ISETP.GE.AND P1, PT, R7, UR7, PT ;  /* 0x0000000707007c0c */ /* 0x000fe2000bf26270 */
[----:B------:R-:W-:-:S04]  /*5010*/  IMAD.MOV.U32 R7, RZ, RZ, 0x4 ;  /* 0x00000004ff077424 */ /* 0x000fc800078e00ff */
[----:B------:R-:W-:-:S06]  /*5020*/  IMAD.WIDE R6, R6, R7, UR4 ;  /* 0x0000000406067e25 */ /* 0x000fcc000f8e0207 */
[----:B------:R-:W0:Y:S04]  /*5030*/  @!P0 LDS R9, [R4] ;  /* 0x0000000004098984 */ /* 0x000e280000000800 */
[----:B------:R-:W1:Y:S04]  /*5040*/  @!P1 LDS R11, [R4+0x4] ;  /* 0x00000400040b9984 */ /* 0x000e680000000800 */
[----:B0-----:R0:W-:Y:S04]  /*5050*/  @!P0 STG.E desc[UR10][R6.64], R9 ;  /* 0x0000000906008986 */ /* 0x0011e8000c10190a */
[----:B-1----:R0:W-:Y:S02]  /*5060*/  @!P1 STG.E desc[UR10][R6.64+0x4], R11 ;  /* 0x0000040b06009986 */ /* 0x0021e4000c10190a */
.L_x_1182:
[----:B------:R-:W-:Y:S05]  /*5070*/  BSYNC.RECONVERGENT B0 ;  /* 0x0000000000007941 */ /* 0x000fea0003800200 */
.L_x_1181:
[----:B------:R-:W-:Y:S01]  /*5080*/  ISETP.GE.AND P6, PT, R14, UR9, PT ;  /* 0x000000090e007c0c */ /* 0x000fe2000bfc6270 */
[C---:B-1----:R-:W-:Y:S01]  /*5090*/  VIADD R16, R2.reuse, 0x22 ;  /* 0x0000002202107836 */ /* 0x042fe20000000000 */
[C---:B------:R-:W-:Y:S01]  /*50a0*/  IADD3 R24, PT, PT, R2.reuse, 0x52, RZ ;  /* 0x0000005202187810 */ /* 0x040fe20007ffe0ff */
[C---:B0-----:R-:W-:Y:S01]  /*50b0*/  VIADD R18, R2.reuse, 0x32 ;  /* 0x0000003202127836 */ /* 0x041fe20000000000 */
[----:B------:R-:W-:Y:S01]  /*50c0*/  BSSY.RECONVERGENT B0, `(.L_x_1183) ;  /* 0x0000016000007945 */ /* 0x000fe20003800200 */
[----:B--234-:R-:W-:Y:S01]  /*50d0*/  VIADD R22, R2, 0x42 ;  /* 0x0000004202167836 */ /* 0x01cfe20000000000 */
        /* <DEDUP_REMOVED lines=8> */
[----:B------:R-:W-:Y:S01]  /*5160*/  ISETP.GE.AND P5, PT, R8, UR9, PT ;  /* 0x0000000908007c0c */ /* 0x000fe2000bfa6270 */
[----:B------:R-:W-:-:S12]  /*5170*/  @P6 BRA `(.L_x_1184) ;  /* 0x0000000000286947 */ /* 0x000fd80003800000 */
[C---:B------:R-:W-:Y:S01]  /*5180*/  ISETP.GE.AND P6, PT, R15.reuse, UR7, PT ;  /* 0x000000070f007c0c */ /* 0x040fe2000bfc6270 */
[----:B------:R-:W-:Y:S01]  /*5190*/  IMAD.MOV.U32 R11, RZ, RZ, 0x4 ;  /* 0x00000004ff0b7424 */ /* 0x000fe200078e00ff */
[----:B------:R-:W-:Y:S01]  /*51a0*/  IADD3 R9, PT, PT, R15, 0x1, RZ ;  /* 0x000000010f097810 */ /* 0x000fe20007ffe0ff */
[----:B------:R-:W-:-:S04]  /*51b0*/  IMAD R10, R14, UR7, R15 ;  /* 0x000000070e0a7c24 */ /* 0x000fc8000f8e020f */
[----:B------:R-:W-:-:S06]  /*51c0*/  IMAD.WIDE R10, R10, R11, UR4 ;  /* 0x000000040a0a7e25 */ /* 0x000fcc000f8e020b */
[----:B------:R-:W0:Y:S04]  /*51d0*/  @!P6 LDS R7, [R4+0x420] ;  /* 0x000420000407e984 */ /* 0x000e280000000800 */
[----:B0-----:R-:W-:Y:S01]  /*51e0*/  @!P6 STG.E desc[UR10][R10.64], R7 ;  /* 0x000000070a00e986 */ /* 0x001fe2000c10190a */
[----:B------:R-:W-:-:S13]  /*51f0*/  ISETP.GE.AND P6, PT, R9, UR7, PT ;  /* 0x0000000709007c0c */ /* 0x000fda000bfc6270 */
[----:B------:R-:W0:Y:S04]  /*5200*/  @!P6 LDS R9, [R4+0x424] ;  /* 0x000424000409e984 */ /* 0x000e280000000800 */
[----:B0-----:R0:W-:Y:S02]  /*5210*/  @!P6 STG.E desc[UR10][R10.64+0x4], R9 ;  /* 0x000004090a00e986 */ /* 0x0011e4000c10190a */
.L_x_1184:
[----:B------:R-:W-:Y:S05]  /*5220*/  BSYNC.RECONVERGENT B0 ;  /* 0x0000000000007941 */ /* 0x000fea0003800200 */
.L_x_1183:
        /* <DEDUP_REMOVED lines=12> */
.L_x_1186:
[----:B------:R-:W-:Y:S05]  /*52f0*/  BSYNC.RECONVERGENT B0 ;  /* 0x0000000000007941 */ /* 0x000fea0003800200 */
.L_x_1185:
[----:B------:R-:W-:Y:S04]  /*5300*/  BSSY.RECONVERGENT B0, `(.L_x_1187) ;  /* 0x000000c000007945 */ /* 0x000fe80003800200 */
[----:B------:R-:W-:Y:S05]  /*5310*/  @P1 BRA `(.L_x_1188) ;  /* 0x0000000000281947 */ /* 0x000fea0003800000 */
[C---:B--2---:R-:W-:Y:S01]  /*5320*/  VIADD R7, R15.reuse, 0x1 ;  /* 0x000000010f077836 */ /* 0x044fe20000000000 */
        /* <DEDUP_REMOVED lines=9> */
.L_x_1188:
[----:B------:R-:W-:Y:S05]  /*53c0*/  BSYNC.RECONVERGENT B0 ;  /* 0x0000000000007941 */ /* 0x000fea0003800200 */
.L_x_1187:
[----:B------:R-:W-:Y:S04]  /*53d0*/  BSSY.RECONVERGENT B0, `(.L_x_1189) ;  /* 0x000000c000007945 */ /* 0x000fe80003800200 */
[----:B------:R-:W-:Y:S05]  /*53e0*/  @P2 BRA `(.L_x_1190) ;  /* 0x0000000000282947 */ /* 0x000fea0003800000 */
[C---:B--23--:R-:W-:Y:S01]  /*53f0*/  IADD3 R7, PT, PT, R15.reuse, 0x1, RZ ;  /* 0x000000010f077810 */ /* 0x04cfe20007ffe0ff */
[----:B0-----:R-:W-:Y:S01]  /*5400*/  IMAD.MOV.U32 R11, RZ, RZ, 0x4 ;  /* 0x00000004ff0b7424 */ /* 0x001fe200078e00ff */
[----:B------:R-:W-:Y:S01]  /*5410*/  ISETP.GE.AND P0, PT, R15, UR7, PT ;  /* 0x000000070f007c0c */ /* 0x000fe2000bf06270 */
[----:B------:R-:W-:Y:S01]  /*5420*/  IMAD R10, R22, UR7, R15 ;  /* 0x00000007160a7c24 */ /* 0x000fe2000f8e020f */
[----:B------:R-:W-:-:S03]  /*5430*/  ISETP.GE.AND P1, PT, R7, UR7, PT ;  /* 0x0000000707007c0c */ /* 0x000fc6000bf26270 */
[----:B------:R-:W-:-:S08]  /*5440*/  IMAD.WIDE R10, R10, R11, UR4 ;  /* 0x000000040a0a7e25 */ /* 0x000fd0000f8e020b */
[----:B------:R-:W0:Y:S04]  /*5450*/  @!P0 LDS R7, [R4+0x1080] ;  /* 0x0010800004078984 */ /* 0x000e280000000800 */
[----:B------:R-:W1:Y:S04]  /*5460*/  @!P1 LDS R9, [R4+0x1084] ;  /* 0x0010840004099984 */ /* 0x000e680000000800 */
[----:B0-----:R4:W-:Y:S04]  /*5470*/  @!P0 STG.E desc[UR10][R10.64], R7 ;  /* 0x000000070a008986 */ /* 0x0019e8000c10190a */
[----:B-1----:R4:W-:Y:S02]  /*5480*/  @!P1 STG.E desc[UR10][R10.64+0x4], R9 ;  /* 0x000004090a009986 */ /* 0x0029e4000c10190a */
.L_x_1190:
[----:B------:R-:W-:Y:S05]  /*5490*/  BSYNC.RECONVERGENT B0 ;  /* 0x0000000000007941 */ /* 0x000fea0003800200 */
.L_x_1189:
[----:B------:R-:W-:Y:S04]  /*54a0*/  BSSY.RECONVERGENT B0, `(.L_x_1191) ;  /* 0x000000c000007945 */ /* 0x000fe80003800200 */
[----:B------:R-:W-:Y:S05]  /*54b0*/  @P3 BRA `(.L_x_1192) ;  /* 0x0000000000283947 */ /* 0x000fea0003800000 */
[C---:B--234-:R-:W-:Y:S01]  /*54c0*/  VIADD R7, R15.reuse, 0x1 ;  /* 0x000000010f077836 */ /* 0x05cfe20000000000 */
        /* <DEDUP_REMOVED lines=9> */
.L_x_1192:
[----:B------:R-:W-:Y:S05]  /*5560*/  BSYNC.RECONVERGENT B0 ;  /* 0x0000000000007941 */ /* 0x000fea0003800200 */
.L_x_1191:
[----:B------:R-:W-:Y:S04]  /*5570*/  BSSY.RECONVERGENT B0, `(.L_x_1193) ;  /* 0x000000c000007945 */ /* 0x000fe80003800200 */
[----:B------:R-:W-:Y:S05]  /*5580*/  @P4 BRA `(.L_x_1194) ;  /* 0x0000000000284947 */ /* 0x000fea0003800000 */
[C---:B0-234-:R-:W-:Y:S01]  /*5590*/  VIADD R7, R15.reuse, 0x1 ;  /* 0x000000010f077836 */ /* 0x05dfe20000000000 */
[----:B------:R-:W-:Y:S01]  /*55a0*/  ISETP.GE.AND P0, PT, R15, UR7, PT ;  /* 0x000000070f007c0c */ /* 0x000fe2000bf06270 */
[----:B------:R-:W-:Y:S01]  /*55b0*/  IMAD R10, R26, UR7, R15 ;  /* 0x000000071a0a7c24 */ /* 0x000fe2000f8e020f */
[----:B------:R-:W-:Y:S02]  /*55c0*/  MOV R11, 0x4 ;  /* 0x00000004000b7802 */ /* 0x000fe40000000f00 */
[----:B------:R-:W-:-:S03]  /*55d0*/  ISETP.GE.AND P1, PT, R7, UR7, PT ;  /* 0x0000000707007c0c */ /* 0x000fc6000bf26270 */
[----:B------:R-:W-:-:S06]  /*55e0*/  IMAD.WIDE R10, R10, R11, UR4 ;  /* 0x000000040a0a7e25 */ /* 0x000fcc000f8e020b */
[----:B------:R-:W0:Y:S04]  /*55f0*/  @!P0 LDS R7, [R4+0x18c0] ;  /* 0x0018c00004078984 */ /* 0x000e280000000800 */
[----:B------:R-:W1:Y:S04]  /*5600*/  @!P1 LDS R9, [R4+0x18c4] ;  /* 0x0018c40004099984 */ /* 0x000e680000000800 */
[----:B0-----:R0:W-:Y:S04]  /*5610*/  @!P0 STG.E desc[UR10][R10.64], R7 ;  /* 0x000000070a008986 */ /* 0x0011e8000c10190a */
[----:B-1----:R0:W-:Y:S02]  /*5620*/  @!P1 STG.E desc[UR10][R10.64+0x4], R9 ;  /* 0x000004090a009986 */ /* 0x0021e4000c10190a */
.L_x_1194:
[----:B------:R-:W-:Y:S05]  /*5630*/  BSYNC.RECONVERGENT B0 ;  /* 0x0000000000007941 */ /* 0x000fea0003800200 */
.L_x_1193:
[----:B------:R-:W-:Y:S04]  /*5640*/  BSSY.RECONVERGENT B0, `(.L_x_1195) ;  /* 0x000000c000007945 */ /* 0x000fe80003800200 */
[----:B------:R-:W-:Y:S05]  /*5650*/  @P5 BRA `(.L_x_1196) ;  /* 0x0000000000285947 */ /* 0x000fea0003800000 */
[C---:B0-234-:R-:W-:Y:S01]  /*5660*/  VIADD R7, R15.reuse, 0x1 ;  /* 0x000000010f077836 */ /* 0x05dfe20000000000 */
[----:B------:R-:W-:Y:S01]  /*5670*/  ISETP.GE.AND P0, PT, R15, UR7, PT ;  /* 0x000000070f007c0c */ /* 0x000fe2000bf06270 */
[----:B------:R-:W-:Y:S02]  /*5680*/  IMAD.MOV.U32 R9, RZ, RZ, 0x4 ;  /* 0x00000004ff097424 */ /* 0x000fe400078e00ff */
[----:B------:R-:W-:Y:S01]  /*5690*/  IMAD R8, R8, UR7, R15 ;  /* 0x0000000708087c24 */ /* 0x000fe2000f8e020f */
[----:B------:R-:W-:-:S03]  /*56a0*/  ISETP.GE.AND P1, PT, R7, UR7, PT ;  /* 0x0000000707007c0c */ /* 0x000fc6000bf26270 */
[----:B------:R-:W-:-:S06]  /*56b0*/  IMAD.WIDE R8, R8, R9, UR4 ;  /* 0x0000000408087e25 */ /* 0x000fcc000f8e0209 */
[----:B------:R-:W0:Y:S04]  /*56c0*/  @!P0 LDS R7, [R4+0x1ce0] ;  /* 0x001ce00004078984 */ /* 0x000e280000000800 */
[----:B------:R-:W1:Y:S04]  /*56d0*/  @!P1 LDS R11, [R4+0x1ce4] ;  /* 0x001ce400040b9984 */ /* 0x000e680000000800 */
[----:B0-----:R0:W-:Y:S04]  /*56e0*/  @!P0 STG.E desc[UR10][R8.64], R7 ;  /* 0x0000000708008986 */ /* 0x0011e8000c10190a */
[----:B-1----:R0:W-:Y:S02]  /*56f0*/  @!P1 STG.E desc[UR10][R8.64+0x4], R11 ;  /* 0x0000040b08009986 */ /* 0x0021e4000c10190a */
.L_x_1196:
[----:B------:R-:W-:Y:S05]  /*5700*/  BSYNC.RECONVERGENT B0 ;  /* 0x0000000000007941 */ /* 0x000fea0003800200 */
.L_x_1195:
[----:B------:R-:W-:Y:S01]  /*5710*/  BAR.SYNC.DEFER_BLOCKING 0x0 ;  /* 0x0000000000007b1d */ /* 0x000fe20000010000 */
[----:B------:R-:W-:Y:S01]  /*5720*/  ISETP.GE.AND P0, PT, R6, UR9, PT ;  /* 0x0000000906007c0c */ /* 0x000fe2000bf06270 */
[----:B0-----:R-:W-:-:S04]  /*5730*/  VIADD R8, R2, 0x13 ;  /* 0x0000001302087836 */ /* 0x001fc80000000000 */
        /* <DEDUP_REMOVED lines=11> */
[C---:B--234-:R-:W-:Y:S01]  /*57f0*/  VIADD R7, R15.reuse, 0x1 ;  /* 0x000000010f077836 */ /* 0x05cfe20000000000 */
[----:B------:R-:W-:Y:S01]  /*5800*/  ISETP.GE.AND P0, PT, R15, UR7, PT ;  /* 0x000000070f007c0c */ /* 0x000fe2000bf06270 */
[----:B------:R-:W-:-:S03]  /*5810*/  IMAD R6, R6, UR7, R15 ;  /* 0x0000000706067c24 */ /* 0x000fc6000f8e020f */
[----:B------:R-:W-:Y:S01]  /*5820*/  ISETP.GE.AND P1, PT, R7, UR7, PT ;  /* 0x0000000707007c0c */ /* 0x000fe2000bf26270 */
[----:B------:R-:W-:-:S08]  /*5830*/  HFMA2 R7, -RZ, RZ, 0, 2.384185791015625e-07 ;  /* 0x00000004ff077431 */ /* 0x000fd000000001ff */
[----:B------:R-:W1:Y:S01]  /*5840*/  @!P0 LDS R9, [R4] ;  /* 0x0000000004098984 */ /* 0x000e620000000800 */
[----:B------:R-:W-:-:S03]  /*5850*/  IMAD.WIDE R6, R6, R7, UR4 ;  /* 0x0000000406067e25 */ /* 0x000fc6000f8e0207 */
[----:B------:R-:W2:Y:S04]  /*5860*/  @!P1 LDS R11, [R4+0x4] ;  /* 0x00000400040b9984 */ /* 0x000ea80000000800 */
[----:B-1----:R1:W-:Y:S04]  /*5870*/  @!P0 STG.E desc[UR10][R6.64], R9 ;  /* 0x0000000906008986 */ /* 0x0023e8000c10190a */
[----:B--2---:R1:W-:Y:S02]  /*5880*/  @!P1 STG.E desc[UR10][R6.64+0x4], R11 ;  /* 0x0000040b06009986 */ /* 0x0043e4000c10190a */
.L_x_1198:
[----:B------:R-:W-:Y:S05]  /*5890*/  BSYNC.RECONVERGENT B0 ;  /* 0x0000000000007941 */ /* 0x000fea0003800200 */
.L_x_1197:
[----:B------:R-:W-:Y:S01]  /*58a0*/  ISETP.GE.AND P6, PT, R8, UR9, PT ;  /* 0x0000000908007c0c */ /* 0x000fe2000bfc6270 */
[C---:B--234-:R-:W-:Y:S01]  /*58b0*/  VIADD R10, R2.reuse, 0x23 ;  /* 0x00000023020a7836 */ /* 0x05cfe20000000000 */
[C---:B------:R-:W-:Y:S01]  /*58c0*/  IADD3 R18, PT, PT, R2.reuse, 0x63, RZ ;  /* 0x0000006302127810 */ /* 0x040fe20007ffe0ff */
[C---:B0-----:R-:W-:Y:S01]  /*58d0*/  VIADD R12, R2.reuse, 0x33 ;  /* 0x00000033020c7836 */ /* 0x041fe20000000000 */
[----:B------:R-:W-:Y:S01]  /*58e0*/  BSSY.RECONVERGENT B0, `(.L_x_1199) ;  /* 0x0000015000007945 */ /* 0x000fe20003800200 */
        /* <DEDUP_REMOVED lines=8> */
[----:B------:R-:W-:Y:S01]  /*5970*/  ISETP.GE.AND P5, PT, R2, UR9, PT ;  /* 0x0000000902007c0c */ /* 0x000fe2000bfa6270 */
[----:B------:R-:W-:-:S12]  /*5980*/  @P6 BRA `(.L_x_1200) ;  /* 0x0000000000286947 */ /* 0x000fd80003800000 */
[C---:B------:R-:W-:Y:S01]  /*5990*/  ISETP.GE.AND P6, PT, R15.reuse, UR7, PT ;  /* 0x000000070f007c0c */ /* 0x040fe2000bfc6270 */
[----:B-1----:R-:W-:Y:S02]  /*59a0*/  IMAD.MOV.U32 R7, RZ, RZ, 0x4 ;  /* 0x00000004ff077424 */ /* 0x002fe400078e00ff */
        /* <DEDUP_REMOVED lines=8> */
.L_x_1200:
[----:B------:R-:W-:Y:S05]  /*5a30*/  BSYNC.RECONVERGENT B0 ;  /* 0x0000000000007941 */ /* 0x000fea0003800200 */
.L_x_1199:
[----:B------:R-:W-:Y:S04]  /*5a40*/  BSSY.RECONVERGENT B0, `(.L_x_1201) ;  /* 0x000000c000007945 */ /* 0x000fe80003800200 */
[----:B------:R-:W-:Y:S05]  /*5a50*/  @P0 BRA `(.L_x_1202) ;  /* 0x0000000000280947 */ /* 0x000fea0003800000 */
[C---:B01----:R-:W-:Y:S01]  /*5a60*/  VIADD R6, R15.reuse, 0x1 ;  /* 0x000000010f067836 */ /* 0x043fe20000000000 */
[----:B------:R-:W-:Y:S02]  /*5a70*/  ISETP.GE.AND P0, PT, R15, UR7, PT ;  /* 0x000000070f007c0c */ /* 0x000fe4000bf06270 */
[----:B------:R-:W-:Y:S02]  /*5a80*/  MOV R7, 0x4 ;  /* 0x0000000400077802 */ /* 0x000fe40000000f00 */
[----:B------:R-:W-:Y:S01]  /*5a90*/  ISETP.GE.AND P6, PT, R6, UR7, PT ;  /* 0x0000000706007c0c */ /* 0x000fe2000bfc6270 */
[----:B------:R-:W-:-:S04]  /*5aa0*/  IMAD R6, R10, UR7, R15 ;  /* 0x000000070a067c24 */ /* 0x000fc8000f8e020f */
[----:B------:R-:W-:-:S04]  /*5ab0*/  IMAD.WIDE R6, R6, R7, UR4 ;  /* 0x0000000406067e25 */ /* 0x000fc8000f8e0207 */
[----:B------:R-:W0:Y:S04]  /*5ac0*/  @!P0 LDS R9, [R4+0x840] ;  /* 0x0008400004098984 */ /* 0x000e280000000800 */
[----:B------:R-:W1:Y:S04]  /*5ad0*/  @!P6 LDS R11, [R4+0x844] ;  /* 0x00084400040be984 */ /* 0x000e680000000800 */
[----:B0-----:R2:W-:Y:S04]  /*5ae0*/  @!P0 STG.E desc[UR10][R6.64], R9 ;  /* 0x0000000906008986 */ /* 0x0015e8000c10190a */
[----:B-1----:R2:W-:Y:S02]  /*5af0*/  @!P6 STG.E desc[UR10][R6.64+0x4], R11 ;  /* 0x0000040b0600e986 */ /* 0x0025e4000c10190a */
.L_x_1202:
[----:B------:R-:W-:Y:S05]  /*5b00*/  BSYNC.RECONVERGENT B0 ;  /* 0x0000000000007941 */ /* 0x000fea0003800200 */
.L_x_1201:
[----:B------:R-:W-:Y:S04]  /*5b10*/  BSSY.RECONVERGENT B0, `(.L_x_1203) ;  /* 0x000000c000007945 */ /* 0x000fe80003800200 */
[----:B------:R-:W-:Y:S05]  /*5b20*/  @P1 BRA `(.L_x_1204) ;  /* 0x0000000000281947 */ /* 0x000fea0003800000 */
[C---:B012---:R-:W-:Y:S01]  /*5b30*/  VIADD R6, R15.reuse, 0x1 ;  /* 0x000000010f067836 */ /* 0x047fe20000000000 */
        /* <DEDUP_REMOVED lines=9> */
.L_x_1204:
[----:B------:R-:W-:Y:S05]  /*5bd0*/  BSYNC.RECONVERGENT B0 ;  /* 0x0000000000007941 */ /* 0x000fea0003800200 */
.L_x_1203:
        /* <DEDUP_REMOVED lines=12> */
.L_x_1206:
[----:B------:R-:W-:Y:S05]  /*5ca0*/  BSYNC.RECONVERGENT B0 ;  /* 0x0000000000007941 */ /* 0x000fea0003800200 */
.L_x_1205:
[----:B------:R-:W-:Y:S04]  /*5cb0*/  BSSY.RECONVERGENT B0, `(.L_x_1207) ;  /* 0x000000c000007945 */ /* 0x000fe80003800200 */
[----:B------:R-:W-:Y:S05]  /*5cc0*/  @P3 BRA `(.L_x_1208) ;  /* 0x0000000000283947 */ /* 0x000fea0003800000 */
[C---:B01234-:R-:W-:Y:S01]  /*5cd0*/  IADD3 R6, PT, PT, R15.reuse, 0x1, RZ ;  /* 0x000000010f067810 */ /* 0x05ffe20007ffe0ff */
        /* <DEDUP_REMOVED lines=9> */
.L_x_1208:
[----:B------:R-:W-:Y:S05]  /*5d70*/  BSYNC.RECONVERGENT B0 ;  /* 0x0000000000007941 */ /* 0x000fea0003800200 */
.L_x_1207:
        /* <DEDUP_REMOVED lines=12> */
.L_x_1210:
[----:B------:R-:W-:Y:S05]  /*5e40*/  BSYNC.RECONVERGENT B0 ;  /* 0x0000000000007941 */ /* 0x000fea0003800200 */
.L_x_1209:
        /* <DEDUP_REMOVED lines=12> */
.L_x_1212:
[----:B------:R-:W-:Y:S05]  /*5f10*/  BSYNC.RECONVERGENT B0 ;  /* 0x0000000000007941 */ /* 0x000fea0003800200 */
.L_x_1211:
[----:B------:R-:W5:Y:S01]  /*5f20*/  SHFL.DOWN PT, R2, R71, 0x10, 0x1f ;  /* 0x0a001f0047027f89 */ /* 0x000f6200000e0000 */
[----:B------:R-:W-:Y:S01]  /*5f30*/  BAR.SYNC.DEFER_BLOCKING 0x0 ;  /* 0x0000000000007b1d */ /* 0x000fe20000010000 */
[----:B------:R-:W-:-:S05]  /*5f40*/  ISETP.NE.AND P0, PT, R0, RZ, PT ;  /* 0x000000ff0000720c */ /* 0x000fca0003f05270 */
[----:B------:R-:W-:Y:S08]  /*5f50*/  BSSY B0, `(.L_x_1213) ;  /* 0x000001c000007945 */ /* 0x000ff00003800000 */
[----:B------:R-:W-:-:S05]  /*5f60*/  @!P0 LEA R0, R70, R3, 0x18 ;  /* 0x0000000346008211 */ /* 0x000fca00078ec0ff */
[----:B------:R-:W-:Y:S01]  /*5f70*/  @!P0 IMAD R0, R73, 0x4, R0 ;  /* 0x0000000449008824 */ /* 0x000fe200078e0200 */
[----:B-----5:R-:W-:-:S05]  /*5f80*/  FMNMX R2, R71, R2, !PT ;  /* 0x0000000247027209 */ /* 0x020fca0007800000 */
[----:B01234-:R-:W0:Y:S02]  /*5f90*/  SHFL.DOWN PT, R7, R2, 0x8, 0x1f ;  /* 0x09001f0002077f89 */ /* 0x01fe2400000e0000 */
[----:B0-----:R-:W-:-:S05]  /*5fa0*/  FMNMX R7, R2, R7, !PT ;  /* 0x0000000702077209 */ /* 0x001fca0007800000 */
[----:B------:R-:W0:Y:S02]  /*5fb0*/  SHFL.DOWN PT, R4, R7, 0x4, 0x1f ;  /* 0x08801f0007047f89 */ /* 0x000e2400000e0000 */
[----:B0-----:R-:W-:-:S05]  /*5fc0*/  FMNMX R4, R7, R4, !PT ;  /* 0x0000000407047209 */ /* 0x001fca0007800000 */
[----:B------:R-:W0:Y:S02]  /*5fd0*/  SHFL.DOWN PT, R9, R4, 0x2, 0x1f ;  /* 0x08401f0004097f89 */ /* 0x000e2400000e0000 */
[----:B0-----:R-:W-:Y:S01]  /*5fe0*/  FMNMX R9, R4, R9, !PT ;  /* 0x0000000904097209 */ /* 0x001fe20007800000 */
[----:B------:R-:W-:-:S04]  /*5ff0*/  IMAD.MOV.U32 R4, RZ, RZ, RZ ;  /* 0x000000ffff047224 */ /* 0x000fc800078e00ff */
        /* <DEDUP_REMOVED lines=15> */
[----:B------:R1:W2:Y:S02]  /*60f0*/  SHFL.DOWN PT, R4, R3, 0x1, 0x1f ;  /* 0x08201f0003047f89 */ /* 0x0002a400000e0000 */
.L_x_1222:
[----:B--2---:R-:W-:-:S07]  /*6100*/  FMNMX R4, R3, R4, !PT ;  /* 0x0000000403047209 */ /* 0x004fce0007800000 */
.L_x_1214:
[----:B------:R-:W-:Y:S05]  /*6110*/  BSYNC B0 ;  /* 0x0000000000007941 */ /* 0x000fea0003800000 */
.L_x_1213:
[----:B------:R-:W-:Y:S01]  /*6120*/  USHF.L.U32 UR4, UR6, 0x3, URZ ;  /* 0x0000000306047899 */ /* 0x000fe200080006ff */
[----:B------:R-:W-:Y:S05]  /*6130*/  BSSY.RECONVERGENT B0, `(.L_x_1216) ;  /* 0x000000e000007945 */ /* 0x000fea0003800200 */
[----:B0-----:R-:W-:-:S06]  /*6140*/  MOV R2, UR4 ;  /* 0x0000000400027c02 */ /* 0x001fcc0008000f00 */
[----:B-1----:R-:W0:Y:S02]  /*6150*/  LDC.64 R2, c[0x0][R2+0xb80] ;  /* 0x0002e00002027b82 */ /* 0x002e240000000a00 */
        /* <DEDUP_REMOVED lines=11> */
.L_x_1217:
[----:B------:R-:W-:Y:S05]  /*6210*/  BSYNC.RECONVERGENT B0 ;  /* 0x0000000000007941 */ /* 0x000fea0003800200 */
.L_x_1216:
        /* <DEDUP_REMOVED lines=18> */
[----:B------:R-:W-:Y:S05]  /*6340*/  CALL.REL.NOINC `($__internal_4_$__cuda_sm20_rcp_rn_f32_slowpath) ;  /* 0x00000000005c7944 */ /* 0x000fea0003c00000 */
[----:B------:R-:W-:Y:S01]  /*6350*/  MOV R5, R0 ;  /* 0x0000000000057202 */ /* 0x000fe20000000f00 */
[----:B------:R-:W-:Y:S06]  /*6360*/  BRA `(.L_x_1219) ;  /* 0x0000000000147947 */ /* 0x000fec0003800000 */
.L_x_1218:
[----:B------:R-:W0:Y:S01]  /*6370*/  MUFU.RCP R5, UR8 ;  /* 0x0000000800057d08 */ /* 0x000e220008001000 */
[----:B------:R-:W-:-:S04]  /*6380*/  IMAD.U32 R0, RZ, RZ, UR8 ;  /* 0x00000008ff007e24 */ /* 0x000fc8000f8e00ff */
[----:B0-----:R-:W-:-:S04]  /*6390*/  FFMA R0, R5, R0, -1 ;  /* 0xbf80000005007423 */ /* 0x001fc80000000000 */
[----:B------:R-:W-:-:S04]  /*63a0*/  FADD.FTZ R0, -R0, -RZ ;  /* 0x800000ff00007221 */ /* 0x000fc80000010100 */
[----:B------:R-:W-:-:S07]  /*63b0*/  FFMA R5, R5, R0, R5 ;  /* 0x0000000005057223 */ /* 0x000fce0000000005 */
.L_x_1219:
[----:B------:R-:W-:Y:S01]  /*63c0*/  STG.E desc[UR10][R2.64], R5 ;  /* 0x0000000502007986 */ /* 0x000fe2000c10190a */
[----:B------:R-:W-:Y:S05]  /*63d0*/  EXIT ;  /* 0x000000000000794d */ /* 0x000fea0003800000 */
.L_x_1215:
[----:B------:R-:W-:Y:S02]  /*63e0*/  IMAD.MOV.U32 R7, RZ, RZ, 0x2 ;  /* 0x00000002ff077424 */ /* 0x000fe400078e00ff */
[----:B------:R-:W-:Y:S02]  /*63f0*/  IMAD.MOV.U32 R9, RZ, RZ, 0x1f ;  /* 0x0000001fff097424 */ /* 0x000fe400078e00ff */
[----:B0-----:R-:W-:-:S07]  /*6400*/  IMAD.MOV.U32 R2, RZ, RZ, -0x1 ;  /* 0xffffffffff027424 */ /* 0x001fce00078e00ff */
[----:B-1----:R-:W-:Y:S05]  /*6410*/  WARPSYNC.COLLECTIVE R2, `(.L_x_1220) ;  /* 0x0000000002087348 */ /* 0x002fea0003c00000 */
[----:B-1----:R0:W1:Y:S02]  /*6420*/  SHFL.DOWN P0, R4, R0, R7, R9 ;  /* 0x0800000700047389 */ /* 0x0020640000000009 */
[----:B01----:R-:W-:Y:S05]  /*6430*/  ENDCOLLECTIVE ;  /* 0x000000000000791b */ /* 0x003fea0003800000 */
.L_x_1220:
[----:B------:R-:W-:Y:S01]  /*6440*/  IMAD.MOV.U32 R7, RZ, RZ, 0x1 ;  /* 0x00000001ff077424 */ /* 0x000fe200078e00ff */
[----:B------:R-:W-:-:S04]  /*6450*/  MOV R3, R4 ;  /* 0x0000000400037202 */ /* 0x000fc80000000f00 */
[----:B------:R-:W-:-:S05]  /*6460*/  FMNMX R3, R3, R0, !PT ;  /* 0x0000000003037209 */ /* 0x000fca0007800000 */
[----:B------:R-:W-:-:S07]  /*6470*/  IMAD.MOV.U32 R0, RZ, RZ, R3 ;  /* 0x000000ffff007224 */ /* 0x000fce00078e0003 */
[----:B------:R-:W-:Y:S05]  /*6480*/  WARPSYNC.COLLECTIVE R2, `(.L_x_1221) ;  /* 0x0000000002087348 */ /* 0x000fea0003c00000 */
[----:B------:R0:W1:Y:S02]  /*6490*/  SHFL.DOWN P0, R4, R0, R7, R9 ;  /* 0x0800000700047389 */ /* 0x0000640000000009 */
[----:B01----:R-:W-:Y:S05]  /*64a0*/  ENDCOLLECTIVE ;  /* 0x000000000000791b */ /* 0x003fea0003800000 */
.L_x_1221:
[----:B------:R-:W-:Y:S05]  /*64b0*/  BRA `(.L_x_1222) ;  /* 0xfffffffc00107947 */ /* 0x000fea000383ffff */
        .weak           $__internal_4_$__cuda_sm20_rcp_rn_f32_slowpath
        .type           $__internal_4_$__cuda_sm20_rcp_rn_f32_slowpath,@function
        .size           $__internal_4_$__cuda_sm20_rcp_rn_f32_slowpath,(.L_x_3754 - $__internal_4_$__cuda_sm20_rcp_rn_f32_slowpath)
$__internal_4_$__cuda_sm20_rcp_rn_f32_slowpath:
[----:B------:R-:W-:-:S05]  /*64c0*/  IMAD.SHL.U32 R4, R0, 0x2, RZ ;  /* 0x0000000200047824 */ /* 0x000fca00078e00ff */
[----:B------:R-:W-:-:S04]  /*64d0*/  SHF.R.U32.HI R10, RZ, 0x18, R4 ;  /* 0x00000018ff0a7819 */ /* 0x000fc80000011604 */
[----:B------:R-:W-:-:S13]  /*64e0*/  ISETP.NE.U32.AND P0, PT, R10, RZ, PT ;  /* 0x000000ff0a00720c */ /* 0x000fda0003f05070 */
[----:B------:R-:W-:Y:S05]  /*64f0*/  @P0 BRA `(.L_x_1223) ;  /* 0x00000000002c0947 */ /* 0x000fea0003800000 */
[----:B------:R-:W-:-:S04]  /*6500*/  SHF.L.U32 R4, R0, 0x1, RZ ;  /* 0x0000000100047819 */ /* 0x000fc800000006ff */
        /* <DEDUP_REMOVED lines=10> */
.L_x_1223:
        /* <DEDUP_REMOVED lines=24> */
[----:B------:R-:W-:-:S04]  /*6730*/  SEL R4, RZ, 0x1, !P0 ;  /* 0x00000001ff047807 */ /* 0x000fc80004000000 */
[----:B------:R-:W-:-:S04]  /*6740*/  IADD3 R4, PT, PT, -R4, RZ, RZ ;  /* 0x000000ff04047210 */ /* 0x000fc80007ffe1ff */
[----:B------:R-:W-:Y:S01]  /*6750*/  ISETP.GE.AND P0, PT, R4, RZ, PT ;  /* 0x000000ff0400720c */ /* 0x000fe20003f06270 */
[----:B------:R-:W-:-:S05]  /*6760*/  VIADD R4, R10, 0xffffff04 ;  /* 0xffffff040a047836 */ /* 0x000fca0000000000 */
[----:B------:R-:W-:-:S07]  /*6770*/  SHF.R.U32.HI R5, RZ, R4, R5 ;  /* 0x00000004ff057219 */ /* 0x000fce0000011605 */
[----:B------:R-:W-:-:S04]  /*6780*/  @!P0 VIADD R5, R5, 0x1 ;  /* 0x0000000105058836 */ /* 0x000fc80000000000 */
[----:B------:R-:W-:-:S05]  /*6790*/  @!P1 IMAD.SHL.U32 R5, R5, 0x2, RZ ;  /* 0x0000000205059824 */ /* 0x000fca00078e00ff */
[----:B------:R-:W-:Y:S01]  /*67a0*/  LOP3.LUT R4, R5, 0x80000000, R0, 0xf8, !PT ;  /* 0x8000000005047812 */ /* 0x000fe200078ef800 */
[----:B------:R-:W-:Y:S06]  /*67b0*/  BRA `(.L_x_1224) ;  /* 0x0000000000047947 */ /* 0x000fec0003800000 */
.L_x_1225:
[----:B------:R0:W1:Y:S02]  /*67c0*/  MUFU.RCP R4, R0 ;  /* 0x0000000000047308 */ /* 0x0000640000001000 */
.L_x_1224:
[----:B0123--:R-:W-:Y:S01]  /*67d0*/  MOV R0, R4 ;  /* 0x0000000400007202 */ /* 0x00ffe20000000f00 */
[----:B------:R-:W-:Y:S02]  /*67e0*/  IMAD.MOV.U32 R4, RZ, RZ, R9 ;  /* 0x000000ffff047224 */ /* 0x000fe400078e0009 */
[----:B------:R-:W-:-:S04]  /*67f0*/  IMAD.MOV.U32 R5, RZ, RZ, 0x0 ;  /* 0x00000000ff057424 */ /* 0x000fc800078e00ff */
[----:B------:R-:W-:Y:S05]  /*6800*/  RET.REL.NODEC R4 `(_ZN18transformer_engine56_GLOBAL__N__9a404817_23_multi_cast_transpose_cu_26a11c4627multi_cast_transpose_kernelILi4ELi2ELb0Ef13__nv_bfloat16fEEvNS0_22MultiCastTransposeArgsE) ;  /* 0xffffff9404fc7950 */ /* 0x000fea0003c3ffff */
.L_x_1226:
        /* <DEDUP_REMOVED lines=15> */
.L_x_3754:


//--------------------- .text._ZN18transformer_engine56_GLOBAL__N__9a404817_23_multi_cast_transpose_cu_26a11c4627multi_cast_transpose_kernelILi4ELi8ELb0Ef6__half13__nv_fp8_e4m3EEvNS0_22MultiCastTransposeArgsE --------------------------
	.section	.text._ZN18transformer_engine56_GLOBAL__N__9a404817_23_multi_cast_transpose_cu_26a11c4627multi_cast_transpose_kernelILi4ELi8ELb0Ef6__half13__nv_fp8_e4m3EEvNS0_22MultiCastTransposeArgsE,"ax",@progbits
	.align	128
.text._ZN18transformer_engine56_GLOBAL__N__9a404817_23_multi_cast_transpose_cu_26a11c4627multi_cast_transpose_kernelILi4ELi8ELb0Ef6__half13__nv_fp8_e4m3EEvNS0_22MultiCastTransposeArgsE:
        .type           _ZN18transformer_engine56_GLOBAL__N__9a404817_23_multi_cast_transpose_cu_26a11c4627multi_cast_transpose_kernelILi4ELi8ELb0Ef6__half13__nv_fp8_e4m3EEvNS0_22MultiCastTransposeArgsE,@function
        .size           _ZN18transformer_engine56_GLOBAL__N__9a404817_23_multi_cast_transpose_cu_26a11c4627multi_cast_transpose_kernelILi4ELi8ELb0Ef6__half13__nv_fp8_e4m3EEvNS0_22MultiCastTransposeArgsE,(.L_x_3756 - _ZN18transformer_engine56_GLOBAL__N__9a404817_23_multi_cast_transpose_cu_26a11c4627multi_cast_transpose_kernelILi4ELi8ELb0Ef6__half13__nv_fp8_e4m3EEvNS0_22MultiCastTransposeArgsE)
        .other          _ZN18transformer_engine56_GLOBAL__N__9a404817_23_multi_cast_transpose_cu_26a11c4627multi_cast_transpose_kernelILi4ELi8ELb0Ef6__half13__nv_fp8_e4m3EEvNS0_22MultiCastTransposeArgsE,@"STO_CUDA_ENTRY STV_DEFAULT"
_ZN18transformer_engine56_GLOBAL__N__9a404817_23_multi_cast_transpose_cu_26a11c4627multi_cast_transpose_kernelILi4ELi8ELb0Ef6__half13__nv_fp8_e4m3EEvNS0_22MultiCastTransposeArgsE:
[----:B------:R-:W-:Y:S01]  /*0000*/  LDC R1, c[0x0][0x37c] ;  /* 0x0000df00ff017b82 */ /* 0x000fe20000000800 */
[----:B------:R-:W0:Y:S07]  /*0010*/  S2R R92, SR_TID.X ;  /* 0x00000000005c7919 */ /* 0x000e2e0000002100 */
[----:B------:R-:W1:Y:S01]  /*0020*/  S2UR UR7, SR_CTAID.X ;  /* 0x00000000000779c3 */ /* 0x000e620000002500 */
[----:B------:R-:W-:Y:S01]  /*0030*/  UMOV UR4, URZ ;  /* 0x000000ff00047c82 */ /* 0x000fe20008000000 */
[----:B------:R-:W-:Y:S01]  /*0040*/  UMOV UR8, 0xe00 ;  /* 0x00000e0000087882 */ /* 0x000fe20000000000 */
[----:B0-----:R-:W-:-:S02]  /*0050*/  LOP3.LUT R4, R92, 0x1f, RZ, 0xc0, !PT ;  /* 0x0000001f5c047812 */ /* 0x001fc400078ec0ff */
[----:B-1----:R-:W-:-:S07]  /*0060*/  SHF.R.U32.HI R0, RZ, 0x5, R92 ;  /* 0x00000005ff007819 */ /* 0x002fce000001165c */
.L_x_1227:
        /* <DEDUP_REMOVED lines=21> */
[----:B------:R-:W-:-:S05]  /*01c0*/  PRMT R13, RZ, 0x7610, R13 ;  /* 0x00007610ff0d7816 */ /* 0x000fca000000000d */
        /* <DEDUP_REMOVED lines=45> */
[----:B------:R-:W-:Y:S01]  /*04a0*/  PRMT R11, RZ, 0x7610, R11 ;  /* 0x00007610ff0b7816 */ /* 0x000fe2000000000b */
[----:B------:R-:W-:Y:S02]  /*04b0*/  VIADD R23, R78, 0x1 ;  /* 0x000000014e177836 */ /* 0x000fe40000000000 */
[----:B------:R-:W-:Y:S01]  /*04c0*/  IMAD R4, R4, 0x4, R3 ;  /* 0x0000000404047824 */ /* 0x000fe200078e0203 */
[----:B--2---:R-:W-:-:S02]  /*04d0*/  @P0 R2UR UR8, R5 ;  /* 0x00000000050802ca */ /* 0x004fc400000e0000 */
        /* <DEDUP_REMOVED lines=20> */
.L_x_1229:
[----:B------:R-:W-:Y:S05]  /*0620*/  BSYNC.RECONVERGENT B0 ;  /* 0x0000000000007941 */ /* 0x000fea0003800200 */
.L_x_1228:
[----:B-----5:R-:W-:Y:S01]  /*0630*/  HADD2.F32 R10, -RZ, R10.H0_H0 ;  /* 0x2000000aff0a7230 */ /* 0x020fe20000004100 */
[----:B------:R-:W-:Y:S01]  /*0640*/  BSSY.RECONVERGENT B0, `(.L_x_1230) ;  /* 0x0000021000007945 */ /* 0x000fe20003800200 */
[----:B0-----:R-:W-:Y:S01]  /*0650*/  HADD2.F32 R7, -RZ, R5.H0_H0 ;  /* 0x20000005ff077230 */ /* 0x001fe20000004100 */
[----:B------:R-:W-:Y:S01]  /*0660*/  ISETP.GE.AND P1, PT, R23, UR7, PT ;  /* 0x0000000717007c0c */ /* 0x000fe2000bf26270 */
[----:B------:R-:W-:Y:S01]  /*0670*/  HADD2.F32 R9, -RZ, R9.H0_H0 ;  /* 0x20000009ff097230 */ /* 0x000fe20000004100 */
[----:B------:R-:W-:Y:S01]  /*0680*/  PRMT R14, RZ, 0x7610, R14 ;  /* 0x00007610ff0e7816 */ /* 0x000fe2000000000e */
[----:B------:R-:W-:Y:S01]  /*0690*/  HADD2.F32 R8, -RZ, R8.H0_H0 ;  /* 0x20000008ff087230 */ /* 0x000fe20000004100 */
[----:B------:R-:W-:Y:S01]  /*06a0*/  FMNMX3 R6, |R10|, RZ, |R7|, !PT ;  /* 0x000000ff0a067276 */ /* 0x000fe20007800607 */
[----:B------:R-:W-:Y:S02]  /*06b0*/  VIADD R5, R78, 0x2 ;  /* 0x000000024e057836 */ /* 0x000fe40000000000 */
[----:B------:R-:W-:Y:S01]  /*06c0*/  FMUL R10, R10, UR8 ;  /* 0x000000080a0a7c20 */ /* 0x000fe20008400000 */
[----:B------:R-:W-:Y:S01]  /*06d0*/  FMUL R7, R7, UR8 ;  /* 0x0000000807077c20 */ /* 0x000fe20008400000 */
[C---:B------:R-:W-:Y:S01]  /*06e0*/  FMNMX3 R16, |R9|.reuse, R6, |R8|, !PT ;  /* 0x0000000609107276 */ /* 0x040fe20007800608 */
[----:B------:R-:W-:Y:S01]  /*06f0*/  FMUL R9, R9, UR8 ;  /* 0x0000000809097c20 */ /* 0x000fe20008400000 */
[----:B------:R-:W-:Y:S01]  /*0700*/  FMUL R8, R8, UR8 ;  /* 0x0000000808087c20 */ /* 0x000fe20008400000 */
        /* <DEDUP_REMOVED lines=20> */
.L_x_1231:
[----:B------:R-:W-:Y:S05]  /*0850*/  BSYNC.RECONVERGENT B0 ;  /* 0x0000000000007941 */ /* 0x000fea0003800200 */
.L_x_1230:
        /* <DEDUP_REMOVED lines=20> */
.L_x_1233:
[----:B------:R-:W-:Y:S05]  /*09a0*/  BSYNC.RECONVERGENT B0 ;  /* 0x0000000000007941 */ /* 0x000fea0003800200 */
.L_x_1232:
[----:B-----5:R-:W-:Y:S01]  /*09b0*/  HADD2.F32 R14, -RZ, R14.H0_H0 ;  /* 0x2000000eff0e7230 */ /* 0x020fe20000004100 */
[----:B01----:R-:W-:Y:S01]  /*09c0*/  LOP3.LUT R7, R17, 0xff, RZ, 0xc0, !PT ;  /* 0x000000ff11077812 */ /* 0x003fe200078ec0ff */
[----:B------:R-:W-:Y:S01]  /*09d0*/  HADD2.F32 R13, -RZ, R13.H0_H0 ;  /* 0x2000000dff0d7230 */ /* 0x000fe20000004100 */
[----:B------:R-:W-:Y:S01]  /*09e0*/  LOP3.LUT R6, R15, 0xff, RZ, 0xc0, !PT ;  /* 0x000000ff0f067812 */ /* 0x000fe200078ec0ff */
[----:B------:R-:W-:Y:S01]  /*09f0*/  HADD2.F32 R9, -RZ, R12.H0_H0 ;  /* 0x2000000cff097230 */ /* 0x000fe20000004100 */
[----:B------:R-:W-:Y:S01]  /*0a00*/  BSSY.RECONVERGENT B0, `(.L_x_1234) ;  /* 0x000001f000007945 */ /* 0x000fe20003800200 */
[----:B------:R-:W-:Y:S01]  /*0a10*/  HADD2.F32 R17, -RZ, R11.H0_H0 ;  /* 0x2000000bff117230 */ /* 0x000fe20000004100 */
[C---:B------:R-:W-:Y:S01]  /*0a20*/  FMNMX3 R8, |R14|.reuse, R16, |R13|, !PT ;  /* 0x000000100e087276 */ /* 0x040fe2000780060d */
[----:B------:R-:W-:Y:S01]  /*0a30*/  FMUL R14, R14, UR8 ;  /* 0x000000080e0e7c20 */ /* 0x000fe20008400000 */
[----:B------:R-:W-:Y:S01]  /*0a40*/  FMUL R13, R13, UR8 ;  /* 0x000000080d0d7c20 */ /* 0x000fe20008400000 */
[----:B------:R-:W-:Y:S01]  /*0a50*/  FMUL R10, R9, UR8 ;  /* 0x00000008090a7c20 */ /* 0x000fe20008400000 */
[----:B------:R-:W-:Y:S01]  /*0a60*/  LOP3.LUT R11, R19, 0xff, RZ, 0xc0, !PT ;  /* 0x000000ff130b7812 */ /* 0x000fe200078ec0ff */
[----:B------:R-:W-:Y:S01]  /*0a70*/  FMUL R12, R17, UR8 ;  /* 0x00000008110c7c20 */ /* 0x000fe20008400000 */
[----:B------:R-:W-:-:S02]  /*0a80*/  F2FP.SATFINITE.E4M3.F32.PACK_AB_MERGE_C R15, RZ, R14, RZ ;  /* 0x0000000eff0f723e */ /* 0x000fc400048070ff */
[----:B------:R-:W-:Y:S02]  /*0a90*/  F2FP.SATFINITE.E4M3.F32.PACK_AB_MERGE_C R13, RZ, R13, RZ ;  /* 0x0000000dff0d723e */ /* 0x000fe400048070ff */
[----:B------:R-:W-:Y:S02]  /*0aa0*/  F2FP.SATFINITE.E4M3.F32.PACK_AB_MERGE_C R10, RZ, R10, RZ ;  /* 0x0000000aff0a723e */ /* 0x000fe400048070ff */
[----:B------:R-:W-:Y:S01]  /*0ab0*/  FMNMX R16, R8, |R9|, !PT ;  /* 0x4000000908107209 */ /* 0x000fe20007800000 */
[----:B------:R-:W-:Y:S01]  /*0ac0*/  IMAD R8, R15, 0x100, R6 ;  /* 0x000001000f087824 */ /* 0x000fe200078e0206 */
[----:B------:R-:W-:Y:S01]  /*0ad0*/  F2FP.SATFINITE.E4M3.F32.PACK_AB_MERGE_C R19, RZ, R12, RZ ;  /* 0x0000000cff13723e */ /* 0x000fe200048070ff */
[----:B------:R-:W-:Y:S02]  /*0ae0*/  IMAD R9, R13, 0x100, R7 ;  /* 0x000001000d097824 */ /* 0x000fe400078e0207 */
[----:B------:R-:W-:Y:S01]  /*0af0*/  IMAD R11, R10, 0x100, R11 ;  /* 0x000001000a0b7824 */ /* 0x000fe200078e020b */
        /* <DEDUP_REMOVED lines=15> */
.L_x_1235:
[----:B------:R-:W-:Y:S05]  /*0bf0*/  BSYNC.RECONVERGENT B0 ;  /* 0x0000000000007941 */ /* 0x000fea0003800200 */
.L_x_1234:
        /* <DEDUP_REMOVED lines=25> */
.L_x_1237:
[----:B------:R-:W-:Y:S05]  /*0d90*/  BSYNC.RECONVERGENT B0 ;  /* 0x0000000000007941 */ /* 0x000fea0003800200 */
.L_x_1236:
[----:B-----5:R-:W-:Y:S01]  /*0da0*/  HADD2.F32 R15, -RZ, R15.H0_H0 ;  /* 0x2000000fff0f7230 */ /* 0x020fe20000004100 */
[----:B------:R-:W-:Y:S01]  /*0db0*/  BSSY.RECONVERGENT B0, `(.L_x_1238) ;  /* 0x000001e000007945 */ /* 0x000fe20003800200 */
[----:B------:R-:W-:Y:S02]  /*0dc0*/  HADD2.F32 R14, -RZ, R14.H0_H0 ;  /* 0x2000000eff0e7230 */ /* 0x000fe40000004100 */
[----:B------:R-:W-:Y:S01]  /*0dd0*/  HADD2.F32 R18, -RZ, R13.H0_H0 ;  /* 0x2000000dff127230 */ /* 0x000fe20000004100 */
[----:B------:R-:W-:Y:S01]  /*0de0*/  FMNMX3 R13, |R17|, R16, |R15|, !PT ;  /* 0x00000010110d7276 */ /* 0x000fe2000780060f */
[----:B------:R-:W-:Y:S02]  /*0df0*/  HADD2.F32 R12, -RZ, R12.H0_H0 ;  /* 0x2000000cff0c7230 */ /* 0x000fe40000004100 */
[----:B------:R-:W-:Y:S01]  /*0e00*/  FMUL R15, R15, UR8 ;  /* 0x000000080f0f7c20 */ /* 0x000fe20008400000 */
[----:B------:R-:W-:Y:S02]  /*0e10*/  IMAD R19, R19, 0x100, R10 ;  /* 0x0000010013137824 */ /* 0x000fe400078e020a */
        /* <DEDUP_REMOVED lines=23> */
.L_x_1239:
[----:B------:R-:W-:Y:S05]  /*0f90*/  BSYNC.RECONVERGENT B0 ;  /* 0x0000000000007941 */ /* 0x000fea0003800200 */
.L_x_1238:
[----:B------:R-:W-:Y:S01]  /*0fa0*/  VIADD R25, R78, 0x3 ;  /* 0x000000034e197836 */ /* 0x000fe20000000000 */
[----:B------:R-:W-:Y:S01]  /*0fb0*/  LOP3.LUT R5, R15, 0xffff, RZ, 0xc0, !PT ;  /* 0x0000ffff0f057812 */ /* 0x000fe200078ec0ff */
[----:B0-----:R-:W-:Y:S01]  /*0fc0*/  IMAD.U32 R6, R17, 0x10000, RZ ;  /* 0x0001000011067824 */ /* 0x001fe200078e00ff */
[----:B------:R-:W-:Y:S01]  /*0fd0*/  LOP3.LUT R9, R9, 0xffff, RZ, 0xc0, !PT ;  /* 0x0000ffff09097812 */ /* 0x000fe200078ec0ff */
[----:B------:R-:W-:Y:S01]  /*0fe0*/  IMAD.U32 R7, R21, 0x10000, RZ ;  /* 0x0001000015077824 */ /* 0x000fe200078e00ff */
[----:B------:R-:W-:Y:S01]  /*0ff0*/  ISETP.GE.AND P0, PT, R25, UR7, PT ;  /* 0x0000000719007c0c */ /* 0x000fe2000bf06270 */
[----:B------:R-:W-:Y:S01]  /*1000*/  IMAD.U32 R5, R5, 0x10000, RZ ;  /* 0x0001000005057824 */ /* 0x000fe200078e00ff */
[----:B------:R-:W-:Y:S01]  /*1010*/  LOP3.LUT R17, R9, 0xff0000, R6, 0xf8, !PT ;  /* 0x00ff000009117812 */ /* 0x000fe200078ef806 */
[----:B------:R-:W-:Y:S01]  /*1020*/  IMAD.U32 R6, R23, 0x10000, RZ ;  /* 0x0001000017067824 */ /* 0x000fe200078e00ff */
[----:B------:R-:W-:Y:S01]  /*1030*/  LOP3.LUT R8, R8, 0xffff, RZ, 0xc0, !PT ;  /* 0x0000ffff08087812 */ /* 0x000fe200078ec0ff */
[----:B------:R-:W-:Y:S01]  /*1040*/  BSSY.RECONVERGENT B0, `(.L_x_1240) ;  /* 0x000001c000007945 */ /* 0x000fe20003800200 */
[----:B------:R-:W-:-:S02]  /*1050*/  LOP3.LUT R10, R11, 0xffff, RZ, 0xc0, !PT ;  /* 0x0000ffff0b0a7812 */ /* 0x000fc400078ec0ff */
[----:B------:R-:W-:Y:S02]  /*1060*/  LOP3.LUT R14, R8, 0xff0000, R5, 0xf8, !PT ;  /* 0x00ff0000080e7812 */ /* 0x000fe400078ef805 */
[----:B------:R-:W-:Y:S02]  /*1070*/  LOP3.LUT R18, R10, 0xff0000, R7, 0xf8, !PT ;  /* 0x00ff00000a127812 */ /* 0x000fe400078ef807 */
[----:B------:R-:W-:Y:S02]  /*1080*/  PRMT R5, RZ, 0x7610, R5 ;  /* 0x00007610ff057816 */ /* 0x000fe40000000005 */
[----:B------:R-:W-:Y:S02]  /*1090*/  PRMT R8, RZ, 0x7610, R8 ;  /* 0x00007610ff087816 */ /* 0x000fe40000000008 */
        /* <DEDUP_REMOVED lines=22> */
.L_x_1241:
[----:B------:R-:W-:Y:S05]  /*1200*/  BSYNC.RECONVERGENT B0 ;  /* 0x0000000000007941 */ /* 0x000fea0003800200 */
.L_x_1240:
[----:B-----5:R-:W-:Y:S01]  /*1210*/  HADD2.F32 R10, -RZ, R10.H0_H0 ;  /* 0x2000000aff0a7230 */ /* 0x020fe20000004100 */
[----:B------:R-:W-:Y:S01]  /*1220*/  BSSY.RECONVERGENT B0, `(.L_x_1242) ;  /* 0x000001e000007945 */ /* 0x000fe20003800200 */
[----:B0-----:R-:W-:Y:S01]  /*1230*/  HADD2.F32 R6, -RZ, R9.H0_H0 ;  /* 0x20000009ff067230 */ /* 0x001fe20000004100 */
[----:B------:R-:W-:Y:S01]  /*1240*/  LOP3.LUT R20, R20, 0xffff, R19, 0xf8, !PT ;  /* 0x0000ffff14147812 */ /* 0x000fe200078ef813 */
[----:B------:R-:W-:Y:S01]  /*1250*/  HADD2.F32 R8, -RZ, R8.H0_H0 ;  /* 0x20000008ff087230 */ /* 0x000fe20000004100 */
[----:B------:R-:W-:Y:S01]  /*1260*/  FMNMX3 R13, |R12|, R13, |R10|, !PT ;  /* 0x0000000d0c0d7276 */ /* 0x000fe2000780060a */
[----:B------:R-:W-:Y:S02]  /*1270*/  HADD2.F32 R21, -RZ, R5.H0_H0 ;  /* 0x20000005ff157230 */ /* 0x000fe40000004100 */
[----:B------:R-:W-:Y:S01]  /*1280*/  FMUL R10, R10, UR8 ;  /* 0x000000080a0a7c20 */ /* 0x000fe20008400000 */
[----:B------:R-:W-:Y:S01]  /*1290*/  FMUL R5, R6, UR8 ;  /* 0x0000000806057c20 */ /* 0x000fe20008400000 */
[----:B------:R-:W-:Y:S01]  /*12a0*/  FMUL R7, R8, UR8 ;  /* 0x0000000808077c20 */ /* 0x000fe20008400000 */
[----:B------:R-:W-:Y:S01]  /*12b0*/  FMNMX3 R19, |R6|, R13, |R8|, !PT ;  /* 0x0000000d06137276 */ /* 0x000fe20007800608 */
        /* <DEDUP_REMOVED lines=20> */
.L_x_1243:
[----:B------:R-:W-:Y:S05]  /*1400*/  BSYNC.RECONVERGENT B0 ;  /* 0x0000000000007941 */ /* 0x000fea0003800200 */
.L_x_1242:
        /* <DEDUP_REMOVED lines=10> */
[----:B------:R-:W-:Y:S01]  /*14b0*/  LOP3.LUT R16, R17, 0xff000000, R6, 0xf8, !PT ;  /* 0xff00000011107812 */ /* 0x000fe200078ef806 */
[----:B------:R-:W-:Y:S01]  /*14c0*/  VIADD R31, R78, 0x5 ;  /* 0x000000054e1f7836 */ /* 0x000fe20000000000 */
[----:B------:R-:W-:-:S02]  /*14d0*/  LOP3.LUT R14, R14, 0xff000000, R5, 0xf8, !PT ;  /* 0xff0000000e0e7812 */ /* 0x000fc400078ef805 */
[----:B------:R-:W-:Y:S02]  /*14e0*/  LOP3.LUT R18, R18, 0xff000000, R7, 0xf8, !PT ;  /* 0xff00000012127812 */ /* 0x000fe400078ef807 */
        /* <DEDUP_REMOVED lines=22> */
.L_x_1245:
[----:B------:R-:W-:Y:S05]  /*1650*/  BSYNC.RECONVERGENT B0 ;  /* 0x0000000000007941 */ /* 0x000fea0003800200 */
.L_x_1244:
[----:B-----5:R-:W-:Y:S01]  /*1660*/  HADD2.F32 R10, -RZ, R10.H0_H0 ;  /* 0x2000000aff0a7230 */ /* 0x020fe20000004100 */
[----:B------:R-:W-:Y:S01]  /*1670*/  BSSY.RECONVERGENT B0, `(.L_x_1246) ;  /* 0x000001d000007945 */ /* 0x000fe20003800200 */
[----:B------:R-:W-:Y:S01]  /*1680*/  HADD2.F32 R9, -RZ, R9.H0_H0 ;  /* 0x20000009ff097230 */ /* 0x000fe20000004100 */
[----:B------:R-:W-:Y:S01]  /*1690*/  ISETP.GE.AND P0, PT, R31, UR7, PT ;  /* 0x000000071f007c0c */ /* 0x000fe2000bf06270 */
[----:B------:R-:W-:Y:S02]  /*16a0*/  HADD2.F32 R8, -RZ, R8.H0_H0 ;  /* 0x20000008ff087230 */ /* 0x000fe40000004100 */
[----:B------:R-:W-:Y:S02]  /*16b0*/  HADD2.F32 R24, -RZ, R5.H0_H0 ;  /* 0x20000005ff187230 */ /* 0x000fe40000004100 */
[----:B------:R-:W-:Y:S01]  /*16c0*/  FMUL R5, R10, UR8 ;  /* 0x000000080a057c20 */ /* 0x000fe20008400000 */
[----:B0-----:R-:W-:Y:S01]  /*16d0*/  FMUL R6, R9, UR8 ;  /* 0x0000000809067c20 */ /* 0x001fe20008400000 */
        /* <DEDUP_REMOVED lines=22> */
.L_x_1247:
[----:B------:R-:W-:Y:S05]  /*1840*/  BSYNC.RECONVERGENT B0 ;  /* 0x0000000000007941 */ /* 0x000fea0003800200 */
.L_x_1246:
        /* <DEDUP_REMOVED lines=25> */
.L_x_1249:
[----:B------:R-:W-:Y:S05]  /*19e0*/  BSYNC.RECONVERGENT B0 ;  /* 0x0000000000007941 */ /* 0x000fea0003800200 */
.L_x_1248:
[----:B-----5:R-:W-:Y:S01]  /*19f0*/  HADD2.F32 R21, -RZ, R21.H0_H0 ;  /* 0x20000015ff157230 */ /* 0x020fe20000004100 */
[----:B------:R-:W-:Y:S01]  /*1a00*/  FMNMX3 R10, |R9|, R10, |R8|, !PT ;  /* 0x0000000a090a7276 */ /* 0x000fe20007800608 */
[----:B------:R-:W-:Y:S01]  /*1a10*/  IMAD.SHL.U32 R9, R22, 0x1000000, RZ ;  /* 0x0100000016097824 */ /* 0x000fe200078e00ff */
[----:B------:R-:W-:Y:S01]  /*1a20*/  BSSY.RECONVERGENT B0, `(.L_x_1250) ;  /* 0x000001f000007945 */ /* 0x000fe20003800200 */
[----:B------:R-:W-:Y:S01]  /*1a30*/  HADD2.F32 R8, -RZ, R13.H0_H0 ;  /* 0x2000000dff087230 */ /* 0x000fe20000004100 */
[----:B01----:R-:W-:Y:S01]  /*1a40*/  FMNMX3 R7, |R24|, R10, |R21|, !PT ;  /* 0x0000000a18077276 */ /* 0x003fe20007800615 */
[----:B------:R-:W-:Y:S01]  /*1a50*/  HADD2.F32 R12, -RZ, R12.H0_H0 ;  /* 0x2000000cff0c7230 */ /* 0x000fe20000004100 */
[----:B------:R-:W-:Y:S01]  /*1a60*/  LOP3.LUT R20, R20, 0xff000000, R9, 0xf8, !PT ;  /* 0xff00000014147812 */ /* 0x000fe200078ef809 */
[----:B------:R-:W-:Y:S02]  /*1a70*/  HADD2.F32 R10, -RZ, R11.H0_H0 ;  /* 0x2000000bff0a7230 */ /* 0x000fe40000004100 */
[----:B------:R-:W-:Y:S01]  /*1a80*/  FMUL R6, R21, UR8 ;  /* 0x0000000815067c20 */ /* 0x000fe20008400000 */
[C---:B------:R-:W-:Y:S01]  /*1a90*/  FMNMX3 R7, |R8|.reuse, R7, |R12|, !PT ;  /* 0x0000000708077276 */ /* 0x040fe2000780060c */
[----:B------:R-:W-:Y:S01]  /*1aa0*/  FMUL R8, R8, UR8 ;  /* 0x0000000808087c20 */ /* 0x000fe20008400000 */
[----:B------:R-:W-:Y:S01]  /*1ab0*/  FMUL R12, R12, UR8 ;  /* 0x000000080c0c7c20 */ /* 0x000fe20008400000 */
[----:B------:R-:W-:Y:S01]  /*1ac0*/  FMUL R9, R10, UR8 ;  /* 0x000000080a097c20 */ /* 0x000fe20008400000 */
[----:B------:R-:W-:-:S02]  /*1ad0*/  FMNMX R26, R7, |R10|, !PT ;  /* 0x4000000a071a7209 */ /* 0x000fc40007800000 */
        /* <DEDUP_REMOVED lines=19> */
.L_x_1251:
[----:B------:R-:W-:Y:S05]  /*1c10*/  BSYNC.RECONVERGENT B0 ;  /* 0x0000000000007941 */ /* 0x000fea0003800200 */
.L_x_1250:
[C---:B------:R-:W-:Y:S01]  /*1c20*/  VIADD R31, R78.reuse, 0x6 ;  /* 0x000000064e1f7836 */ /* 0x040fe20000000000 */
[----:B------:R-:W-:Y:S01]  /*1c30*/  LOP3.LUT R25, R25, 0xffff, RZ, 0xc0, !PT ;  /* 0x0000ffff19197812 */ /* 0x000fe200078ec0ff */
[----:B------:R-:W-:Y:S01]  /*1c40*/  BSSY.RECONVERGENT B0, `(.L_x_1252) ;  /* 0x0000025000007945 */ /* 0x000fe20003800200 */
[----:B------:R-:W-:Y:S01]  /*1c50*/  LOP3.LUT R27, R27, 0xffff, RZ, 0xc0, !PT ;  /* 0x0000ffff1b1b7812 */ /* 0x000fe200078ec0ff */
[----:B------:R-:W-:Y:S01]  /*1c60*/  VIADD R37, R78, 0x7 ;  /* 0x000000074e257836 */ /* 0x000fe20000000000 */
[----:B------:R-:W-:Y:S02]  /*1c70*/  ISETP.GE.AND P1, PT, R31, UR7, PT ;  /* 0x000000071f007c0c */ /* 0x000fe4000bf26270 */
[----:B------:R-:W-:Y:S02]  /*1c80*/  LOP3.LUT R29, R29, 0xffff, RZ, 0xc0, !PT ;  /* 0x0000ffff1d1d7812 */ /* 0x000fe400078ec0ff */
[----:B------:R-:W-:Y:S02]  /*1c90*/  LOP3.LUT R25, R25, 0xff, RZ, 0xc0, !PT ;  /* 0x000000ff19197812 */ /* 0x000fe400078ec0ff */
[----:B------:R-:W-:-:S02]  /*1ca0*/  LOP3.LUT R27, R27, 0xff, RZ, 0xc0, !PT ;  /* 0x000000ff1b1b7812 */ /* 0x000fc400078ec0ff */
[----:B------:R-:W-:Y:S02]  /*1cb0*/  LOP3.LUT R10, R29, 0xff, RZ, 0xc0, !PT ;  /* 0x000000ff1d0a7812 */ /* 0x000fe400078ec0ff */
[----:B------:R-:W-:Y:S02]  /*1cc0*/  PRMT R8, R11, 0x7104, RZ ;  /* 0x000071040b087816 */ /* 0x000fe400000000ff */
[----:B0-----:R-:W-:Y:S02]  /*1cd0*/  PRMT R6, R13, 0x7104, RZ ;  /* 0x000071040d067816 */ /* 0x001fe400000000ff */
        /* <DEDUP_REMOVED lines=27> */
.L_x_1253:
[----:B------:R-:W-:Y:S05]  /*1e90*/  BSYNC.RECONVERGENT B0 ;  /* 0x0000000000007941 */ /* 0x000fea0003800200 */
.L_x_1252:
        /* <DEDUP_REMOVED lines=30> */
.L_x_1255:
[----:B------:R-:W-:Y:S05]  /*2080*/  BSYNC.RECONVERGENT B0 ;  /* 0x0000000000007941 */ /* 0x000fea0003800200 */
.L_x_1254:
[----:B------:R-:W-:Y:S01]  /*2090*/  BSSY.RECONVERGENT B0, `(.L_x_1256) ;  /* 0x000001a000007945 */ /* 0x000fe20003800200 */
[----:B------:R-:W-:Y:S02]  /*20a0*/  LOP3.LUT R26, R5, 0xff, RZ, 0xc0, !PT ;  /* 0x000000ff051a7812 */ /* 0x000fe400078ec0ff */
[----:B------:R-:W-:Y:S02]  /*20b0*/  PRMT R9, RZ, 0x7610, R9 ;  /* 0x00007610ff097816 */ /* 0x000fe40000000009 */
[----:B------:R-:W-:Y:S02]  /*20c0*/  PRMT R22, RZ, 0x7610, R22 ;  /* 0x00007610ff167816 */ /* 0x000fe40000000016 */
[----:B------:R-:W-:Y:S02]  /*20d0*/  PRMT R24, RZ, 0x7610, R24 ;  /* 0x00007610ff187816 */ /* 0x000fe40000000018 */
[----:B------:R-:W-:Y:S02]  /*20e0*/  PRMT R33, R33, 0x7104, RZ ;  /* 0x0000710421217816 */ /* 0x000fe400000000ff */
        /* <DEDUP_REMOVED lines=20> */
.L_x_1257:
[----:B------:R-:W-:Y:S05]  /*2230*/  BSYNC.RECONVERGENT B0 ;  /* 0x0000000000007941 */ /* 0x000fea0003800200 */
.L_x_1256:
[----:B-----5:R-:W-:Y:S01]  /*2240*/  HADD2.F32 R5, -RZ, R5.H0_H0 ;  /* 0x20000005ff057230 */ /* 0x020fe20000004100 */
[----:B------:R-:W-:Y:S01]  /*2250*/  FMNMX3 R13, |R12|, R13, |R23|, !PT ;  /* 0x0000000d0c0d7276 */ /* 0x000fe20007800617 */
[----:B------:R-:W-:Y:S01]  /*2260*/  HADD2.F32 R24, -RZ, R24.H0_H0 ;  /* 0x20000018ff187230 */ /* 0x000fe20000004100 */
[----:B------:R-:W-:Y:S01]  /*2270*/  BSSY.RECONVERGENT B0, `(.L_x_1258) ;  /* 0x0000021000007945 */ /* 0x000fe20003800200 */
[----:B------:R-:W-:Y:S02]  /*2280*/  HADD2.F32 R22, -RZ, R22.H0_H0 ;  /* 0x20000016ff167230 */ /* 0x000fe40000004100 */
[C---:B01----:R-:W-:Y:S01]  /*2290*/  FMUL R10, R5.reuse, UR8 ;  /* 0x00000008050a7c20 */ /* 0x043fe20008400000 */
[----:B------:R-:W-:Y:S01]  /*22a0*/  HADD2.F32 R9, -RZ, R9.H0_H0 ;  /* 0x20000009ff097230 */ /* 0x000fe20000004100 */
[----:B------:R-:W-:Y:S01]  /*22b0*/  FMNMX3 R5, |R5|, R13, |R24|, !PT ;  /* 0x0000000d05057276 */ /* 0x000fe20007800618 */
[----:B------:R-:W-:Y:S02]  /*22c0*/  IMAD.U32 R11, R25, 0x10000, RZ ;  /* 0x00010000190b7824 */ /* 0x000fe400078e00ff */
[----:B------:R-:W-:Y:S01]  /*22d0*/  FMUL R24, R24, UR8 ;  /* 0x0000000818187c20 */ /* 0x000fe20008400000 */
[----:B------:R-:W-:-:S02]  /*22e0*/  F2FP.SATFINITE.E4M3.F32.PACK_AB_MERGE_C R13, RZ, R10, RZ ;  /* 0x0000000aff0d723e */ /* 0x000fc400048070ff */
[C---:B------:R-:W-:Y:S01]  /*22f0*/  FMNMX3 R28, |R22|.reuse, R5, |R9|, !PT ;  /* 0x00000005161c7276 */ /* 0x040fe20007800609 */
[----:B------:R-:W-:Y:S01]  /*2300*/  FMUL R22, R22, UR8 ;  /* 0x0000000816167c20 */ /* 0x000fe20008400000 */
[----:B------:R-:W-:Y:S01]  /*2310*/  FMUL R9, R9, UR8 ;  /* 0x0000000809097c20 */ /* 0x000fe20008400000 */
[----:B------:R-:W-:Y:S02]  /*2320*/  LOP3.LUT R5, R13, 0xffff, RZ, 0xc0, !PT ;  /* 0x0000ffff0d057812 */ /* 0x000fe400078ec0ff */
[----:B------:R-:W-:Y:S02]  /*2330*/  LOP3.LUT R26, R26, 0xff00, R33, 0xf8, !PT ;  /* 0x0000ff001a1a7812 */ /* 0x000fe400078ef821 */
[----:B------:R-:W-:Y:S01]  /*2340*/  LOP3.LUT R12, R11, 0xff0000, RZ, 0xc0, !PT ;  /* 0x00ff00000b0c7812 */ /* 0x000fe200078ec0ff */
[----:B------:R-:W-:Y:S01]  /*2350*/  IMAD.SHL.U32 R5, R5, 0x1000000, RZ ;  /* 0x0100000005057824 */ /* 0x000fe200078e00ff */
        /* <DEDUP_REMOVED lines=18> */
.L_x_1259:
[----:B------:R-:W-:Y:S05]  /*2480*/  BSYNC.RECONVERGENT B0 ;  /* 0x0000000000007941 */ /* 0x000fea0003800200 */
.L_x_1258:
        /* <DEDUP_REMOVED lines=12> */
[----:B------:R-:W-:Y:S01]  /*2550*/  VIADD R31, R78, 0x21 ;  /* 0x000000214e1f7836 */ /* 0x000fe20000000000 */
[----:B------:R-:W-:-:S02]  /*2560*/  LOP3.LUT R8, R25, 0xffff, RZ, 0xc0, !PT ;  /* 0x0000ffff19087812 */ /* 0x000fc400078ec0ff */
[----:B------:R-:W-:Y:S01]  /*2570*/  LOP3.LUT R9, R9, 0xff0000, RZ, 0xc0, !PT ;  /* 0x00ff000009097812 */ /* 0x000fe200078ec0ff */
[----:B------:R-:W-:Y:S02]  /*2580*/  IMAD.SHL.U32 R5, R5, 0x1000000, RZ ;  /* 0x0100000005057824 */ /* 0x000fe400078e00ff */
[----:B------:R-:W-:Y:S01]  /*2590*/  IMAD.SHL.U32 R8, R8, 0x1000000, RZ ;  /* 0x0100000008087824 */ /* 0x000fe200078e00ff */
[----:B------:R-:W-:Y:S02]  /*25a0*/  LOP3.LUT R21, R10, R26, R9, 0xfe, !PT ;  /* 0x0000001a0a157212 */ /* 0x000fe400078efe09 */
[----:B------:R-:W-:Y:S01]  /*25b0*/  LOP3.LUT R17, R5, R6, R11, 0xfe, !PT ;  /* 0x0000000605117212 */ /* 0x000fe200078efe0b */
[----:B------:R-:W-:Y:S01]  /*25c0*/  VIADD R5, R78, 0x22 ;  /* 0x000000224e057836 */ /* 0x000fe20000000000 */
[----:B------:R-:W-:Y:S02]  /*25d0*/  LOP3.LUT R19, R8, R7, R12, 0xfe, !PT ;  /* 0x0000000708137212 */ /* 0x000fe400078efe0c */
        /* <DEDUP_REMOVED lines=23> */
.L_x_1261:
[----:B------:R-:W-:Y:S05]  /*2750*/  BSYNC.RECONVERGENT B0 ;  /* 0x0000000000007941 */ /* 0x000fea0003800200 */
.L_x_1260:
[----:B-----5:R-:W-:Y:S01]  /*2760*/  HADD2.F32 R11, -RZ, R11.H0_H0 ;  /* 0x2000000bff0b7230 */ /* 0x020fe20000004100 */
[----:B------:R-:W-:Y:S01]  /*2770*/  BSSY.RECONVERGENT B0, `(.L_x_1262) ;  /* 0x000001f000007945 */ /* 0x000fe20003800200 */
[----:B------:R-:W-:Y:S01]  /*2780*/  HADD2.F32 R10, -RZ, R10.H0_H0 ;  /* 0x2000000aff0a7230 */ /* 0x000fe20000004100 */
[----:B------:R-:W-:Y:S01]  /*2790*/  ISETP.GE.AND P1, PT, R31, UR7, PT ;  /* 0x000000071f007c0c */ /* 0x000fe2000bf26270 */
[----:B------:R-:W-:Y:S01]  /*27a0*/  HADD2.F32 R9, -RZ, R9.H0_H0 ;  /* 0x20000009ff097230 */ /* 0x000fe20000004100 */
[----:B------:R-:W-:Y:S01]  /*27b0*/  ISETP.GE.AND P0, PT, R5, UR7, PT ;  /* 0x0000000705007c0c */ /* 0x000fe2000bf06270 */
[----:B------:R-:W-:Y:S01]  /*27c0*/  HADD2.F32 R8, -RZ, R8.H0_H0 ;  /* 0x20000008ff087230 */ /* 0x000fe20000004100 */
[C---:B0-----:R-:W-:Y:S01]  /*27d0*/  FMNMX3 R6, |R11|.reuse, R28, |R10|, !PT ;  /* 0x0000001c0b067276 */ /* 0x041fe2000780060a */
        /* <DEDUP_REMOVED lines=24> */
.L_x_1263:
[----:B------:R-:W-:Y:S05]  /*2960*/  BSYNC.RECONVERGENT B0 ;  /* 0x0000000000007941 */ /* 0x000fea0003800200 */
.L_x_1262:
[----:B------:R-:W-:Y:S01]  /*2970*/  BSSY.RECONVERGENT B0, `(.L_x_1264) ;  /* 0x0000018000007945 */ /* 0x000fe20003800200 */
[----:B------:R-:W-:Y:S02]  /*2980*/  PRMT R8, RZ, 0x7610, R8 ;  /* 0x00007610ff087816 */ /* 0x000fe40000000008 */
        /* <DEDUP_REMOVED lines=22> */
.L_x_1265:
[----:B------:R-:W-:Y:S05]  /*2af0*/  BSYNC.RECONVERGENT B0 ;  /* 0x0000000000007941 */ /* 0x000fea0003800200 */
.L_x_1264:
[----:B-----5:R-:W-:Y:S01]  /*2b00*/  HADD2.F32 R11, -RZ, R11.H0_H0 ;  /* 0x2000000bff0b7230 */ /* 0x020fe20000004100 */
[----:B01----:R-:W-:Y:S01]  /*2b10*/  LOP3.LUT R7, R25, 0xff, RZ, 0xc0, !PT ;  /* 0x000000ff19077812 */ /* 0x003fe200078ec0ff */
[----:B------:R-:W-:Y:S01]  /*2b20*/  HADD2.F32 R10, -RZ, R10.H0_H0 ;  /* 0x2000000aff0a7230 */ /* 0x000fe20000004100 */
[----:B------:R-:W-:Y:S01]  /*2b30*/  LOP3.LUT R6, R23, 0xff, RZ, 0xc0, !PT ;  /* 0x000000ff17067812 */ /* 0x000fe200078ec0ff */
[----:B------:R-:W-:Y:S01]  /*2b40*/  HADD2.F32 R9, -RZ, R9.H0_H0 ;  /* 0x20000009ff097230 */ /* 0x000fe20000004100 */
[----:B------:R-:W-:Y:S01]  /*2b50*/  LOP3.LUT R13, R27, 0xff, RZ, 0xc0, !PT ;  /* 0x000000ff1b0d7812 */ /* 0x000fe200078ec0ff */
[----:B------:R-:W-:Y:S01]  /*2b60*/  HADD2.F32 R25, -RZ, R8.H0_H0 ;  /* 0x20000008ff197230 */ /* 0x000fe20000004100 */
[C---:B------:R-:W-:Y:S01]  /*2b70*/  FMNMX3 R8, |R11|.reuse, R22, |R10|, !PT ;  /* 0x000000160b087276 */ /* 0x040fe2000780060a */
[----:B------:R-:W-:Y:S01]  /*2b80*/  FMUL R11, R11, UR8 ;  /* 0x000000080b0b7c20 */ /* 0x000fe20008400000 */
[----:B------:R-:W-:Y:S01]  /*2b90*/  FMUL R10, R10, UR8 ;  /* 0x000000080a0a7c20 */ /* 0x000fe20008400000 */
[----:B------:R-:W-:Y:S01]  /*2ba0*/  FMUL R12, R9, UR8 ;  /* 0x00000008090c7c20 */ /* 0x000fe20008400000 */
[----:B------:R-:W-:Y:S01]  /*2bb0*/  FMUL R22, R25, UR8 ;  /* 0x0000000819167c20 */ /* 0x000fe20008400000 */
[----:B------:R-:W-:Y:S01]  /*2bc0*/  BSSY.RECONVERGENT B0, `(.L_x_1266) ;  /* 0x0000018000007945 */ /* 0x000fe20003800200 */
        /* <DEDUP_REMOVED lines=23> */
.L_x_1267:
[----:B------:R-:W-:Y:S05]  /*2d40*/  BSYNC.RECONVERGENT B0 ;  /* 0x0000000000007941 */ /* 0x000fea0003800200 */
.L_x_1266:
[----:B------:R-:W-:Y:S01]  /*2d50*/  BSSY.RECONVERGENT B0, `(.L_x_1268) ;  /* 0x0000019000007945 */ /* 0x000fe20003800200 */
[----:B0-----:R-:W-:Y:S02]  /*2d60*/  PRMT R11, RZ, 0x7610, R11 ;  /* 0x00007610ff0b7816 */ /* 0x001fe4000000000b */
        /* <DEDUP_REMOVED lines=23> */
.L_x_1269:
[----:B------:R-:W-:Y:S05]  /*2ee0*/  BSYNC.RECONVERGENT B0 ;  /* 0x0000000000007941 */ /* 0x000fea0003800200 */
.L_x_1268:
[----:B-----5:R-:W-:Y:S01]  /*2ef0*/  HADD2.F32 R23, -RZ, R23.H0_H0 ;  /* 0x20000017ff177230 */ /* 0x020fe20000004100 */
[----:B------:R-:W-:Y:S01]  /*2f00*/  BSSY.RECONVERGENT B0, `(.L_x_1270) ;  /* 0x000001e000007945 */ /* 0x000fe20003800200 */
[----:B------:R-:W-:Y:S02]  /*2f10*/  HADD2.F32 R22, -RZ, R22.H0_H0 ;  /* 0x20000016ff167230 */ /* 0x000fe40000004100 */
[----:B------:R-:W-:Y:S02]  /*2f20*/  HADD2.F32 R12, -RZ, R12.H0_H0 ;  /* 0x2000000cff0c7230 */ /* 0x000fe40000004100 */
[----:B------:R-:W-:Y:S01]  /*2f30*/  HADD2.F32 R26, -RZ, R11.H0_H0 ;  /* 0x2000000bff1a7230 */ /* 0x000fe20000004100 */
[----:B------:R-:W-:Y:S01]  /*2f40*/  FMNMX3 R11, |R25|, R24, |R23|, !PT ;  /* 0x00000018190b7276 */ /* 0x000fe20007800617 */
[----:B------:R-:W-:Y:S02]  /*2f50*/  IMAD R27, R27, 0x100, R10 ;  /* 0x000001001b1b7824 */ /* 0x000fe400078e020a */
        /* <DEDUP_REMOVED lines=24> */
.L_x_1271:
[----:B------:R-:W-:Y:S05]  /*30e0*/  BSYNC.RECONVERGENT B0 ;  /* 0x0000000000007941 */ /* 0x000fea0003800200 */
.L_x_1270:
        /* <DEDUP_REMOVED lines=38> */
.L_x_1273:
[----:B------:R-:W-:Y:S05]  /*3350*/  BSYNC.RECONVERGENT B0 ;  /* 0x0000000000007941 */ /* 0x000fea0003800200 */
.L_x_1272:
        /* <DEDUP_REMOVED lines=31> */
.L_x_1275:
[----:B------:R-:W-:Y:S05]  /*3550*/  BSYNC.RECONVERGENT B0 ;  /* 0x0000000000007941 */ /* 0x000fea0003800200 */
.L_x_1274:
        /* <DEDUP_REMOVED lines=36> */
.L_x_1277:
[----:B------:R-:W-:Y:S05]  /*37a0*/  BSYNC.RECONVERGENT B0 ;  /* 0x0000000000007941 */ /* 0x000fea0003800200 */
.L_x_1276:
        /* <DEDUP_REMOVED lines=30> */
.L_x_1279:
[----:B------:R-:W-:Y:S05]  /*3990*/  BSYNC.RECONVERGENT B0 ;  /* 0x0000000000007941 */ /* 0x000fea0003800200 */
.L_x_1278:
        /* <DEDUP_REMOVED lines=25> */
.L_x_1281:
[----:B------:R-:W-:Y:S05]  /*3b30*/  BSYNC.RECONVERGENT B0 ;  /* 0x0000000000007941 */ /* 0x000fea0003800200 */
.L_x_1280:
        /* <DEDUP_REMOVED lines=34> */
.L_x_1283:
[----:B------:R-:W-:Y:S05]  /*3d60*/  BSYNC.RECONVERGENT B0 ;  /* 0x0000000000007941 */ /* 0x000fea0003800200 */
.L_x_1282:
        /* <DEDUP_REMOVED lines=39> */
.L_x_1285:
[----:B------:R-:W-:Y:S05]  /*3fe0*/  BSYNC.RECONVERGENT B0 ;  /* 0x0000000000007941 */ /* 0x000fea0003800200 */
.L_x_1284:
[----:B-----5:R-:W-:Y:S01]  /*3ff0*/  HADD2.F32 R31, -RZ, R31.H0_H0 ;  /* 0x2000001fff1f7230 */ /* 0x020fe20000004100 */
[----:B------:R-:W-:Y:S01]  /*4000*/  BSSY.RECONVERGENT B0, `(.L_x_1286) ;  /* 0x000001d000007945 */ /* 0x000fe20003800200 */
[----:B------:R-:W-:Y:S01]  /*4010*/  HADD2.F32 R30, -RZ, R30.H0_H0 ;  /* 0x2000001eff1e7230 */ /* 0x000fe20000004100 */
[----:B------:R-:W-:Y:S01]  /*4020*/  ISETP.GE.AND P0, PT, R9, UR7, PT ;  /* 0x0000000709007c0c */ /* 0x000fe2000bf06270 */
[----:B------:R-:W-:Y:S02]  /*4030*/  HADD2.F32 R13, -RZ, R13.H0_H0 ;  /* 0x2000000dff0d7230 */ /* 0x000fe40000004100 */
[C---:B0-----:R-:W-:Y:S01]  /*4040*/  FMUL R10, R31.reuse, UR8 ;  /* 0x000000081f0a7c20 */ /* 0x041fe20008400000 */
[----:B------:R-:W-:Y:S02]  /*4050*/  HADD2.F32 R32, -RZ, R12.H0_H0 ;  /* 0x2000000cff207230 */ /* 0x000fe40000004100 */
[----:B------:R-:W-:Y:S01]  /*4060*/  FMUL R11, R30, UR8 ;  /* 0x000000081e0b7c20 */ /* 0x000fe20008400000 */
[----:B------:R-:W-:Y:S01]  /*4070*/  FMNMX3 R30, |R31|, R34, |R30|, !PT ;  /* 0x000000221f1e7276 */ /* 0x000fe2000780061e */
[----:B------:R-:W-:Y:S01]  /*4080*/  FMUL R12, R13, UR8 ;  /* 0x000000080d0c7c20 */ /* 0x000fe20008400000 */
[----:B------:R-:W-:Y:S01]  /*4090*/  F2FP.SATFINITE.E4M3.F32.PACK_AB_MERGE_C R35, RZ, R10, RZ ;  /* 0x0000000aff23723e */ /* 0x000fe200048070ff */
[----:B------:R-:W-:Y:S01]  /*40a0*/  FMUL R33, R32, UR8 ;  /* 0x0000000820217c20 */ /* 0x000fe20008400000 */
        /* <DEDUP_REMOVED lines=18> */
.L_x_1287:
[----:B------:R-:W-:Y:S05]  /*41d0*/  BSYNC.RECONVERGENT B0 ;  /* 0x0000000000007941 */ /* 0x000fea0003800200 */
.L_x_1286:
        /* <DEDUP_REMOVED lines=26> */
.L_x_1289:
[----:B------:R-:W-:Y:S05]  /*4380*/  BSYNC.RECONVERGENT B0 ;  /* 0x0000000000007941 */ /* 0x000fea0003800200 */
.L_x_1288:
[----:B-----5:R-:W-:Y:S01]  /*4390*/  HADD2.F32 R5, -RZ, R5.H0_H0 ;  /* 0x20000005ff057230 */ /* 0x020fe20000004100 */
[----:B------:R-:W-:Y:S01]  /*43a0*/  LOP3.LUT R41, R34, 0xff00, R41, 0xf8, !PT ;  /* 0x0000ff0022297812 */ /* 0x000fe200078ef829 */
[----:B------:R-:W-:Y:S01]  /*43b0*/  HADD2.F32 R34, -RZ, R33.H0_H0 ;  /* 0x20000021ff227230 */ /* 0x000fe20000004100 */
[----:B------:R-:W-:Y:S01]  /*43c0*/  FMNMX3 R13, |R13|, R30, |R32|, !PT ;  /* 0x0000001e0d0d7276 */ /* 0x000fe20007800620 */
[----:B------:R-:W-:Y:S02]  /*43d0*/  HADD2.F32 R30, -RZ, R31.H0_H0 ;  /* 0x2000001fff1e7230 */ /* 0x000fe40000004100 */
[C---:B01----:R-:W-:Y:S01]  /*43e0*/  FMUL R10, R5.reuse, UR8 ;  /* 0x00000008050a7c20 */ /* 0x043fe20008400000 */
[----:B------:R-:W-:Y:S01]  /*43f0*/  HADD2.F32 R12, -RZ, R12.H0_H0 ;  /* 0x2000000cff0c7230 */ /* 0x000fe20000004100 */
[----:B------:R-:W-:Y:S01]  /*4400*/  FMNMX3 R5, |R5|, R13, |R34|, !PT ;  /* 0x0000000d05057276 */ /* 0x000fe20007800622 */
[----:B------:R-:W-:Y:S02]  /*4410*/  IMAD.U32 R11, R35, 0x10000, RZ ;  /* 0x00010000230b7824 */ /* 0x000fe400078e00ff */
[----:B------:R-:W-:Y:S01]  /*4420*/  FMUL R34, R34, UR8 ;  /* 0x0000000822227c20 */ /* 0x000fe20008400000 */
[----:B------:R-:W-:Y:S01]  /*4430*/  F2FP.SATFINITE.E4M3.F32.PACK_AB_MERGE_C R31, RZ, R10, RZ ;  /* 0x0000000aff1f723e */ /* 0x000fe200048070ff */
[----:B------:R-:W-:Y:S01]  /*4440*/  BSSY.RECONVERGENT B0, `(.L_x_1290) ;  /* 0x0000019000007945 */ /* 0x000fe20003800200 */
[C---:B------:R-:W-:Y:S01]  /*4450*/  FMNMX3 R32, |R30|.reuse, R5, |R12|, !PT ;  /* 0x000000051e207276 */ /* 0x040fe2000780060c */
[----:B------:R-:W-:Y:S01]  /*4460*/  FMUL R30, R30, UR8 ;  /* 0x000000081e1e7c20 */ /* 0x000fe20008400000 */
[----:B------:R-:W-:Y:S01]  /*4470*/  FMUL R12, R12, UR8 ;  /* 0x000000080c0c7c20 */ /* 0x000fe20008400000 */
[----:B------:R-:W-:-:S02]  /*4480*/  LOP3.LUT R5, R31, 0xffff, RZ, 0xc0, !PT ;  /* 0x0000ffff1f057812 */ /* 0x000fc400078ec0ff */
        /* <DEDUP_REMOVED lines=20> */
.L_x_1291:
[----:B------:R-:W-:Y:S05]  /*45d0*/  BSYNC.RECONVERGENT B0 ;  /* 0x0000000000007941 */ /* 0x000fea0003800200 */
.L_x_1290:
[----:B------:R-:W-:Y:S01]  /*45e0*/  LOP3.LUT R23, R5, R8, R13, 0xfe, !PT ;  /* 0x0000000805177212 */ /* 0x000fe200078efe0d */
[----:B------:R-:W-:Y:S01]  /*45f0*/  VIADD R13, R78, 0x40 ;  /* 0x000000404e0d7836 */ /* 0x000fe20000000000 */
[----:B0-----:R-:W-:Y:S01]  /*4600*/  LOP3.LUT R10, R39, 0xffff, RZ, 0xc0, !PT ;  /* 0x0000ffff270a7812 */ /* 0x001fe200078ec0ff */
[----:B------:R-:W-:Y:S01]  /*4610*/  IMAD.U32 R5, R37, 0x10000, RZ ;  /* 0x0001000025057824 */ /* 0x000fe200078e00ff */
[----:B------:R-:W-:Y:S01]  /*4620*/  BSSY.RECONVERGENT B0, `(.L_x_1292) ;  /* 0x0000028000007945 */ /* 0x000fe20003800200 */
[----:B------:R-:W-:Y:S01]  /*4630*/  IMAD.U32 R8, R43, 0x10000, RZ ;  /* 0x000100002b087824 */ /* 0x000fe200078e00ff */
[----:B------:R-:W-:Y:S01]  /*4640*/  ISETP.GE.AND P2, PT, R13, UR7, PT ;  /* 0x000000070d007c0c */ /* 0x000fe2000bf46270 */
[----:B------:R-:W-:Y:S01]  /*4650*/  IMAD.U32 R9, R45, 0x10000, RZ ;  /* 0x000100002d097824 */ /* 0x000fe200078e00ff */
[----:B------:R-:W-:Y:S01]  /*4660*/  LOP3.LUT R11, R5, 0xff0000, RZ, 0xc0, !PT ;  /* 0x00ff0000050b7812 */ /* 0x000fe200078ec0ff */
[----:B------:R-:W-:Y:S01]  /*4670*/  IMAD.SHL.U32 R10, R10, 0x1000000, RZ ;  /* 0x010000000a0a7824 */ /* 0x000fe200078e00ff */
[----:B------:R-:W-:Y:S01]  /*4680*/  LOP3.LUT R12, R8, 0xff0000, RZ, 0xc0, !PT ;  /* 0x00ff0000080c7812 */ /* 0x000fe200078ec0ff */
[----:B------:R-:W-:Y:S01]  /*4690*/  VIADD R39, R78, 0x41 ;  /* 0x000000414e277836 */ /* 0x000fe20000000000 */
[----:B------:R-:W-:-:S02]  /*46a0*/  LOP3.LUT R5, R33, 0xffff, RZ, 0xc0, !PT ;  /* 0x0000ffff21057812 */ /* 0x000fc400078ec0ff */
[----:B------:R-:W-:Y:S02]  /*46b0*/  LOP3.LUT R8, R35, 0xffff, RZ, 0xc0, !PT ;  /* 0x0000ffff23087812 */ /* 0x000fe400078ec0ff */
[----:B------:R-:W-:Y:S01]  /*46c0*/  LOP3.LUT R9, R9, 0xff0000, RZ, 0xc0, !PT ;  /* 0x00ff000009097812 */ /* 0x000fe200078ec0ff */
[----:B------:R-:W-:Y:S02]  /*46d0*/  IMAD.SHL.U32 R5, R5, 0x1000000, RZ ;  /* 0x0100000005057824 */ /* 0x000fe400078e00ff */
[----:B------:R-:W-:Y:S01]  /*46e0*/  IMAD.SHL.U32 R8, R8, 0x1000000, RZ ;  /* 0x0100000008087824 */ /* 0x000fe200078e00ff */
[----:B------:R-:W-:Y:S02]  /*46f0*/  LOP3.LUT R29, R10, R41, R9, 0xfe, !PT ;  /* 0x000000290a1d7212 */ /* 0x000fe400078efe09 */
[----:B------:R-:W-:Y:S01]  /*4700*/  LOP3.LUT R25, R5, R6, R11, 0xfe, !PT ;  /* 0x0000000605197212 */ /* 0x000fe200078efe0b */
[----:B------:R-:W-:Y:S01]  /*4710*/  VIADD R5, R78, 0x42 ;  /* 0x000000424e057836 */ /* 0x000fe20000000000 */
        /* <DEDUP_REMOVED lines=24> */
.L_x_1293:
[----:B------:R-:W-:Y:S05]  /*48a0*/  BSYNC.RECONVERGENT B0 ;  /* 0x0000000000007941 */ /* 0x000fea0003800200 */
.L_x_1292:
        /* <DEDUP_REMOVED lines=32> */
.L_x_1295:
[----:B------:R-:W-:Y:S05]  /*4ab0*/  BSYNC.RECONVERGENT B0 ;  /* 0x0000000000007941 */ /* 0x000fea0003800200 */
.L_x_1294:
        /* <DEDUP_REMOVED lines=24> */
.L_x_1297:
[----:B------:R-:W-:Y:S05]  /*4c40*/  BSYNC.RECONVERGENT B0 ;  /* 0x0000000000007941 */ /* 0x000fea0003800200 */
.L_x_1296:
        /* <DEDUP_REMOVED lines=36> */
.L_x_1299:
[----:B------:R-:W-:Y:S05]  /*4e90*/  BSYNC.RECONVERGENT B0 ;  /* 0x0000000000007941 */ /* 0x000fea0003800200 */
.L_x_1298:
        /* <DEDUP_REMOVED lines=25> */
.L_x_1301:
[----:B------:R-:W-:Y:S05]  /*5030*/  BSYNC.RECONVERGENT B0 ;  /* 0x0000000000007941 */ /* 0x000fea0003800200 */
.L_x_1300:
        /* <DEDUP_REMOVED lines=31> */
.L_x_1303:
[----:B------:R-:W-:Y:S05]  /*5230*/  BSYNC.RECONVERGENT B0 ;  /* 0x0000000000007941 */ /* 0x000fea0003800200 */
.L_x_1302:
        /* <DEDUP_REMOVED lines=38> */
.L_x_1305:
[----:B------:R-:W-:Y:S05]  /*54a0*/  BSYNC.RECONVERGENT B0 ;  /* 0x0000000000007941 */ /* 0x000fea0003800200 */
.L_x_1304:
[----:B-----5:R-:W-:Y:S01]  /*54b0*/  HADD2.F32 R10, -RZ, R10.H0_H0 ;  /* 0x2000000aff0a7230 */ /* 0x020fe20000004100 */
[----:B------:R-:W-:Y:S01]  /*54c0*/  LOP3.LUT R36, R36, 0xffff, R35, 0xf8, !PT ;  /* 0x0000ffff24247812 */ /* 0x000fe200078ef823 */
[----:B0-----:R-:W-:Y:S01]  /*54d0*/  HADD2.F32 R6, -RZ, R9.H0_H0 ;  /* 0x20000009ff067230 */ /* 0x001fe20000004100 */
[----:B------:R-:W-:Y:S01]  /*54e0*/  BSSY.RECONVERGENT B0, `(.L_x_1306) ;  /* 0x000001c000007945 */ /* 0x000fe20003800200 */
        /* <DEDUP_REMOVED lines=27> */
.L_x_1307:
[----:B------:R-:W-:Y:S05]  /*56a0*/  BSYNC.RECONVERGENT B0 ;  /* 0x0000000000007941 */ /* 0x000fea0003800200 */
.L_x_1306:
        /* <DEDUP_REMOVED lines=10> */
[----:B------:R-:W-:-:S02]  /*5750*/  LOP3.LUT R32, R33, 0xff000000, R6, 0xf8, !PT ;  /* 0xff00000021207812 */ /* 0x000fc400078ef806 */
[----:B------:R-:W-:Y:S02]  /*5760*/  LOP3.LUT R30, R30, 0xff000000, R5, 0xf8, !PT ;  /* 0xff0000001e1e7812 */ /* 0x000fe400078ef805 */
[----:B------:R-:W-:Y:S01]  /*5770*/  LOP3.LUT R34, R12, 0xff000000, R7, 0xf8, !PT ;  /* 0xff0000000c227812 */ /* 0x000fe200078ef807 */
        /* <DEDUP_REMOVED lines=23> */
.L_x_1309:
[----:B------:R-:W-:Y:S05]  /*58f0*/  BSYNC.RECONVERGENT B0 ;  /* 0x0000000000007941 */ /* 0x000fea0003800200 */
.L_x_1308:
[----:B-----5:R-:W-:Y:S01]  /*5900*/  HADD2.F32 R11, -RZ, R11.H0_H0 ;  /* 0x2000000bff0b7230 */ /* 0x020fe20000004100 */
[----:B------:R-:W-:Y:S01]  /*5910*/  BSSY.RECONVERGENT B0, `(.L_x_1310) ;  /* 0x000001d000007945 */ /* 0x000fe20003800200 */
[----:B------:R-:W-:Y:S01]  /*5920*/  HADD2.F32 R10, -RZ, R10.H0_H0 ;  /* 0x2000000aff0a7230 */ /* 0x000fe20000004100 */
[----:B------:R-:W-:Y:S01]  /*5930*/  ISETP.GE.AND P0, PT, R7, UR7, PT ;  /* 0x0000000707007c0c */ /* 0x000fe2000bf06270 */
[----:B------:R-:W-:Y:S02]  /*5940*/  HADD2.F32 R12, -RZ, R6.H0_H0 ;  /* 0x20000006ff0c7230 */ /* 0x000fe40000004100 */
[----:B------:R-:W-:Y:S02]  /*5950*/  HADD2.F32 R40, -RZ, R5.H0_H0 ;  /* 0x20000005ff287230 */ /* 0x000fe40000004100 */
[----:B------:R-:W-:Y:S01]  /*5960*/  FMUL R5, R11, UR8 ;  /* 0x000000080b057c20 */ /* 0x000fe20008400000 */
[----:B------:R-:W-:Y:S01]  /*5970*/  FMUL R6, R10, UR8 ;  /* 0x000000080a067c20 */ /* 0x000fe20008400000 */
[----:B0-----:R-:W-:Y:S01]  /*5980*/  FMUL R8, R12, UR8 ;  /* 0x000000080c087c20 */ /* 0x001fe20008400000 */
        /* <DEDUP_REMOVED lines=21> */
.L_x_1311:
[----:B------:R-:W-:Y:S05]  /*5ae0*/  BSYNC.RECONVERGENT B0 ;  /* 0x0000000000007941 */ /* 0x000fea0003800200 */
.L_x_1310:
        /* <DEDUP_REMOVED lines=25> */
.L_x_1313:
[----:B------:R-:W-:Y:S05]  /*5c80*/  BSYNC.RECONVERGENT B0 ;  /* 0x0000000000007941 */ /* 0x000fea0003800200 */
.L_x_1312:
[----:B-----5:R-:W-:Y:S01]  /*5c90*/  HADD2.F32 R38, -RZ, R38.H0_H0 ;  /* 0x20000026ff267230 */ /* 0x020fe20000004100 */
[----:B------:R-:W-:Y:S01]  /*5ca0*/  FMNMX3 R11, |R10|, R11, |R12|, !PT ;  /* 0x0000000b0a0b7276 */ /* 0x000fe2000780060c */
[----:B------:R-:W-:Y:S01]  /*5cb0*/  HADD2.F32 R37, -RZ, R37.H0_H0 ;  /* 0x20000025ff257230 */ /* 0x000fe20000004100 */
[----:B------:R-:W-:Y:S01]  /*5cc0*/  BSSY.RECONVERGENT B0, `(.L_x_1314) ;  /* 0x000001f000007945 */ /* 0x000fe20003800200 */
[----:B------:R-:W-:Y:S01]  /*5cd0*/  HADD2.F32 R13, -RZ, R13.H0_H0 ;  /* 0x2000000dff0d7230 */ /* 0x000fe20000004100 */
[----:B01----:R-:W-:Y:S01]  /*5ce0*/  FMNMX3 R8, |R40|, R11, |R38|, !PT ;  /* 0x0000000b28087276 */ /* 0x003fe20007800626 */
[----:B------:R-:W-:Y:S02]  /*5cf0*/  HADD2.F32 R9, -RZ, R6.H0_H0 ;  /* 0x20000006ff097230 */ /* 0x000fe40000004100 */
[----:B------:R-:W-:Y:S01]  /*5d00*/  FMUL R38, R38, UR8 ;  /* 0x0000000826267c20 */ /* 0x000fe20008400000 */
[----:B------:R-:W-:Y:S01]  /*5d10*/  IMAD.SHL.U32 R39, R39, 0x1000000, RZ ;  /* 0x0100000027277824 */ /* 0x000fe200078e00ff */
[C---:B------:R-:W-:Y:S01]  /*5d20*/  FMNMX3 R8, |R37|.reuse, R8, |R13|, !PT ;  /* 0x0000000825087276 */ /* 0x040fe2000780060d */
[----:B------:R-:W-:Y:S01]  /*5d30*/  FMUL R6, R37, UR8 ;  /* 0x0000000825067c20 */ /* 0x000fe20008400000 */
[----:B------:R-:W-:Y:S01]  /*5d40*/  FMUL R13, R13, UR8 ;  /* 0x000000080d0d7c20 */ /* 0x000fe20008400000 */
[----:B------:R-:W-:Y:S01]  /*5d50*/  FMUL R10, R9, UR8 ;  /* 0x00000008090a7c20 */ /* 0x000fe20008400000 */
[----:B------:R-:W-:-:S02]  /*5d60*/  FMNMX R44, R8, |R9|, !PT ;  /* 0x40000009082c7209 */ /* 0x000fc40007800000 */
[----:B------:R-:W-:Y:S02]  /*5d70*/  LOP3.LUT R36, R36, 0xff000000, R39, 0xf8, !PT ;  /* 0xff00000024247812 */ /* 0x000fe400078ef827 */
        /* <DEDUP_REMOVED lines=19> */
.L_x_1315:
[----:B------:R-:W-:Y:S05]  /*5eb0*/  BSYNC.RECONVERGENT B0 ;  /* 0x0000000000007941 */ /* 0x000fea0003800200 */
.L_x_1314:
[----:B------:R-:W-:Y:S01]  /*5ec0*/  VIADD R47, R78, 0x46 ;  /* 0x000000464e2f7836 */ /* 0x000fe20000000000 */
[----:B------:R-:W-:Y:S01]  /*5ed0*/  LOP3.LUT R41, R41, 0xffff, RZ, 0xc0, !PT ;  /* 0x0000ffff29297812 */ /* 0x000fe200078ec0ff */
[----:B------:R-:W-:Y:S01]  /*5ee0*/  BSSY.RECONVERGENT B0, `(.L_x_1316) ;  /* 0x0000025000007945 */ /* 0x000fe20003800200 */
[----:B------:R-:W-:Y:S02]  /*5ef0*/  LOP3.LUT R43, R43, 0xffff, RZ, 0xc0, !PT ;  /* 0x0000ffff2b2b7812 */ /* 0x000fe400078ec0ff */
[----:B------:R-:W-:Y:S02]  /*5f00*/  ISETP.GE.AND P1, PT, R47, UR7, PT ;  /* 0x000000072f007c0c */ /* 0x000fe4000bf26270 */
[----:B------:R-:W-:Y:S02]  /*5f10*/  LOP3.LUT R45, R45, 0xffff, RZ, 0xc0, !PT ;  /* 0x0000ffff2d2d7812 */ /* 0x000fe400078ec0ff */
[----:B------:R-:W-:Y:S02]  /*5f20*/  LOP3.LUT R41, R41, 0xff, RZ, 0xc0, !PT ;  /* 0x000000ff29297812 */ /* 0x000fe400078ec0ff */
[----:B------:R-:W-:-:S02]  /*5f30*/  LOP3.LUT R43, R43, 0xff, RZ, 0xc0, !PT ;  /* 0x000000ff2b2b7812 */ /* 0x000fc400078ec0ff */
[----:B------:R-:W-:Y:S02]  /*5f40*/  LOP3.LUT R12, R45, 0xff, RZ, 0xc0, !PT ;  /* 0x000000ff2d0c7812 */ /* 0x000fe400078ec0ff */
[----:B------:R-:W-:Y:S01]  /*5f50*/  PRMT R8, R9, 0x7104, RZ ;  /* 0x0000710409087816 */ /* 0x000fe200000000ff */
[----:B0-----:R-:W-:Y:S01]  /*5f60*/  VIADD R9, R78, 0x47 ;  /* 0x000000474e097836 */ /* 0x001fe20000000000 */
        /* <DEDUP_REMOVED lines=28> */
.L_x_1317:
[----:B------:R-:W-:Y:S05]  /*6130*/  BSYNC.RECONVERGENT B0 ;  /* 0x0000000000007941 */ /* 0x000fea0003800200 */
.L_x_1316:
        /* <DEDUP_REMOVED lines=30> */
.L_x_1319:
[----:B------:R-:W-:Y:S05]  /*6320*/  BSYNC.RECONVERGENT B0 ;  /* 0x0000000000007941 */ /* 0x000fea0003800200 */
.L_x_1318:
[----:B------:R-:W-:Y:S01]  /*6330*/  BSSY.RECONVERGENT B0, `(.L_x_1320) ;  /* 0x000001a000007945 */ /* 0x000fe20003800200 */
[----:B------:R-:W-:Y:S02]  /*6340*/  LOP3.LUT R43, R5, 0xff, RZ, 0xc0, !PT ;  /* 0x000000ff052b7812 */ /* 0x000fe400078ec0ff */
[----:B0-----:R-:W-:Y:S02]  /*6350*/  PRMT R12, RZ, 0x7610, R12 ;  /* 0x00007610ff0c7816 */ /* 0x001fe4000000000c */
        /* <DEDUP_REMOVED lines=23> */
.L_x_1321:
[----:B------:R-:W-:Y:S05]  /*64d0*/  BSYNC.RECONVERGENT B0 ;  /* 0x0000000000007941 */ /* 0x000fea0003800200 */
.L_x_1320:
[----:B-----5:R-:W-:Y:S01]  /*64e0*/  HADD2.F32 R5, -RZ, R5.H0_H0 ;  /* 0x20000005ff057230 */ /* 0x020fe20000004100 */
[----:B------:R-:W-:Y:S01]  /*64f0*/  FMNMX3 R39, |R38|, R39, |R41|, !PT ;  /* 0x0000002726277276 */ /* 0x000fe20007800629 */
[----:B------:R-:W-:Y:S01]  /*6500*/  HADD2.F32 R40, -RZ, R40.H0_H0 ;  /* 0x20000028ff287230 */ /* 0x000fe20000004100 */
[----:B------:R-:W-:Y:S01]  /*6510*/  BSSY.RECONVERGENT B0, `(.L_x_1322) ;  /* 0x0000021000007945 */ /* 0x000fe20003800200 */
[----:B------:R-:W-:Y:S02]  /*6520*/  HADD2.F32 R38, -RZ, R13.H0_H0 ;  /* 0x2000000dff267230 */ /* 0x000fe40000004100 */
[C---:B0-----:R-:W-:Y:S01]  /*6530*/  FMUL R10, R5.reuse, UR8 ;  /* 0x00000008050a7c20 */ /* 0x041fe20008400000 */
        /* <DEDUP_REMOVED lines=30> */
.L_x_1323:
[----:B------:R-:W-:Y:S05]  /*6720*/  BSYNC.RECONVERGENT B0 ;  /* 0x0000000000007941 */ /* 0x000fea0003800200 */
.L_x_1322:
        /* <DEDUP_REMOVED lines=19> */
[----:B------:R-:W-:Y:S01]  /*6860*/  LOP3.LUT R35, R8, R7, R12, 0xfe, !PT ;  /* 0x0000000708237212 */ /* 0x000fe200078efe0c */
[----:B------:R-:W-:Y:S01]  /*6870*/  VIADD R7, R78, 0x61 ;  /* 0x000000614e077836 */ /* 0x000fe20000000000 */
        /* <DEDUP_REMOVED lines=23> */
.L_x_1325:
[----:B------:R-:W-:Y:S05]  /*69f0*/  BSYNC.RECONVERGENT B0 ;  /* 0x0000000000007941 */ /* 0x000fea0003800200 */
.L_x_1324:
[----:B-----5:R-:W-:Y:S01]  /*6a00*/  HADD2.F32 R12, -RZ, R12.H0_H0 ;  /* 0x2000000cff0c7230 */ /* 0x020fe20000004100 */
[----:B------:R-:W-:Y:S01]  /*6a10*/  BSSY.RECONVERGENT B0, `(.L_x_1326) ;  /* 0x000001f000007945 */ /* 0x000fe20003800200 */
[----:B------:R-:W-:Y:S01]  /*6a20*/  HADD2.F32 R11, -RZ, R11.H0_H0 ;  /* 0x2000000bff0b7230 */ /* 0x000fe20000004100 */
[----:B------:R-:W-:Y:S01]  /*6a30*/  ISETP.GE.AND P1, PT, R7, UR7, PT ;  /* 0x0000000707007c0c */ /* 0x000fe2000bf26270 */
[----:B0-----:R-:W-:Y:S01]  /*6a40*/  HADD2.F32 R9, -RZ, R10.H0_H0 ;  /* 0x2000000aff097230 */ /* 0x001fe20000004100 */
[----:B------:R-:W-:Y:S01]  /*6a50*/  ISETP.GE.AND P0, PT, R5, UR7, PT ;  /* 0x0000000705007c0c */ /* 0x000fe2000bf06270 */
[----:B------:R-:W-:Y:S01]  /*6a60*/  HADD2.F32 R10, -RZ, R6.H0_H0 ;  /* 0x20000006ff0a7230 */ /* 0x000fe20000004100 */
        /* <DEDUP_REMOVED lines=25> */
.L_x_1327:
[----:B------:R-:W-:Y:S05]  /*6c00*/  BSYNC.RECONVERGENT B0 ;  /* 0x0000000000007941 */ /* 0x000fea0003800200 */
.L_x_1326:
        /* <DEDUP_REMOVED lines=24> */
.L_x_1329:
[----:B------:R-:W-:Y:S05]  /*6d90*/  BSYNC.RECONVERGENT B0 ;  /* 0x0000000000007941 */ /* 0x000fea0003800200 */
.L_x_1328:
        /* <DEDUP_REMOVED lines=15> */
[----:B------:R-:W-:Y:S01]  /*6e90*/  F2FP.SATFINITE.E4M3.F32.PACK_AB_MERGE_C R43, RZ, R10, RZ ;  /* 0x0000000aff2b723e */ /* 0x000fe200048070ff */
[----:B------:R-:W-:Y:S01]  /*6ea0*/  IMAD R8, R41, 0x100, R8 ;  /* 0x0000010029087824 */ /* 0x000fe200078e0208 */
[----:B------:R-:W-:Y:S01]  /*6eb0*/  FMNMX R40, R6, |R13|, !PT ;  /* 0x4000000d06287209 */ /* 0x000fe20007800000 */
[----:B------:R-:W-:Y:S01]  /*6ec0*/  IMAD R9, R11, 0x100, R9 ;  /* 0x000001000b097824 */ /* 0x000fe200078e0209 */
[----:B------:R-:W-:Y:S01]  /*6ed0*/  F2FP.SATFINITE.E4M3.F32.PACK_AB_MERGE_C R45, RZ, R39, RZ ;  /* 0x00000027ff2d723e */ /* 0x000fe200048070ff */
        /* <DEDUP_REMOVED lines=16> */
.L_x_1331:
[----:B------:R-:W-:Y:S05]  /*6fe0*/  BSYNC.RECONVERGENT B0 ;  /* 0x0000000000007941 */ /* 0x000fea0003800200 */
.L_x_1330:
        /* <DEDUP_REMOVED lines=25> */
.L_x_1333:
[----:B------:R-:W-:Y:S05]  /*7180*/  BSYNC.RECONVERGENT B0 ;  /* 0x0000000000007941 */ /* 0x000fea0003800200 */
.L_x_1332:
        /* <DEDUP_REMOVED lines=31> */
.L_x_1335:
[----:B------:R-:W-:Y:S05]  /*7380*/  BSYNC.RECONVERGENT B0 ;  /* 0x0000000000007941 */ /* 0x000fea0003800200 */
.L_x_1334:
[----:B------:R-:W-:Y:S01]  /*7390*/  VIADD R49, R78, 0x63 ;  /* 0x000000634e317836 */ /* 0x000fe20000000000 */
[----:B------:R-:W-:Y:S01]  /*73a0*/  LOP3.LUT R5, R39, 0xffff, RZ, 0xc0, !PT ;  /* 0x0000ffff27057812 */ /* 0x000fe200078ec0ff */
[----:B0-----:R-:W-:Y:S01]  /*73b0*/  IMAD.U32 R6, R13, 0x10000, RZ ;  /* 0x000100000d067824 */ /* 0x001fe200078e00ff */
[----:B------:R-:W-:Y:S01]  /*73c0*/  LOP3.LUT R9, R9, 0xffff, RZ, 0xc0, !PT ;  /* 0x0000ffff09097812 */ /* 0x000fe200078ec0ff */
[----:B------:R-:W-:Y:S01]  /*73d0*/  IMAD.U32 R7, R41, 0x10000, RZ ;  /* 0x0001000029077824 */ /* 0x000fe200078e00ff */
[----:B------:R-:W-:Y:S01]  /*73e0*/  ISETP.GE.AND P0, PT, R49, UR7, PT ;  /* 0x0000000731007c0c */ /* 0x000fe2000bf06270 */
[----:B------:R-:W-:Y:S01]  /*73f0*/  IMAD.U32 R5, R5, 0x10000, RZ ;  /* 0x0001000005057824 */ /* 0x000fe200078e00ff */
[----:B------:R-:W-:Y:S01]  /*7400*/  LOP3.LUT R38, R38, 0xffff, RZ, 0xc0, !PT ;  /* 0x0000ffff26267812 */ /* 0x000fe200078ec0ff */
[----:B------:R-:W-:Y:S01]  /*7410*/  BSSY.RECONVERGENT B0, `(.L_x_1336) ;  /* 0x000001e000007945 */ /* 0x000fe20003800200 */
[----:B------:R-:W-:Y:S01]  /*7420*/  LOP3.LUT R40, R9, 0xff0000, R6, 0xf8, !PT ;  /* 0x00ff000009287812 */ /* 0x000fe200078ef806 */
[----:B------:R-:W-:Y:S01]  /*7430*/  IMAD.U32 R6, R47, 0x10000, RZ ;  /* 0x000100002f067824 */ /* 0x000fe200078e00ff */
[----:B------:R-:W-:-:S02]  /*7440*/  LOP3.LUT R8, R8, 0xffff, RZ, 0xc0, !PT ;  /* 0x0000ffff08087812 */ /* 0x000fc400078ec0ff */
[----:B------:R-:W-:Y:S02]  /*7450*/  LOP3.LUT R41, R38, 0xff0000, R7, 0xf8, !PT ;  /* 0x00ff000026297812 */ /* 0x000fe400078ef807 */
[--C-:B------:R-:W-:Y:S02]  /*7460*/  LOP3.LUT R38, R8, 0xff0000, R5.reuse, 0xf8, !PT ;  /* 0x00ff000008267812 */ /* 0x100fe400078ef805 */
        /* <DEDUP_REMOVED lines=24> */
.L_x_1337:
[----:B------:R-:W-:Y:S05]  /*75f0*/  BSYNC.RECONVERGENT B0 ;  /* 0x0000000000007941 */ /* 0x000fea0003800200 */
.L_x_1336:
        /* <DEDUP_REMOVED lines=31> */
.L_x_1339:
[----:B------:R-:W-:Y:S05]  /*77f0*/  BSYNC.RECONVERGENT B0 ;  /* 0x0000000000007941 */ /* 0x000fea0003800200 */
.L_x_1338:
[----:B------:R-:W-:Y:S01]  /*7800*/  LOP3.LUT R7, R13, 0xffff, RZ, 0xc0, !PT ;  /* 0x0000ffff0d077812 */ /* 0x000fe200078ec0ff */
[----:B0-----:R-:W-:Y:S01]  /*7810*/  VIADD R13, R78, 0x64 ;  /* 0x000000644e0d7836 */ /* 0x001fe20000000000 */
        /* <DEDUP_REMOVED lines=34> */
.L_x_1341:
[----:B------:R-:W-:Y:S05]  /*7a40*/  BSYNC.RECONVERGENT B0 ;  /* 0x0000000000007941 */ /* 0x000fea0003800200 */
.L_x_1340:
[----:B-----5:R-:W-:Y:S01]  /*7a50*/  HADD2.F32 R12, -RZ, R12.H0_H0 ;  /* 0x2000000cff0c7230 */ /* 0x020fe20000004100 */
[----:B------:R-:W-:Y:S01]  /*7a60*/  BSSY.RECONVERGENT B0, `(.L_x_1342) ;  /* 0x000001d000007945 */ /* 0x000fe20003800200 */
[----:B------:R-:W-:Y:S01]  /*7a70*/  HADD2.F32 R45, -RZ, R11.H0_H0 ;  /* 0x2000000bff2d7230 */ /* 0x000fe20000004100 */
[----:B------:R-:W-:Y:S01]  /*7a80*/  ISETP.GE.AND P0, PT, R7, UR7, PT ;  /* 0x0000000707007c0c */ /* 0x000fe2000bf06270 */
[----:B------:R-:W-:Y:S02]  /*7a90*/  HADD2.F32 R46, -RZ, R10.H0_H0 ;  /* 0x2000000aff2e7230 */ /* 0x000fe40000004100 */
[----:B0-----:R-:W-:Y:S01]  /*7aa0*/  FMUL R8, R12, UR8 ;  /* 0x000000080c087c20 */ /* 0x001fe20008400000 */
        /* <DEDUP_REMOVED lines=24> */
.L_x_1343:
[----:B------:R-:W-:Y:S05]  /*7c30*/  BSYNC.RECONVERGENT B0 ;  /* 0x0000000000007941 */ /* 0x000fea0003800200 */
.L_x_1342:
        /* <DEDUP_REMOVED lines=25> */
.L_x_1345:
[----:B------:R-:W-:Y:S05]  /*7dd0*/  BSYNC.RECONVERGENT B0 ;  /* 0x0000000000007941 */ /* 0x000fea0003800200 */
.L_x_1344:
[----:B-----5:R-:W-:Y:S01]  /*7de0*/  HADD2.F32 R6, -RZ, R6.H0_H0 ;  /* 0x20000006ff067230 */ /* 0x020fe20000004100 */
[----:B01----:R-:W-:Y:S01]  /*7df0*/  FMNMX3 R13, |R45|, R10, |R46|, !PT ;  /* 0x0000000a2d0d7276 */ /* 0x003fe2000780062e */
[----:B------:R-:W-:Y:S01]  /*7e00*/  HADD2.F32 R49, -RZ, R49.H0_H0 ;  /* 0x20000031ff317230 */ /* 0x000fe20000004100 */
[----:B------:R-:W-:Y:S01]  /*7e10*/  BSSY.RECONVERGENT B0, `(.L_x_1346) ;  /* 0x000001f000007945 */ /* 0x000fe20003800200 */
[----:B------:R-:W-:Y:S01]  /*7e20*/  HADD2.F32 R48, -RZ, R48.H0_H0 ;  /* 0x20000030ff307230 */ /* 0x000fe20000004100 */
[----:B------:R-:W-:Y:S01]  /*7e30*/  FMNMX3 R10, |R51|, R13, |R6|, !PT ;  /* 0x0000000d330a7276 */ /* 0x000fe20007800606 */
        /* <DEDUP_REMOVED lines=28> */
.L_x_1347:
[----:B------:R-:W-:Y:S05]  /*8000*/  BSYNC.RECONVERGENT B0 ;  /* 0x0000000000007941 */ /* 0x000fea0003800200 */
.L_x_1346:
        /* <DEDUP_REMOVED lines=8> */
[----:B------:R-:W-:Y:S01]  /*8090*/  LOP3.LUT R6, R9, 0xff, RZ, 0xc0, !PT ;  /* 0x000000ff09067812 */ /* 0x000fe200078ec0ff */
[----:B------:R-:W-:Y:S01]  /*80a0*/  VIADD R9, R78, 0x67 ;  /* 0x000000674e097836 */ /* 0x000fe20000000000 */
[----:B------:R-:W-:Y:S02]  /*80b0*/  PRMT R49, R49, 0x7104, RZ ;  /* 0x0000710431317816 */ /* 0x000fe400000000ff */
[----:B------:R-:W-:Y:S02]  /*80c0*/  LOP3.LUT R12, R11, 0xff, RZ, 0xc0, !PT ;  /* 0x000000ff0b0c7812 */ /* 0x000fe400078ec0ff */
        /* <DEDUP_REMOVED lines=27> */
.L_x_1349:
[----:B------:R-:W-:Y:S05]  /*8280*/  BSYNC.RECONVERGENT B0 ;  /* 0x0000000000007941 */ /* 0x000fea0003800200 */
.L_x_1348:
[----:B-----5:R-:W-:Y:S01]  /*8290*/  HADD2.F32 R48, -RZ, R48.H0_H0 ;  /* 0x20000030ff307230 */ /* 0x020fe20000004100 */
[----:B------:R-:W-:Y:S01]  /*82a0*/  BSSY.RECONVERGENT B0, `(.L_x_1350) ;  /* 0x000001d000007945 */ /* 0x000fe20003800200 */
[----:B------:R-:W-:Y:S01]  /*82b0*/  HADD2.F32 R49, -RZ, R46.H0_H0 ;  /* 0x2000002eff317230 */ /* 0x000fe20000004100 */
[----:B------:R-:W-:Y:S01]  /*82c0*/  ISETP.GE.AND P0, PT, R9, UR7, PT ;  /* 0x0000000709007c0c */ /* 0x000fe2000bf06270 */
[----:B------:R-:W-:Y:S02]  /*82d0*/  HADD2.F32 R47, -RZ, R47.H0_H0 ;  /* 0x2000002fff2f7230 */ /* 0x000fe40000004100 */
[----:B------:R-:W-:Y:S02]  /*82e0*/  HADD2.F32 R50, -RZ, R11.H0_H0 ;  /* 0x2000000bff327230 */ /* 0x000fe40000004100 */
[C---:B------:R-:W-:Y:S01]  /*82f0*/  FMUL R11, R48.reuse, UR8 ;  /* 0x00000008300b7c20 */ /* 0x040fe20008400000 */
        /* <DEDUP_REMOVED lines=23> */
.L_x_1351:
[----:B------:R-:W-:Y:S05]  /*8470*/  BSYNC.RECONVERGENT B0 ;  /* 0x0000000000007941 */ /* 0x000fea0003800200 */
.L_x_1350:
        /* <DEDUP_REMOVED lines=26> */
.L_x_1353:
[----:B------:R-:W-:Y:S05]  /*8620*/  BSYNC.RECONVERGENT B0 ;  /* 0x0000000000007941 */ /* 0x000fea0003800200 */
.L_x_1352:
[----:B-----5:R-:W-:Y:S01]  /*8630*/  HADD2.F32 R5, -RZ, R5.H0_H0 ;  /* 0x20000005ff057230 */ /* 0x020fe20000004100 */
[----:B------:R-:W-:Y:S01]  /*8640*/  LOP3.LUT R55, R55, 0xff00, R10, 0xf8, !PT ;  /* 0x0000ff0037377812 */ /* 0x000fe200078ef80a */
[----:B01----:R-:W-:Y:S01]  /*8650*/  HADD2.F32 R46, -RZ, R53.H0_H0 ;  /* 0x20000035ff2e7230 */ /* 0x003fe20000004100 */
[----:B------:R-:W-:Y:S01]  /*8660*/  FMNMX3 R48, |R49|, R48, |R50|, !PT ;  /* 0x0000003031307276 */ /* 0x000fe20007800632 */
[----:B------:R-:W-:Y:S02]  /*8670*/  HADD2.F32 R52, -RZ, R52.H0_H0 ;  /* 0x20000034ff347230 */ /* 0x000fe40000004100 */
[C---:B------:R-:W-:Y:S01]  /*8680*/  FMUL R10, R5.reuse, UR8 ;  /* 0x00000008050a7c20 */ /* 0x040fe20008400000 */
        /* <DEDUP_REMOVED lines=30> */
.L_x_1355:
[----:B------:R-:W-:Y:S05]  /*8870*/  BSYNC.RECONVERGENT B0 ;  /* 0x0000000000007941 */ /* 0x000fea0003800200 */
.L_x_1354:
        /* <DEDUP_REMOVED lines=13> */
[----:B------:R-:W-:Y:S01]  /*8950*/  LOP3.LUT R13, R13, 0xff0000, RZ, 0xc0, !PT ;  /* 0x00ff00000d0d7812 */ /* 0x000fe200078ec0ff */
[----:B------:R-:W-:Y:S01]  /*8960*/  IMAD.SHL.U32 R9, R9, 0x1000000, RZ ;  /* 0x0100000009097824 */ /* 0x000fe200078e00ff */
[----:B------:R-:W-:Y:S01]  /*8970*/  LOP3.LUT R12, R12, 0xff0000, RZ, 0xc0, !PT ;  /* 0x00ff00000c0c7812 */ /* 0x000fe200078ec0ff */
[----:B------:R-:W-:Y:S01]  /*8980*/  IMAD.SHL.U32 R11, R11, 0x1000000, RZ ;  /* 0x010000000b0b7824 */ /* 0x000fe200078e00ff */
[----:B------:R-:W-:Y:S01]  /*8990*/  LOP3.LUT R41, R8, R7, R13, 0xfe, !PT ;  /* 0x0000000708297212 */ /* 0x000fe200078efe0d */
[----:B------:R-:W-:Y:S01]  /*89a0*/  VIADD R7, R78, 0x81 ;  /* 0x000000814e077836 */ /* 0x000fe20000000000 */
[----:B------:R-:W-:-:S02]  /*89b0*/  LOP3.LUT R43, R9, R6, R43, 0xfe, !PT ;  /* 0x00000006092b7212 */ /* 0x000fc400078efe2b */
[----:B------:R-:W-:Y:S02]  /*89c0*/  LOP3.LUT R45, R11, R55, R12, 0xfe, !PT ;  /* 0x000000370b2d7212 */ /* 0x000fe400078efe0c */
        /* <DEDUP_REMOVED lines=23> */
.L_x_1357:
[----:B------:R-:W-:Y:S05]  /*8b40*/  BSYNC.RECONVERGENT B0 ;  /* 0x0000000000007941 */ /* 0x000fea0003800200 */
.L_x_1356:
[----:B-----5:R-:W-:Y:S01]  /*8b50*/  HADD2.F32 R13, -RZ, R13.H0_H0 ;  /* 0x2000000dff0d7230 */ /* 0x020fe20000004100 */
[----:B------:R-:W-:Y:S01]  /*8b60*/  BSSY.RECONVERGENT B0, `(.L_x_1358) ;  /* 0x000001f000007945 */ /* 0x000fe20003800200 */
[----:B------:R-:W-:Y:S01]  /*8b70*/  HADD2.F32 R12, -RZ, R12.H0_H0 ;  /* 0x2000000cff0c7230 */ /* 0x000fe20000004100 */
[----:B------:R-:W-:Y:S01]  /*8b80*/  ISETP.GE.AND P1, PT, R7, UR7, PT ;  /* 0x0000000707007c0c */ /* 0x000fe2000bf26270 */
[----:B------:R-:W-:Y:S01]  /*8b90*/  HADD2.F32 R11, -RZ, R11.H0_H0 ;  /* 0x2000000bff0b7230 */ /* 0x000fe20000004100 */
[----:B------:R-:W-:Y:S01]  /*8ba0*/  ISETP.GE.AND P0, PT, R5, UR7, PT ;  /* 0x0000000705007c0c */ /* 0x000fe2000bf06270 */
[----:B0-----:R-:W-:Y:S01]  /*8bb0*/  HADD2.F32 R8, -RZ, R6.H0_H0 ;  /* 0x20000006ff087230 */ /* 0x001fe20000004100 */
        /* <DEDUP_REMOVED lines=25> */
.L_x_1359:
[----:B------:R-:W-:Y:S05]  /*8d50*/  BSYNC.RECONVERGENT B0 ;  /* 0x0000000000007941 */ /* 0x000fea0003800200 */
.L_x_1358:
        /* <DEDUP_REMOVED lines=24> */
.L_x_1361:
[----:B------:R-:W-:Y:S05]  /*8ee0*/  BSYNC.RECONVERGENT B0 ;  /* 0x0000000000007941 */ /* 0x000fea0003800200 */
.L_x_1360:
        /* <DEDUP_REMOVED lines=36> */
.L_x_1363:
[----:B------:R-:W-:Y:S05]  /*9130*/  BSYNC.RECONVERGENT B0 ;  /* 0x0000000000007941 */ /* 0x000fea0003800200 */
.L_x_1362:
        /* <DEDUP_REMOVED lines=25> */
.L_x_1365:
[----:B------:R-:W-:Y:S05]  /*92d0*/  BSYNC.RECONVERGENT B0 ;  /* 0x0000000000007941 */ /* 0x000fea0003800200 */
.L_x_1364:
[----:B-----5:R-:W-:Y:S01]  /*92e0*/  HADD2.F32 R46, -RZ, R46.H0_H0 ;  /* 0x2000002eff2e7230 */ /* 0x020fe20000004100 */
[----:B------:R-:W-:Y:S01]  /*92f0*/  BSSY.RECONVERGENT B0, `(.L_x_1366) ;  /* 0x000001e000007945 */ /* 0x000fe20003800200 */
[----:B------:R-:W-:Y:S02]  /*9300*/  IMAD R52, R47, 0x100, R52 ;  /* 0x000001002f347824 */ /* 0x000fe400078e0234 */
[----:B------:R-:W-:Y:S01]  /*9310*/  HADD2.F32 R50, -RZ, R13.H0_H0 ;  /* 0x2000000dff327230 */ /* 0x000fe20000004100 */
[----:B------:R-:W-:Y:S01]  /*9320*/  FMNMX3 R13, |R48|, R55, |R46|, !PT ;  /* 0x00000037300d7276 */ /* 0x000fe2000780062e */
[----:B------:R-:W-:Y:S02]  /*9330*/  HADD2.F32 R47, -RZ, R12.H0_H0 ;  /* 0x2000000cff2f7230 */ /* 0x000fe40000004100 */
[----:B------:R-:W-:Y:S01]  /*9340*/  FMUL R46, R46, UR8 ;  /* 0x000000082e2e7c20 */ /* 0x000fe20008400000 */
[----:B------:R-:W-:Y:S02]  /*9350*/  HADD2.F32 R7, -RZ, R7.H0_H0 ;  /* 0x20000007ff077230 */ /* 0x000fe40000004100 */
[C---:B0-----:R-:W-:Y:S01]  /*9360*/  FMUL R10, R50.reuse, UR8 ;  /* 0x00000008320a7c20 */ /* 0x041fe20008400000 */
        /* <DEDUP_REMOVED lines=22> */
.L_x_1367:
[----:B------:R-:W-:Y:S05]  /*94d0*/  BSYNC.RECONVERGENT B0 ;  /* 0x0000000000007941 */ /* 0x000fea0003800200 */
.L_x_1366:
[----:B------:R-:W-:Y:S01]  /*94e0*/  VIADD R55, R78, 0x83 ;  /* 0x000000834e377836 */ /* 0x000fe20000000000 */
[----:B------:R-:W-:Y:S01]  /*94f0*/  LOP3.LUT R5, R47, 0xffff, RZ, 0xc0, !PT ;  /* 0x0000ffff2f057812 */ /* 0x000fe200078ec0ff */
[----:B------:R-:W-:Y:S01]  /*9500*/  IMAD.U32 R50, R51, 0x10000, RZ ;  /* 0x0001000033327824 */ /* 0x000fe200078e00ff */
[----:B------:R-:W-:Y:S01]  /*9510*/  LOP3.LUT R8, R8, 0xffff, RZ, 0xc0, !PT ;  /* 0x0000ffff08087812 */ /* 0x000fe200078ec0ff */
[----:B------:R-:W-:Y:S01]  /*9520*/  IMAD.U32 R48, R49, 0x10000, RZ ;  /* 0x0001000031307824 */ /* 0x000fe200078e00ff */
[----:B------:R-:W-:Y:S01]  /*9530*/  ISETP.GE.AND P0, PT, R55, UR7, PT ;  /* 0x0000000737007c0c */ /* 0x000fe2000bf06270 */
[----:B------:R-:W-:Y:S01]  /*9540*/  IMAD.U32 R5, R5, 0x10000, RZ ;  /* 0x0001000005057824 */ /* 0x000fe200078e00ff */
[----:B0-----:R-:W-:Y:S01]  /*9550*/  LOP3.LUT R11, R6, 0xffff, RZ, 0xc0, !PT ;  /* 0x0000ffff060b7812 */ /* 0x001fe200078ec0ff */
[----:B------:R-:W-:Y:S01]  /*9560*/  BSSY.RECONVERGENT B0, `(.L_x_1368) ;  /* 0x000001e000007945 */ /* 0x000fe20003800200 */
[----:B------:R-:W-:Y:S02]  /*9570*/  LOP3.LUT R9, R9, 0xffff, RZ, 0xc0, !PT ;  /* 0x0000ffff09097812 */ /* 0x000fe400078ec0ff */
[----:B------:R-:W-:Y:S01]  /*9580*/  LOP3.LUT R46, R8, 0xff0000, R5, 0xf8, !PT ;  /* 0x00ff0000082e7812 */ /* 0x000fe200078ef805 */
[----:B------:R-:W-:Y:S01]  /*9590*/  IMAD.U32 R8, R53, 0x10000, RZ ;  /* 0x0001000035087824 */ /* 0x000fe200078e00ff */
[----:B------:R-:W-:-:S02]  /*95a0*/  LOP3.LUT R50, R11, 0xff0000, R50, 0xf8, !PT ;  /* 0x00ff00000b327812 */ /* 0x000fc400078ef832 */
[----:B------:R-:W-:Y:S02]  /*95b0*/  LOP3.LUT R48, R9, 0xff0000, R48, 0xf8, !PT ;  /* 0x00ff000009307812 */ /* 0x000fe400078ef830 */
        /* <DEDUP_REMOVED lines=24> */
.L_x_1369:
[----:B------:R-:W-:Y:S05]  /*9740*/  BSYNC.RECONVERGENT B0 ;  /* 0x0000000000007941 */ /* 0x000fea0003800200 */
.L_x_1368:
[----:B0----5:R-:W-:Y:S01]  /*9750*/  HADD2.F32 R8, -RZ, R11.H0_H0 ;  /* 0x2000000bff087230 */ /* 0x021fe20000004100 */
[----:B------:R-:W-:Y:S01]  /*9760*/  BSSY.RECONVERGENT B0, `(.L_x_1370) ;  /* 0x000001e000007945 */ /* 0x000fe20003800200 */
[----:B------:R-:W-:Y:S01]  /*9770*/  HADD2.F32 R10, -RZ, R10.H0_H0 ;  /* 0x2000000aff0a7230 */ /* 0x000fe20000004100 */
        /* <DEDUP_REMOVED lines=28> */
.L_x_1371:
[----:B------:R-:W-:Y:S05]  /*9940*/  BSYNC.RECONVERGENT B0 ;  /* 0x0000000000007941 */ /* 0x000fea0003800200 */
.L_x_1370:
        /* <DEDUP_REMOVED lines=11> */
[----:B------:R-:W-:Y:S01]  /*9a00*/  LOP3.LUT R46, R46, 0xff000000, R7, 0xf8, !PT ;  /* 0xff0000002e2e7812 */ /* 0x000fe200078ef807 */
[----:B------:R-:W-:Y:S01]  /*9a10*/  VIADD R7, R78, 0x85 ;  /* 0x000000854e077836 */ /* 0x000fe20000000000 */
        /* <DEDUP_REMOVED lines=23> */
.L_x_1373:
[----:B------:R-:W-:Y:S05]  /*9b90*/  BSYNC.RECONVERGENT B0 ;  /* 0x0000000000007941 */ /* 0x000fea0003800200 */
.L_x_1372:
[----:B0----5:R-:W-:Y:S01]  /*9ba0*/  HADD2.F32 R8, -RZ, R13.H0_H0 ;  /* 0x2000000dff087230 */ /* 0x021fe20000004100 */
[----:B------:R-:W-:Y:S01]  /*9bb0*/  BSSY.RECONVERGENT B0, `(.L_x_1374) ;  /* 0x000001d000007945 */ /* 0x000fe20003800200 */
[----:B------:R-:W-:Y:S01]  /*9bc0*/  HADD2.F32 R53, -RZ, R12.H0_H0 ;  /* 0x2000000cff357230 */ /* 0x000fe20000004100 */
[----:B------:R-:W-:Y:S01]  /*9bd0*/  ISETP.GE.AND P0, PT, R7, UR7, PT ;  /* 0x0000000707007c0c */ /* 0x000fe2000bf06270 */
[----:B------:R-:W-:Y:S02]  /*9be0*/  HADD2.F32 R54, -RZ, R11.H0_H0 ;  /* 0x2000000bff367230 */ /* 0x000fe40000004100 */
[----:B------:R-:W-:Y:S01]  /*9bf0*/  FMUL R9, R8, UR8 ;  /* 0x0000000808097c20 */ /* 0x000fe20008400000 */
        /* <DEDUP_REMOVED lines=24> */
.L_x_1375:
[----:B------:R-:W-:Y:S05]  /*9d80*/  BSYNC.RECONVERGENT B0 ;  /* 0x0000000000007941 */ /* 0x000fea0003800200 */
.L_x_1374:
        /* <DEDUP_REMOVED lines=25> */
.L_x_1377:
[----:B------:R-:W-:Y:S05]  /*9f20*/  BSYNC.RECONVERGENT B0 ;  /* 0x0000000000007941 */ /* 0x000fea0003800200 */
.L_x_1376:
        /* <DEDUP_REMOVED lines=34> */
.L_x_1379:
[----:B------:R-:W-:Y:S05]  /*a150*/  BSYNC.RECONVERGENT B0 ;  /* 0x0000000000007941 */ /* 0x000fea0003800200 */
.L_x_1378:
[----:B------:R-:W-:Y:S01]  /*a160*/  VIADD R61, R78, 0x86 ;  /* 0x000000864e3d7836 */ /* 0x000fe20000000000 */
[----:B------:R-:W-:Y:S01]  /*a170*/  LOP3.LUT R8, R8, 0xffff, RZ, 0xc0, !PT ;  /* 0x0000ffff08087812 */ /* 0x000fe200078ec0ff */
[----:B------:R-:W-:Y:S01]  /*a180*/  BSSY.RECONVERGENT B0, `(.L_x_1380) ;  /* 0x0000025000007945 */ /* 0x000fe20003800200 */
[----:B------:R-:W-:Y:S02]  /*a190*/  LOP3.LUT R9, R9, 0xffff, RZ, 0xc0, !PT ;  /* 0x0000ffff09097812 */ /* 0x000fe400078ec0ff */
[----:B------:R-:W-:Y:S02]  /*a1a0*/  ISETP.GE.AND P1, PT, R61, UR7, PT ;  /* 0x000000073d007c0c */ /* 0x000fe4000bf26270 */
[----:B------:R-:W-:Y:S02]  /*a1b0*/  LOP3.LUT R11, R11, 0xffff, RZ, 0xc0, !PT ;  /* 0x0000ffff0b0b7812 */ /* 0x000fe400078ec0ff */
[----:B0-----:R-:W-:Y:S02]  /*a1c0*/  LOP3.LUT R7, R8, 0xff, RZ, 0xc0, !PT ;  /* 0x000000ff08077812 */ /* 0x001fe400078ec0ff */
[----:B------:R-:W-:-:S02]  /*a1d0*/  LOP3.LUT R9, R9, 0xff, RZ, 0xc0, !PT ;  /* 0x000000ff09097812 */ /* 0x000fc400078ec0ff */
[----:B------:R-:W-:Y:S02]  /*a1e0*/  PRMT R8, R55, 0x7104, RZ ;  /* 0x0000710437087816 */ /* 0x000fe400000000ff */
[----:B------:R-:W-:Y:S02]  /*a1f0*/  PRMT R6, R57, 0x7104, RZ ;  /* 0x0000710439067816 */ /* 0x000fe400000000ff */
[----:B------:R-:W-:Y:S02]  /*a200*/  LOP3.LUT R54, R11, 0xff, RZ, 0xc0, !PT ;  /* 0x000000ff0b367812 */ /* 0x000fe400078ec0ff */
        /* <DEDUP_REMOVED lines=28> */
.L_x_1381:
[----:B------:R-:W-:Y:S05]  /*a3d0*/  BSYNC.RECONVERGENT B0 ;  /* 0x0000000000007941 */ /* 0x000fea0003800200 */
.L_x_1380:
        /* <DEDUP_REMOVED lines=30> */
.L_x_1383:
[----:B------:R-:W-:Y:S05]  /*a5c0*/  BSYNC.RECONVERGENT B0 ;  /* 0x0000000000007941 */ /* 0x000fea0003800200 */
.L_x_1382:
        /* <DEDUP_REMOVED lines=26> */
.L_x_1385:
[----:B------:R-:W-:Y:S05]  /*a770*/  BSYNC.RECONVERGENT B0 ;  /* 0x0000000000007941 */ /* 0x000fea0003800200 */
.L_x_1384:
[----:B-----5:R-:W-:Y:S01]  /*a780*/  HADD2.F32 R10, -RZ, R5.H0_H0 ;  /* 0x20000005ff0a7230 */ /* 0x020fe20000004100 */
[----:B------:R-:W-:Y:S01]  /*a790*/  FMNMX3 R56, |R59|, R56, |R58|, !PT ;  /* 0x000000383b387276 */ /* 0x000fe2000780063a */
[----:B------:R-:W-:Y:S01]  /*a7a0*/  HADD2.F32 R61, -RZ, R61.H0_H0 ;  /* 0x2000003dff3d7230 */ /* 0x000fe20000004100 */
[----:B------:R-:W-:Y:S01]  /*a7b0*/  LOP3.LUT R5, R63, 0xff00, R62, 0xf8, !PT ;  /* 0x0000ff003f057812 */ /* 0x000fe200078ef83e */
[----:B01----:R-:W-:Y:S02]  /*a7c0*/  HADD2.F32 R55, -RZ, R60.H0_H0 ;  /* 0x2000003cff377230 */ /* 0x003fe40000004100 */
        /* <DEDUP_REMOVED lines=31> */
.L_x_1387:
[----:B------:R-:W-:Y:S05]  /*a9c0*/  BSYNC.RECONVERGENT B0 ;  /* 0x0000000000007941 */ /* 0x000fea0003800200 */
.L_x_1386:
        /* <DEDUP_REMOVED lines=8> */
[----:B------:R-:W-:Y:S01]  /*aa50*/  BSSY.RECONVERGENT B0, `(.L_x_1388) ;  /* 0x0000024000007945 */ /* 0x000fe20003800200 */
[----:B------:R-:W-:Y:S02]  /*aa60*/  LOP3.LUT R12, R65, 0xffff, RZ, 0xc0, !PT ;  /* 0x0000ffff410c7812 */ /* 0x000fe400078ec0ff */
[----:B------:R-:W-:-:S02]  /*aa70*/  LOP3.LUT R49, R57, 0xffff, RZ, 0xc0, !PT ;  /* 0x0000ffff39317812 */ /* 0x000fc400078ec0ff */
[----:B------:R-:W-:Y:S01]  /*aa80*/  LOP3.LUT R51, R13, 0xff0000, RZ, 0xc0, !PT ;  /* 0x00ff00000d337812 */ /* 0x000fe200078ec0ff */
[----:B------:R-:W-:Y:S01]  /*aa90*/  IMAD.SHL.U32 R13, R8, 0x1000000, RZ ;  /* 0x01000000080d7824 */ /* 0x000fe200078e00ff */
[----:B------:R-:W-:Y:S01]  /*aaa0*/  LOP3.LUT R11, R11, 0xff0000, RZ, 0xc0, !PT ;  /* 0x00ff00000b0b7812 */ /* 0x000fe200078ec0ff */
[----:B------:R-:W-:Y:S01]  /*aab0*/  IMAD.SHL.U32 R12, R12, 0x1000000, RZ ;  /* 0x010000000c0c7824 */ /* 0x000fe200078e00ff */
[----:B0-----:R-:W-:Y:S01]  /*aac0*/  PRMT R54, RZ, 0x7610, R54 ;  /* 0x00007610ff367816 */ /* 0x001fe20000000036 */
        /* <DEDUP_REMOVED lines=28> */
.L_x_1389:
[----:B------:R-:W-:Y:S05]  /*ac90*/  BSYNC.RECONVERGENT B0 ;  /* 0x0000000000007941 */ /* 0x000fea0003800200 */
.L_x_1388:
[----:B0----5:R-:W-:Y:S01]  /*aca0*/  HADD2.F32 R13, -RZ, R54.H0_H0 ;  /* 0x20000036ff0d7230 */ /* 0x021fe20000004100 */
[----:B------:R-:W-:Y:S01]  /*acb0*/  BSSY.RECONVERGENT B0, `(.L_x_1390) ;  /* 0x000001f000007945 */ /* 0x000fe20003800200 */
[----:B------:R-:W-:Y:S01]  /*acc0*/  HADD2.F32 R11, -RZ, R11.H0_H0 ;  /* 0x2000000bff0b7230 */ /* 0x000fe20000004100 */
[----:B------:R-:W-:Y:S01]  /*acd0*/  ISETP.GE.AND P1, PT, R7, UR7, PT ;  /* 0x0000000707007c0c */ /* 0x000fe2000bf26270 */
[----:B------:R-:W-:Y:S01]  /*ace0*/  HADD2.F32 R55, -RZ, R8.H0_H0 ;  /* 0x20000008ff377230 */ /* 0x000fe20000004100 */
[----:B------:R-:W-:Y:S01]  /*acf0*/  ISETP.GE.AND P0, PT, R5, UR7, PT ;  /* 0x0000000705007c0c */ /* 0x000fe2000bf06270 */
[----:B------:R-:W-:Y:S01]  /*ad00*/  HADD2.F32 R8, -RZ, R6.H0_H0 ;  /* 0x20000006ff087230 */ /* 0x000fe20000004100 */
        /* <DEDUP_REMOVED lines=25> */
.L_x_1391:
[----:B------:R-:W-:Y:S05]  /*aea0*/  BSYNC.RECONVERGENT B0 ;  /* 0x0000000000007941 */ /* 0x000fea0003800200 */
.L_x_1390:
        /* <DEDUP_REMOVED lines=24> */
.L_x_1393:
[----:B------:R-:W-:Y:S05]  /*b030*/  BSYNC.RECONVERGENT B0 ;  /* 0x0000000000007941 */ /* 0x000fea0003800200 */
.L_x_1392:
        /* <DEDUP_REMOVED lines=36> */
.L_x_1395:
[----:B------:R-:W-:Y:S05]  /*b280*/  BSYNC.RECONVERGENT B0 ;  /* 0x0000000000007941 */ /* 0x000fea0003800200 */
.L_x_1394:
        /* <DEDUP_REMOVED lines=25> */
.L_x_1397:
[----:B------:R-:W-:Y:S05]  /*b420*/  BSYNC.RECONVERGENT B0 ;  /* 0x0000000000007941 */ /* 0x000fea0003800200 */
.L_x_1396:
[----:B-----5:R-:W-:Y:S01]  /*b430*/  HADD2.F32 R56, -RZ, R55.H0_H0 ;  /* 0x20000037ff387230 */ /* 0x020fe20000004100 */
[----:B------:R-:W-:Y:S01]  /*b440*/  BSSY.RECONVERGENT B0, `(.L_x_1398) ;  /* 0x000001e000007945 */ /* 0x000fe20003800200 */
[----:B------:R-:W-:Y:S02]  /*b450*/  HADD2.F32 R54, -RZ, R54.H0_H0 ;  /* 0x20000036ff367230 */ /* 0x000fe40000004100 */
[----:B------:R-:W-:Y:S01]  /*b460*/  HADD2.F32 R55, -RZ, R13.H0_H0 ;  /* 0x2000000dff377230 */ /* 0x000fe20000004100 */
[----:B0-----:R-:W-:Y:S01]  /*b470*/  FMNMX3 R7, |R11|, R62, |R56|, !PT ;  /* 0x0000003e0b077276 */ /* 0x001fe20007800638 */
[----:B------:R-:W-:Y:S02]  /*b480*/  HADD2.F32 R6, -RZ, R12.H0_H0 ;  /* 0x2000000cff067230 */ /* 0x000fe40000004100 */
[----:B------:R-:W-:Y:S01]  /*b490*/  FMUL R56, R56, UR8 ;  /* 0x0000000838387c20 */ /* 0x000fe20008400000 */
[----:B------:R-:W-:Y:S01]  /*b4a0*/  FMUL R11, R54, UR8 ;  /* 0x00000008360b7c20 */ /* 0x000fe20008400000 */
[----:B------:R-:W-:Y:S01]  /*b4b0*/  FMUL R12, R55, UR8 ;  /* 0x00000008370c7c20 */ /* 0x000fe20008400000 */
[----:B------:R-:W-:-:S02]  /*b4c0*/  IMAD R60, R57, 0x100, R60 ;  /* 0x00000100393c7824 */ /* 0x000fc400078e023c */
[----:B------:R-:W-:Y:S01]  /*b4d0*/  FMUL R13, R6, UR8 ;  /* 0x00000008060d7c20 */ /* 0x000fe20008400000 */
[----:B------:R-:W-:Y:S02]  /*b4e0*/  FMNMX3 R7, |R54|, R7, |R55|, !PT ;  /* 0x0000000736077276 */ /* 0x000fe40007800637 */
        /* <DEDUP_REMOVED lines=19> */
.L_x_1399:
[----:B------:R-:W-:Y:S05]  /*b620*/  BSYNC.RECONVERGENT B0 ;  /* 0x0000000000007941 */ /* 0x000fea0003800200 */
.L_x_1398:
[----:B------:R-:W-:Y:S01]  /*b630*/  VIADD R11, R78, 0xa3 ;  /* 0x000000a34e0b7836 */ /* 0x000fe20000000000 */
[----:B------:R-:W-:Y:S01]  /*b640*/  LOP3.LUT R5, R55, 0xffff, RZ, 0xc0, !PT ;  /* 0x0000ffff37057812 */ /* 0x000fe200078ec0ff */
[----:B------:R-:W-:Y:S01]  /*b650*/  IMAD.U32 R56, R57, 0x10000, RZ ;  /* 0x0001000039387824 */ /* 0x000fe200078e00ff */
[----:B0-----:R-:W-:Y:S01]  /*b660*/  LOP3.LUT R55, R8, 0xffff, RZ, 0xc0, !PT ;  /* 0x0000ffff08377812 */ /* 0x001fe200078ec0ff */
[----:B------:R-:W-:Y:S01]  /*b670*/  IMAD.U32 R58, R59, 0x10000, RZ ;  /* 0x000100003b3a7824 */ /* 0x000fe200078e00ff */
[----:B------:R-:W-:Y:S01]  /*b680*/  ISETP.GE.AND P0, PT, R11, UR7, PT ;  /* 0x000000070b007c0c */ /* 0x000fe2000bf06270 */
[----:B------:R-:W-:Y:S01]  /*b690*/  IMAD.U32 R54, R5, 0x10000, RZ ;  /* 0x0001000005367824 */ /* 0x000fe200078e00ff */
[----:B------:R-:W-:Y:S01]  /*b6a0*/  LOP3.LUT R13, R10, 0xffff, RZ, 0xc0, !PT ;  /* 0x0000ffff0a0d7812 */ /* 0x000fe200078ec0ff */
[----:B------:R-:W-:Y:S01]  /*b6b0*/  IMAD.U32 R8, R61, 0x10000, RZ ;  /* 0x000100003d087824 */ /* 0x000fe200078e00ff */
[----:B------:R-:W-:Y:S01]  /*b6c0*/  LOP3.LUT R9, R9, 0xffff, RZ, 0xc0, !PT ;  /* 0x0000ffff09097812 */ /* 0x000fe200078ec0ff */
[----:B------:R-:W-:Y:S01]  /*b6d0*/  BSSY.RECONVERGENT B0, `(.L_x_1400) ;  /* 0x000001c000007945 */ /* 0x000fe20003800200 */
[----:B------:R-:W-:-:S02]  /*b6e0*/  LOP3.LUT R56, R13, 0xff0000, R56, 0xf8, !PT ;  /* 0x00ff00000d387812 */ /* 0x000fc400078ef838 */
        /* <DEDUP_REMOVED lines=26> */
.L_x_1401:
[----:B------:R-:W-:Y:S05]  /*b890*/  BSYNC.RECONVERGENT B0 ;  /* 0x0000000000007941 */ /* 0x000fea0003800200 */
.L_x_1400:
[----:B-----5:R-:W-:Y:S01]  /*b8a0*/  HADD2.F32 R13, -RZ, R13.H0_H0 ;  /* 0x2000000dff0d7230 */ /* 0x020fe20000004100 */
[----:B------:R-:W-:Y:S01]  /*b8b0*/  BSSY.RECONVERGENT B0, `(.L_x_1402) ;  /* 0x000001e000007945 */ /* 0x000fe20003800200 */
[----:B------:R-:W-:Y:S01]  /*b8c0*/  HADD2.F32 R10, -RZ, R10.H0_H0 ;  /* 0x2000000aff0a7230 */ /* 0x000fe20000004100 */
[----:B------:R-:W-:Y:S01]  /*b8d0*/  LOP3.LUT R60, R55, 0xffff, R60, 0xf8, !PT ;  /* 0x0000ffff373c7812 */ /* 0x000fe200078ef83c */
[----:B0-----:R-:W-:Y:S01]  /*b8e0*/  HADD2.F32 R9, -RZ, R12.H0_H0 ;  /* 0x2000000cff097230 */ /* 0x001fe20000004100 */
[----:B------:R-:W-:Y:S01]  /*b8f0*/  FMNMX3 R6, |R6|, R7, |R13|, !PT ;  /* 0x0000000706067276 */ /* 0x000fe2000780060d */
[----:B------:R-:W-:Y:S02]  /*b900*/  HADD2.F32 R5, -RZ, R5.H0_H0 ;  /* 0x20000005ff057230 */ /* 0x000fe40000004100 */
[----:B------:R-:W-:Y:S01]  /*b910*/  FMUL R8, R10, UR8 ;  /* 0x000000080a087c20 */ /* 0x000fe20008400000 */
[----:B------:R-:W-:Y:S01]  /*b920*/  FMUL R13, R13, UR8 ;  /* 0x000000080d0d7c20 */ /* 0x000fe20008400000 */
[C---:B------:R-:W-:Y:S01]  /*b930*/  FMUL R7, R9.reuse, UR8 ;  /* 0x0000000809077c20 */ /* 0x040fe20008400000 */
        /* <DEDUP_REMOVED lines=21> */
.L_x_1403:
[----:B------:R-:W-:Y:S05]  /*ba90*/  BSYNC.RECONVERGENT B0 ;  /* 0x0000000000007941 */ /* 0x000fea0003800200 */
.L_x_1402:
        /* <DEDUP_REMOVED lines=13> */
[--C-:B------:R-:W-:Y:S02]  /*bb70*/  LOP3.LUT R56, R56, 0xff000000, R9.reuse, 0xf8, !PT ;  /* 0xff00000038387812 */ /* 0x100fe400078ef809 */
        /* <DEDUP_REMOVED lines=22> */
.L_x_1405:
[----:B------:R-:W-:Y:S05]  /*bce0*/  BSYNC.RECONVERGENT B0 ;  /* 0x0000000000007941 */ /* 0x000fea0003800200 */
.L_x_1404:
[----:B-----5:R-:W-:Y:S01]  /*bcf0*/  HADD2.F32 R61, -RZ, R61.H0_H0 ;  /* 0x2000003dff3d7230 */ /* 0x020fe20000004100 */
[----:B------:R-:W-:Y:S01]  /*bd00*/  BSSY.RECONVERGENT B0, `(.L_x_1406) ;  /* 0x000001d000007945 */ /* 0x000fe20003800200 */
[----:B------:R-:W-:Y:S01]  /*bd10*/  HADD2.F32 R62, -RZ, R13.H0_H0 ;  /* 0x2000000dff3e7230 */ /* 0x000fe20000004100 */
[----:B------:R-:W-:Y:S01]  /*bd20*/  ISETP.GE.AND P0, PT, R7, UR7, PT ;  /* 0x0000000707007c0c */ /* 0x000fe2000bf06270 */
[----:B------:R-:W-:Y:S02]  /*bd30*/  HADD2.F32 R63, -RZ, R12.H0_H0 ;  /* 0x2000000cff3f7230 */ /* 0x000fe40000004100 */
[----:B0-----:R-:W-:Y:S02]  /*bd40*/  HADD2.F32 R11, -RZ, R9.H0_H0 ;  /* 0x20000009ff0b7230 */ /* 0x001fe40000004100 */
        /* <DEDUP_REMOVED lines=24> */
.L_x_1407:
[----:B------:R-:W-:Y:S05]  /*bed0*/  BSYNC.RECONVERGENT B0 ;  /* 0x0000000000007941 */ /* 0x000fea0003800200 */
.L_x_1406:
        /* <DEDUP_REMOVED lines=25> */
.L_x_1409:
[----:B------:R-:W-:Y:S05]  /*c070*/  BSYNC.RECONVERGENT B0 ;  /* 0x0000000000007941 */ /* 0x000fea0003800200 */
.L_x_1408:
[----:B-----5:R-:W-:Y:S01]  /*c080*/  HADD2.F32 R8, -RZ, R8.H0_H0 ;  /* 0x20000008ff087230 */ /* 0x020fe20000004100 */
[----:B------:R-:W-:Y:S01]  /*c090*/  FMNMX3 R61, |R62|, R61, |R63|, !PT ;  /* 0x0000003d3e3d7276 */ /* 0x000fe2000780063f */
        /* <DEDUP_REMOVED lines=10> */
[----:B01----:R-:W-:Y:S01]  /*c140*/  FMUL R12, R64, UR8 ;  /* 0x00000008400c7c20 */ /* 0x003fe20008400000 */
[----:B------:R-:W-:-:S02]  /*c150*/  LOP3.LUT R60, R60, 0xff000000, R67, 0xf8, !PT ;  /* 0xff0000003c3c7812 */ /* 0x000fc400078ef843 */
[----:B------:R-:W-:Y:S02]  /*c160*/  F2FP.SATFINITE.E4M3.F32.PACK_AB_MERGE_C R63, RZ, R8, RZ ;  /* 0x00000008ff3f723e */ /* 0x000fe400048070ff */
[----:B------:R-:W-:Y:S02]  /*c170*/  FMNMX R11, R11, |R64|, !PT ;  /* 0x400000400b0b7209 */ /* 0x000fe40007800000 */
        /* <DEDUP_REMOVED lines=18> */
.L_x_1411:
[----:B------:R-:W-:Y:S05]  /*c2a0*/  BSYNC.RECONVERGENT B0 ;  /* 0x0000000000007941 */ /* 0x000fea0003800200 */
.L_x_1410:
[----:B------:R-:W-:Y:S01]  /*c2b0*/  VIADD R65, R78, 0xa6 ;  /* 0x000000a64e417836 */ /* 0x000fe20000000000 */
[----:B------:R-:W-:Y:S01]  /*c2c0*/  LOP3.LUT R9, R9, 0xffff, RZ, 0xc0, !PT ;  /* 0x0000ffff09097812 */ /* 0x000fe200078ec0ff */
[----:B------:R-:W-:Y:S01]  /*c2d0*/  BSSY.RECONVERGENT B0, `(.L_x_1412) ;  /* 0x0000025000007945 */ /* 0x000fe20003800200 */
[----:B------:R-:W-:Y:S01]  /*c2e0*/  LOP3.LUT R6, R6, 0xffff, RZ, 0xc0, !PT ;  /* 0x0000ffff06067812 */ /* 0x000fe200078ec0ff */
[----:B0-----:R-:W-:Y:S01]  /*c2f0*/  VIADD R13, R78, 0xa7 ;  /* 0x000000a74e0d7836 */ /* 0x001fe20000000000 */
[----:B------:R-:W-:Y:S02]  /*c300*/  ISETP.GE.AND P1, PT, R65, UR7, PT ;  /* 0x0000000741007c0c */ /* 0x000fe4000bf26270 */
[----:B------:R-:W-:Y:S02]  /*c310*/  LOP3.LUT R10, R10, 0xffff, RZ, 0xc0, !PT ;  /* 0x0000ffff0a0a7812 */ /* 0x000fe400078ec0ff */
[----:B------:R-:W-:Y:S02]  /*c320*/  LOP3.LUT R12, R9, 0xff, RZ, 0xc0, !PT ;  /* 0x000000ff090c7812 */ /* 0x000fe400078ec0ff */
[----:B------:R-:W-:-:S02]  /*c330*/  LOP3.LUT R6, R6, 0xff, RZ, 0xc0, !PT ;  /* 0x000000ff06067812 */ /* 0x000fc400078ec0ff */
[----:B------:R-:W-:Y:S02]  /*c340*/  PRMT R9, R63, 0x7104, RZ ;  /* 0x000071043f097816 */ /* 0x000fe400000000ff */
[----:B------:R-:W-:Y:S02]  /*c350*/  LOP3.LUT R10, R10, 0xff, RZ, 0xc0, !PT ;  /* 0x000000ff0a0a7812 */ /* 0x000fe400078ec0ff */
        /* <DEDUP_REMOVED lines=28> */
.L_x_1413:
[----:B------:R-:W-:Y:S05]  /*c520*/  BSYNC.RECONVERGENT B0 ;  /* 0x0000000000007941 */ /* 0x000fea0003800200 */
.L_x_1412:
        /* <DEDUP_REMOVED lines=30> */
.L_x_1415:
[----:B------:R-:W-:Y:S05]  /*c710*/  BSYNC.RECONVERGENT B0 ;  /* 0x0000000000007941 */ /* 0x000fea0003800200 */
.L_x_1414:
        /* <DEDUP_REMOVED lines=26> */
.L_x_1417:
[----:B------:R-:W-:Y:S05]  /*c8c0*/  BSYNC.RECONVERGENT B0 ;  /* 0x0000000000007941 */ /* 0x000fea0003800200 */
.L_x_1416:
[----:B-----5:R-:W-:Y:S01]  /*c8d0*/  HADD2.F32 R8, -RZ, R5.H0_H0 ;  /* 0x20000005ff087230 */ /* 0x020fe20000004100 */
[----:B------:R-:W-:Y:S01]  /*c8e0*/  FMNMX3 R68, |R64|, R68, |R67|, !PT ;  /* 0x0000004440447276 */ /* 0x000fe20007800643 */
[----:B01----:R-:W-:Y:S01]  /*c8f0*/  HADD2.F32 R11, -RZ, R70.H0_H0 ;  /* 0x20000046ff0b7230 */ /* 0x003fe20000004100 */
[----:B------:R-:W-:Y:S01]  /*c900*/  BSSY.RECONVERGENT B0, `(.L_x_1418) ;  /* 0x0000021000007945 */ /* 0x000fe20003800200 */
[----:B------:R-:W-:Y:S02]  /*c910*/  HADD2.F32 R69, -RZ, R69.H0_H0 ;  /* 0x20000045ff457230 */ /* 0x000fe40000004100 */
[C---:B------:R-:W-:Y:S01]  /*c920*/  FMUL R10, R8.reuse, UR8 ;  /* 0x00000008080a7c20 */ /* 0x040fe20008400000 */
        /* <DEDUP_REMOVED lines=30> */
.L_x_1419:
[----:B------:R-:W-:Y:S05]  /*cb10*/  BSYNC.RECONVERGENT B0 ;  /* 0x0000000000007941 */ /* 0x000fea0003800200 */
.L_x_1418:
[----:B------:R-:W-:Y:S01]  /*cb20*/  LOP3.LUT R55, R64, R9, R66, 0xfe, !PT ;  /* 0x0000000940377212 */ /* 0x000fe200078efe42 */
[----:B------:R-:W-:Y:S01]  /*cb30*/  VIADD R9, R78, 0xc0 ;  /* 0x000000c04e097836 */ /* 0x000fe20000000000 */
[----:B0-----:R-:W-:Y:S01]  /*cb40*/  LOP3.LUT R10, R71, 0xffff, RZ, 0xc0, !PT ;  /* 0x0000ffff470a7812 */ /* 0x001fe200078ec0ff */
        /* <DEDUP_REMOVED lines=8> */
[----:B------:R-:W-:Y:S01]  /*cbd0*/  IMAD.SHL.U32 R11, R11, 0x1000000, RZ ;  /* 0x010000000b0b7824 */ /* 0x000fe200078e00ff */
[----:B------:R-:W-:Y:S01]  /*cbe0*/  LOP3.LUT R62, R62, 0xff0000, RZ, 0xc0, !PT ;  /* 0x00ff00003e3e7812 */ /* 0x000fe200078ec0ff */
[----:B------:R-:W-:Y:S01]  /*cbf0*/  BSSY.RECONVERGENT B0, `(.L_x_1420) ;  /* 0x000001f000007945 */ /* 0x000fe20003800200 */
[----:B------:R-:W-:Y:S01]  /*cc00*/  LOP3.LUT R63, R63, 0xff0000, RZ, 0xc0, !PT ;  /* 0x00ff00003f3f7812 */ /* 0x000fe200078ec0ff */
[----:B------:R-:W-:Y:S01]  /*cc10*/  IMAD.SHL.U32 R12, R12, 0x1000000, RZ ;  /* 0x010000000c0c7824 */ /* 0x000fe200078e00ff */
[----:B------:R-:W-:Y:S01]  /*cc20*/  LOP3.LUT R57, R10, R7, R13, 0xfe, !PT ;  /* 0x000000070a397212 */ /* 0x000fe200078efe0d */
[----:B------:R-:W-:Y:S01]  /*cc30*/  VIADD R7, R78, 0xc1 ;  /* 0x000000c14e077836 */ /* 0x000fe20000000000 */
[----:B------:R-:W-:-:S02]  /*cc40*/  LOP3.LUT R59, R11, R6, R62, 0xfe, !PT ;  /* 0x000000060b3b7212 */ /* 0x000fc400078efe3e */
[----:B------:R-:W-:Y:S01]  /*cc50*/  LOP3.LUT R61, R12, R5, R63, 0xfe, !PT ;  /* 0x000000050c3d7212 */ /* 0x000fe200078efe3f */
[----:B------:R-:W-:Y:S01]  /*cc60*/  VIADD R5, R78, 0xc2 ;  /* 0x000000c24e057836 */ /* 0x000fe20000000000 */
        /* <DEDUP_REMOVED lines=23> */
.L_x_1421:
[----:B------:R-:W-:Y:S05]  /*cde0*/  BSYNC.RECONVERGENT B0 ;  /* 0x0000000000007941 */ /* 0x000fea0003800200 */
.L_x_1420:
        /* <DEDUP_REMOVED lines=32> */
.L_x_1423:
[----:B------:R-:W-:Y:S05]  /*cff0*/  BSYNC.RECONVERGENT B0 ;  /* 0x0000000000007941 */ /* 0x000fea0003800200 */
.L_x_1422:
        /* <DEDUP_REMOVED lines=24> */
.L_x_1425:
[----:B------:R-:W-:Y:S05]  /*d180*/  BSYNC.RECONVERGENT B0 ;  /* 0x0000000000007941 */ /* 0x000fea0003800200 */
.L_x_1424:
        /* <DEDUP_REMOVED lines=36> */
.L_x_1427:
[----:B------:R-:W-:Y:S05]  /*d3d0*/  BSYNC.RECONVERGENT B0 ;  /* 0x0000000000007941 */ /* 0x000fea0003800200 */
.L_x_1426:
        /* <DEDUP_REMOVED lines=25> */
.L_x_1429:
[----:B------:R-:W-:Y:S05]  /*d570*/  BSYNC.RECONVERGENT B0 ;  /* 0x0000000000007941 */ /* 0x000fea0003800200 */
.L_x_1428:
        /* <DEDUP_REMOVED lines=31> */
.L_x_1431:
[----:B------:R-:W-:Y:S05]  /*d770*/  BSYNC.RECONVERGENT B0 ;  /* 0x0000000000007941 */ /* 0x000fea0003800200 */
.L_x_1430:
        /* <DEDUP_REMOVED lines=38> */
.L_x_1433:
[----:B------:R-:W-:Y:S05]  /*d9e0*/  BSYNC.RECONVERGENT B0 ;  /* 0x0000000000007941 */ /* 0x000fea0003800200 */
.L_x_1432:
[----:B-----5:R-:W-:Y:S01]  /*d9f0*/  HADD2.F32 R13, -RZ, R13.H0_H0 ;  /* 0x2000000dff0d7230 */ /* 0x020fe20000004100 */
[----:B------:R-:W-:Y:S01]  /*da00*/  LOP3.LUT R68, R63, 0xffff, R68, 0xf8, !PT ;  /* 0x0000ffff3f447812 */ /* 0x000fe200078ef844 */
[----:B------:R-:W-:Y:S01]  /*da10*/  HADD2.F32 R12, -RZ, R12.H0_H0 ;  /* 0x2000000cff0c7230 */ /* 0x000fe20000004100 */
[----:B------:R-:W-:Y:S01]  /*da20*/  BSSY.RECONVERGENT B0, `(.L_x_1434) ;  /* 0x000001d000007945 */ /* 0x000fe20003800200 */
[----:B0-----:R-:W-:Y:S02]  /*da30*/  HADD2.F32 R10, -RZ, R8.H0_H0 ;  /* 0x20000008ff0a7230 */ /* 0x001fe40000004100 */
[----:B------:R-:W-:Y:S01]  /*da40*/  FMUL R8, R13, UR8 ;  /* 0x000000080d087c20 */ /* 0x000fe20008400000 */
[----:B------:R-:W-:Y:S01]  /*da50*/  HADD2.F32 R5, -RZ, R5.H0_H0 ;  /* 0x20000005ff057230 */ /* 0x000fe20000004100 */
[----:B------:R-:W-:Y:S01]  /*da60*/  FMNMX3 R7, |R6|, R7, |R13|, !PT ;  /* 0x0000000706077276 */ /* 0x000fe2000780060d */
[----:B------:R-:W-:Y:S01]  /*da70*/  FMUL R6, R12, UR8 ;  /* 0x000000080c067c20 */ /* 0x000fe20008400000 */
[----:B------:R-:W-:Y:S01]  /*da80*/  FMUL R11, R10, UR8 ;  /* 0x000000080a0b7c20 */ /* 0x000fe20008400000 */
[----:B------:R-:W-:Y:S01]  /*da90*/  F2FP.SATFINITE.E4M3.F32.PACK_AB_MERGE_C R63, RZ, R8, RZ ;  /* 0x00000008ff3f723e */ /* 0x000fe200048070ff */
[----:B------:R-:W-:Y:S01]  /*daa0*/  FMUL R13, R5, UR8 ;  /* 0x00000008050d7c20 */ /* 0x000fe20008400000 */
[----:B------:R-:W-:-:S02]  /*dab0*/  FMNMX3 R8, |R12|, R7, |R10|, !PT ;  /* 0x000000070c087276 */ /* 0x000fc4000780060a */
[----:B------:R-:W-:Y:S02]  /*dac0*/  F2FP.SATFINITE.E4M3.F32.PACK_AB_MERGE_C R65, RZ, R6, RZ ;  /* 0x00000006ff41723e */ /* 0x000fe400048070ff */
[----:B------:R-:W-:Y:S02]  /*dad0*/  F2FP.SATFINITE.E4M3.F32.PACK_AB_MERGE_C R67, RZ, R11, RZ ;  /* 0x0000000bff43723e */ /* 0x000fe400048070ff */
[----:B------:R-:W-:Y:S02]  /*dae0*/  LOP3.LUT R7, R63, 0xffff, RZ, 0xc0, !PT ;  /* 0x0000ffff3f077812 */ /* 0x000fe400078ec0ff */
        /* <DEDUP_REMOVED lines=16> */
.L_x_1435:
[----:B------:R-:W-:Y:S05]  /*dbf0*/  BSYNC.RECONVERGENT B0 ;  /* 0x0000000000007941 */ /* 0x000fea0003800200 */
.L_x_1434:
[----:B------:R-:W-:Y:S01]  /*dc00*/  VIADD R9, R78, 0xc4 ;  /* 0x000000c44e097836 */ /* 0x000fe20000000000 */
[----:B0-----:R-:W-:Y:S01]  /*dc10*/  LOP3.LUT R10, R65, 0xffff, RZ, 0xc0, !PT ;  /* 0x0000ffff410a7812 */ /* 0x001fe200078ec0ff */
[----:B------:R-:W-:Y:S01]  /*dc20*/  IMAD.SHL.U32 R7, R7, 0x1000000, RZ ;  /* 0x0100000007077824 */ /* 0x000fe200078e00ff */
[----:B------:R-:W-:Y:S01]  /*dc30*/  LOP3.LUT R11, R67, 0xffff, RZ, 0xc0, !PT ;  /* 0x0000ffff430b7812 */ /* 0x000fe200078ec0ff */
[----:B------:R-:W-:Y:S01]  /*dc40*/  BSSY.RECONVERGENT B0, `(.L_x_1436) ;  /* 0x0000020000007945 */ /* 0x000fe20003800200 */
[----:B------:R-:W-:Y:S01]  /*dc50*/  ISETP.GE.AND P0, PT, R9, UR7, PT ;  /* 0x0000000709007c0c */ /* 0x000fe2000bf06270 */
[----:B------:R-:W-:Y:S01]  /*dc60*/  IMAD.SHL.U32 R65, R10, 0x1000000, RZ ;  /* 0x010000000a417824 */ /* 0x000fe200078e00ff */
[----:B------:R-:W-:Y:S01]  /*dc70*/  LOP3.LUT R62, R62, 0xff000000, R7, 0xf8, !PT ;  /* 0xff0000003e3e7812 */ /* 0x000fe200078ef807 */
[----:B------:R-:W-:Y:S01]  /*dc80*/  IMAD.SHL.U32 R11, R11, 0x1000000, RZ ;  /* 0x010000000b0b7824 */ /* 0x000fe200078e00ff */
[----:B------:R-:W-:Y:S01]  /*dc90*/  ISETP.GE.AND P1, PT, R9, UR7, PT ;  /* 0x0000000709007c0c */ /* 0x000fe2000bf26270 */
        /* <DEDUP_REMOVED lines=26> */
.L_x_1437:
[----:B------:R-:W-:Y:S05]  /*de40*/  BSYNC.RECONVERGENT B0 ;  /* 0x0000000000007941 */ /* 0x000fea0003800200 */
.L_x_1436:
        /* <DEDUP_REMOVED lines=30> */
.L_x_1439:
[----:B------:R-:W-:Y:S05]  /*e030*/  BSYNC.RECONVERGENT B0 ;  /* 0x0000000000007941 */ /* 0x000fea0003800200 */
.L_x_1438:
[----:B0-----:R-:W-:Y:S01]  /*e040*/  LOP3.LUT R8, R6, 0xffff, RZ, 0xc0, !PT ;  /* 0x0000ffff06087812 */ /* 0x001fe200078ec0ff */
[----:B------:R-:W-:Y:S01]  /*e050*/  BSSY.RECONVERGENT B0, `(.L_x_1440) ;  /* 0x0000019000007945 */ /* 0x000fe20003800200 */
[----:B------:R-:W-:Y:S02]  /*e060*/  PRMT R6, RZ, 0x7610, R6 ;  /* 0x00007610ff067816 */ /* 0x000fe40000000006 */
[----:B------:R-:W-:Y:S01]  /*e070*/  PRMT R72, RZ, 0x7610, R72 ;  /* 0x00007610ff487816 */ /* 0x000fe20000000048 */
[----:B------:R-:W-:Y:S01]  /*e080*/  IMAD.SHL.U32 R75, R8, 0x1000000, RZ ;  /* 0x01000000084b7824 */ /* 0x000fe200078e00ff */
        /* <DEDUP_REMOVED lines=21> */
.L_x_1441:
[----:B------:R-:W-:Y:S05]  /*e1e0*/  BSYNC.RECONVERGENT B0 ;  /* 0x0000000000007941 */ /* 0x000fea0003800200 */
.L_x_1440:
[----:B0----5:R-:W-:Y:S01]  /*e1f0*/  HADD2.F32 R9, -RZ, R74.H0_H0 ;  /* 0x2000004aff097230 */ /* 0x021fe20000004100 */
[----:B------:R-:W-:Y:S01]  /*e200*/  ISETP.GE.AND P0, PT, R7, UR7, PT ;  /* 0x0000000707007c0c */ /* 0x000fe2000bf06270 */
[----:B------:R-:W-:Y:S01]  /*e210*/  HADD2.F32 R73, -RZ, R73.H0_H0 ;  /* 0x20000049ff497230 */ /* 0x000fe20000004100 */
[----:B------:R-:W-:Y:S01]  /*e220*/  FMNMX3 R70, |R12|, R70, |R71|, !PT ;  /* 0x000000460c467276 */ /* 0x000fe20007800647 */
[----:B------:R-:W-:Y:S01]  /*e230*/  HADD2.F32 R72, -RZ, R72.H0_H0 ;  /* 0x20000048ff487230 */ /* 0x000fe20000004100 */
[----:B------:R-:W-:Y:S01]  /*e240*/  BSSY.RECONVERGENT B0, `(.L_x_1442) ;  /* 0x000001d000007945 */ /* 0x000fe20003800200 */
[----:B------:R-:W-:Y:S01]  /*e250*/  HADD2.F32 R71, -RZ, R6.H0_H0 ;  /* 0x20000006ff477230 */ /* 0x000fe20000004100 */
[----:B------:R-:W-:Y:S01]  /*e260*/  FMNMX3 R10, |R10|, R70, |R9|, !PT ;  /* 0x000000460a0a7276 */ /* 0x000fe20007800609 */
[----:B------:R-:W-:Y:S01]  /*e270*/  FMUL R9, R9, UR8 ;  /* 0x0000000809097c20 */ /* 0x000fe20008400000 */
[----:B------:R-:W-:Y:S02]  /*e280*/  LOP3.LUT R68, R68, 0xff000000, R75, 0xf8, !PT ;  /* 0xff00000044447812 */ /* 0x000fe400078ef84b */
        /* <DEDUP_REMOVED lines=24> */
.L_x_1443:
[----:B------:R-:W-:Y:S05]  /*e410*/  BSYNC.RECONVERGENT B0 ;  /* 0x0000000000007941 */ /* 0x000fea0003800200 */
.L_x_1442:
[----:B------:R-:W-:Y:S01]  /*e420*/  VIADD R7, R78, 0xc6 ;  /* 0x000000c64e077836 */ /* 0x000fe20000000000 */
[----:B------:R-:W-:Y:S01]  /*e430*/  LOP3.LUT R5, R5, 0xff, RZ, 0xc0, !PT ;  /* 0x000000ff05057812 */ /* 0x000fe200078ec0ff */
[----:B------:R-:W-:Y:S01]  /*e440*/  BSSY.RECONVERGENT B0, `(.L_x_1444) ;  /* 0x0000023000007945 */ /* 0x000fe20003800200 */
[----:B------:R-:W-:Y:S02]  /*e450*/  PRMT R10, R71, 0x7104, RZ ;  /* 0x00007104470a7816 */ /* 0x000fe400000000ff */
[----:B------:R-:W-:Y:S02]  /*e460*/  ISETP.GE.AND P0, PT, R7, UR7, PT ;  /* 0x0000000707007c0c */ /* 0x000fe4000bf06270 */
[----:B------:R-:W-:Y:S02]  /*e470*/  LOP3.LUT R13, R13, 0xff, RZ, 0xc0, !PT ;  /* 0x000000ff0d0d7812 */ /* 0x000fe400078ec0ff */
[----:B------:R-:W-:Y:S02]  /*e480*/  LOP3.LUT R12, R69, 0xff, RZ, 0xc0, !PT ;  /* 0x000000ff450c7812 */ /* 0x000fe400078ec0ff */
[----:B0-----:R-:W-:-:S02]  /*e490*/  PRMT R8, R73, 0x7104, RZ ;  /* 0x0000710449087816 */ /* 0x001fc400000000ff */
[----:B------:R-:W-:Y:S02]  /*e4a0*/  PRMT R9, R75, 0x7104, RZ ;  /* 0x000071044b097816 */ /* 0x000fe400000000ff */
[----:B------:R-:W-:Y:S02]  /*e4b0*/  LOP3.LUT R10, R5, 0xff00, R10, 0xf8, !PT ;  /* 0x0000ff00050a7812 */ /* 0x000fe400078ef80a */
[----:B------:R-:W-:Y:S02]  /*e4c0*/  LOP3.LUT R72, R11, 0xff, RZ, 0xc0, !PT ;  /* 0x000000ff0b487812 */ /* 0x000fe400078ec0ff */
[----:B------:R-:W-:Y:S02]  /*e4d0*/  LOP3.LUT R8, R13, 0xff00, R8, 0xf8, !PT ;  /* 0x0000ff000d087812 */ /* 0x000fe400078ef808 */
[----:B------:R-:W-:Y:S02]  /*e4e0*/  LOP3.LUT R9, R12, 0xff00, R9, 0xf8, !PT ;  /* 0x0000ff000c097812 */ /* 0x000fe400078ef809 */
[----:B------:R-:W-:-:S02]  /*e4f0*/  PRMT R5, RZ, 0x7610, R5 ;  /* 0x00007610ff057816 */ /* 0x000fc40000000005 */
        /* <DEDUP_REMOVED lines=23> */
.L_x_1445:
[----:B------:R-:W-:Y:S05]  /*e670*/  BSYNC.RECONVERGENT B0 ;  /* 0x0000000000007941 */ /* 0x000fea0003800200 */
.L_x_1444:
[----:B-----5:R-:W-:Y:S01]  /*e680*/  HADD2.F32 R11, -RZ, R11.H0_H0 ;  /* 0x2000000bff0b7230 */ /* 0x020fe20000004100 */
[----:B------:R-:W-:Y:S01]  /*e690*/  BSSY.RECONVERGENT B0, `(.L_x_1446) ;  /* 0x000001f000007945 */ /* 0x000fe20003800200 */
[----:B------:R-:W-:Y:S01]  /*e6a0*/  HADD2.F32 R71, -RZ, R71.H0_H0 ;  /* 0x20000047ff477230 */ /* 0x000fe20000004100 */
[----:B------:R-:W-:Y:S01]  /*e6b0*/  LOP3.LUT R91, R72, 0xff00, R91, 0xf8, !PT ;  /* 0x0000ff00485b7812 */ /* 0x000fe200078ef85b */
[----:B0-----:R-:W-:Y:S02]  /*e6c0*/  HADD2.F32 R13, -RZ, R70.H0_H0 ;  /* 0x20000046ff0d7230 */ /* 0x001fe40000004100 */
[----:B------:R-:W-:Y:S02]  /*e6d0*/  HADD2.F32 R12, -RZ, R5.H0_H0 ;  /* 0x20000005ff0c7230 */ /* 0x000fe40000004100 */
[C---:B------:R-:W-:Y:S01]  /*e6e0*/  FMUL R5, R11.reuse, UR8 ;  /* 0x000000080b057c20 */ /* 0x040fe20008400000 */
[----:B------:R-:W-:Y:S01]  /*e6f0*/  FMNMX3 R6, |R11|, R6, |R71|, !PT ;  /* 0x000000060b067276 */ /* 0x000fe20007800647 */
[----:B------:R-:W-:Y:S01]  /*e700*/  FMUL R11, R13, UR8 ;  /* 0x000000080d0b7c20 */ /* 0x000fe20008400000 */
[----:B------:R-:W-:Y:S01]  /*e710*/  FMUL R71, R71, UR8 ;  /* 0x0000000847477c20 */ /* 0x000fe20008400000 */
[----:B------:R-:W-:Y:S01]  /*e720*/  FMUL R70, R12, UR8 ;  /* 0x000000080c467c20 */ /* 0x000fe20008400000 */
[----:B------:R-:W-:-:S02]  /*e730*/  F2FP.SATFINITE.E4M3.F32.PACK_AB_MERGE_C R73, RZ, R5, RZ ;  /* 0x00000005ff49723e */ /* 0x000fc400048070ff */
[----:B------:R-:W-:Y:S02]  /*e740*/  FMNMX3 R5, |R13|, R6, |R12|, !PT ;  /* 0x000000060d057276 */ /* 0x000fe4000780060c */
[----:B------:R-:W-:Y:S01]  /*e750*/  F2FP.SATFINITE.E4M3.F32.PACK_AB_MERGE_C R13, RZ, R11, RZ ;  /* 0x0000000bff0d723e */ /* 0x000fe200048070ff */
[----:B------:R-:W-:Y:S01]  /*e760*/  IMAD.U32 R11, R73, 0x10000, RZ ;  /* 0x00010000490b7824 */ /* 0x000fe200078e00ff */
        /* <DEDUP_REMOVED lines=17> */
.L_x_1447:
[----:B------:R-:W-:Y:S05]  /*e880*/  BSYNC.RECONVERGENT B0 ;  /* 0x0000000000007941 */ /* 0x000fea0003800200 */
.L_x_1446:
[----:B------:R-:W-:Y:S01]  /*e890*/  VIADD R75, R78, 0xc7 ;  /* 0x000000c74e4b7836 */ /* 0x000fe20000000000 */
[----:B------:R-:W-:Y:S01]  /*e8a0*/  BSSY.RECONVERGENT B0, `(.L_x_1448) ;  /* 0x0000021000007945 */ /* 0x000fe20003800200 */
[----:B------:R-:W-:Y:S01]  /*e8b0*/  IMAD.U32 R12, R77, 0x10000, RZ ;  /* 0x000100004d0c7824 */ /* 0x000fe200078e00ff */
[----:B------:R-:W-:Y:S01]  /*e8c0*/  LOP3.LUT R10, R10, 0xff0000, R11, 0xf8, !PT ;  /* 0x00ff00000a0a7812 */ /* 0x000fe200078ef80b */
[----:B0-----:R-:W-:Y:S01]  /*e8d0*/  IMAD.U32 R7, R71, 0x10000, RZ ;  /* 0x0001000047077824 */ /* 0x001fe200078e00ff */
[----:B------:R-:W-:Y:S01]  /*e8e0*/  ISETP.GE.AND P1, PT, R75, UR7, PT ;  /* 0x000000074b007c0c */ /* 0x000fe2000bf26270 */
[----:B------:R-:W-:Y:S01]  /*e8f0*/  IMAD.U32 R6, R13, 0x10000, RZ ;  /* 0x000100000d067824 */ /* 0x000fe200078e00ff */
[----:B------:R-:W-:Y:S01]  /*e900*/  LOP3.LUT R91, R91, 0xff0000, R12, 0xf8, !PT ;  /* 0x00ff00005b5b7812 */ /* 0x000fe200078ef80c */
[----:B------:R-:W-:Y:S01]  /*e910*/  VIADD R11, R78, 0xe0 ;  /* 0x000000e04e0b7836 */ /* 0x000fe20000000000 */
[----:B------:R-:W-:Y:S02]  /*e920*/  LOP3.LUT R8, R8, 0xff0000, R7, 0xf8, !PT ;  /* 0x00ff000008087812 */ /* 0x000fe400078ef807 */
        /* <DEDUP_REMOVED lines=24> */
.L_x_1449:
[----:B------:R-:W-:Y:S05]  /*eab0*/  BSYNC.RECONVERGENT B0 ;  /* 0x0000000000007941 */ /* 0x000fea0003800200 */
.L_x_1448:
        /* <DEDUP_REMOVED lines=30> */
.L_x_1451:
[----:B------:R-:W-:Y:S05]  /*eca0*/  BSYNC.RECONVERGENT B0 ;  /* 0x0000000000007941 */ /* 0x000fea0003800200 */
.L_x_1450:
        /* <DEDUP_REMOVED lines=26> */
.L_x_1453:
[----:B------:R-:W-:Y:S05]  /*ee50*/  BSYNC.RECONVERGENT B0 ;  /* 0x0000000000007941 */ /* 0x000fea0003800200 */
.L_x_1452:
[----:B-----5:R-:W-:Y:S01]  /*ee60*/  HADD2.F32 R75, -RZ, R75.H0_H0 ;  /* 0x2000004bff4b7230 */ /* 0x020fe20000004100 */
[----:B------:R-:W-:Y:S01]  /*ee70*/  LOP3.LUT R63, R10, R77, RZ, 0xfc, !PT ;  /* 0x0000004d0a3f7212 */ /* 0x000fe200078efcff */
[----:B------:R-:W-:Y:S01]  /*ee80*/  HADD2.F32 R74, -RZ, R74.H0_H0 ;  /* 0x2000004aff4a7230 */ /* 0x000fe20000004100 */
[----:B------:R-:W-:Y:S01]  /*ee90*/  FMNMX3 R12, |R12|, R70, |R73|, !PT ;  /* 0x000000460c0c7276 */ /* 0x000fe20007800649 */
[----:B------:R-:W-:Y:S02]  /*eea0*/  HADD2.F32 R10, -RZ, R72.H0_H0 ;  /* 0x20000048ff0a7230 */ /* 0x000fe40000004100 */
[C---:B------:R-:W-:Y:S01]  /*eeb0*/  FMUL R73, R75.reuse, UR8 ;  /* 0x000000084b497c20 */ /* 0x040fe20008400000 */
[----:B------:R-:W-:Y:S01]  /*eec0*/  HADD2.F32 R83, -RZ, R83.H0_H0 ;  /* 0x20000053ff537230 */ /* 0x000fe20000004100 */
[----:B------:R-:W-:Y:S01]  /*eed0*/  FMNMX3 R12, |R75|, R12, |R74|, !PT ;  /* 0x0000000c4b0c7276 */ /* 0x000fe2000780064a */
[----:B------:R-:W-:Y:S01]  /*eee0*/  FMUL R75, R74, UR8 ;  /* 0x000000084a4b7c20 */ /* 0x000fe20008400000 */
[----:B------:R-:W-:Y:S01]  /*eef0*/  FMUL R77, R10, UR8 ;  /* 0x000000080a4d7c20 */ /* 0x000fe20008400000 */
[----:B------:R-:W-:Y:S01]  /*ef00*/  BSSY.RECONVERGENT B0, `(.L_x_1454) ;  /* 0x0000016000007945 */ /* 0x000fe20003800200 */
[----:B------:R-:W-:Y:S01]  /*ef10*/  FMUL R79, R83, UR8 ;  /* 0x00000008534f7c20 */ /* 0x000fe20008400000 */
[----:B------:R-:W-:Y:S01]  /*ef20*/  VIADD R81, R78, 0xe1 ;  /* 0x000000e14e517836 */ /* 0x000fe20000000000 */
[----:B------:R-:W-:-:S02]  /*ef30*/  F2FP.SATFINITE.E4M3.F32.PACK_AB_MERGE_C R73, RZ, R73, RZ ;  /* 0x00000049ff49723e */ /* 0x000fc400048070ff */
[----:B------:R-:W-:Y:S02]  /*ef40*/  F2FP.SATFINITE.E4M3.F32.PACK_AB_MERGE_C R75, RZ, R75, RZ ;  /* 0x0000004bff4b723e */ /* 0x000fe400048070ff */
[----:B------:R-:W-:Y:S02]  /*ef50*/  F2FP.SATFINITE.E4M3.F32.PACK_AB_MERGE_C R77, RZ, R77, RZ ;  /* 0x0000004dff4d723e */ /* 0x000fe400048070ff */
[----:B------:R-:W-:Y:S01]  /*ef60*/  F2FP.SATFINITE.E4M3.F32.PACK_AB_MERGE_C R79, RZ, R79, RZ ;  /* 0x0000004fff4f723e */ /* 0x000fe200048070ff */
[----:B------:R-:W-:Y:S06]  /*ef70*/  @P0 BRA `(.L_x_1455) ;  /* 0x0000000000380947 */ /* 0x000fec0003800000 */
        /* <DEDUP_REMOVED lines=14> */
.L_x_1455:
[----:B------:R-:W-:Y:S05]  /*f060*/  BSYNC.RECONVERGENT B0 ;  /* 0x0000000000007941 */ /* 0x000fea0003800200 */
.L_x_1454:
[----:B------:R-:W-:Y:S01]  /*f070*/  ISETP.GE.AND P0, PT, R81, UR7, PT ;  /* 0x0000000751007c0c */ /* 0x000fe2000bf06270 */
[----:B------:R-:W-:Y:S01]  /*f080*/  BSSY.RECONVERGENT B0, `(.L_x_1456) ;  /* 0x000001c000007945 */ /* 0x000fe20003800200 */
[----:B------:R-:W-:Y:S02]  /*f090*/  LOP3.LUT R71, R71, 0xffff, RZ, 0xc0, !PT ;  /* 0x0000ffff47477812 */ /* 0x000fe400078ec0ff */
[----:B01----:R-:W-:Y:S02]  /*f0a0*/  LOP3.LUT R6, R13, 0xffff, RZ, 0xc0, !PT ;  /* 0x0000ffff0d067812 */ /* 0x003fe400078ec0ff */
        /* <DEDUP_REMOVED lines=25> */
.L_x_1457:
[----:B------:R-:W-:Y:S05]  /*f240*/  BSYNC.RECONVERGENT B0 ;  /* 0x0000000000007941 */ /* 0x000fea0003800200 */
.L_x_1456:
[----:B-----5:R-:W-:Y:S01]  /*f250*/  HADD2.F32 R71, -RZ, R71.H0_H0 ;  /* 0x20000047ff477230 */ /* 0x020fe20000004100 */
[----:B------:R-:W-:Y:S01]  /*f260*/  FMNMX3 R10, |R10|, R12, |R83|, !PT ;  /* 0x0000000c0a0a7276 */ /* 0x000fe20007800653 */
[----:B------:R-:W-:Y:S01]  /*f270*/  HADD2.F32 R70, -RZ, R70.H0_H0 ;  /* 0x20000046ff467230 */ /* 0x000fe20000004100 */
[----:B------:R-:W-:Y:S01]  /*f280*/  LOP3.LUT R67, R9, R72, RZ, 0xfc, !PT ;  /* 0x0000004809437212 */ /* 0x000fe200078efcff */
[----:B------:R-:W-:Y:S01]  /*f290*/  HADD2.F32 R13, -RZ, R13.H0_H0 ;  /* 0x2000000dff0d7230 */ /* 0x000fe20000004100 */
[----:B------:R-:W-:Y:S01]  /*f2a0*/  LOP3.LUT R65, R8, R85, RZ, 0xfc, !PT ;  /* 0x0000005508417212 */ /* 0x000fe200078efcff */
[----:B------:R-:W-:Y:S01]  /*f2b0*/  HADD2.F32 R9, -RZ, R11.H0_H0 ;  /* 0x2000000bff097230 */ /* 0x000fe20000004100 */
[C---:B------:R-:W-:Y:S01]  /*f2c0*/  FMNMX3 R10, |R71|.reuse, R10, |R70|, !PT ;  /* 0x0000000a470a7276 */ /* 0x040fe20007800646 */
[----:B------:R-:W-:Y:S01]  /*f2d0*/  FMUL R85, R71, UR8 ;  /* 0x0000000847557c20 */ /* 0x000fe20008400000 */
[----:B------:R-:W-:Y:S01]  /*f2e0*/  FMUL R71, R13, UR8 ;  /* 0x000000080d477c20 */ /* 0x000fe20008400000 */
[----:B------:R-:W-:Y:S01]  /*f2f0*/  FMUL R83, R70, UR8 ;  /* 0x0000000846537c20 */ /* 0x000fe20008400000 */
[----:B------:R-:W-:Y:S01]  /*f300*/  FMNMX R10, R10, |R13|, !PT ;  /* 0x4000000d0a0a7209 */ /* 0x000fe20007800000 */
        /* <DEDUP_REMOVED lines=22> */
.L_x_1459:
[----:B------:R-:W-:Y:S05]  /*f470*/  BSYNC.RECONVERGENT B0 ;  /* 0x0000000000007941 */ /* 0x000fea0003800200 */
.L_x_1458:
[----:B------:R-:W-:Y:S01]  /*f480*/  ISETP.GE.AND P0, PT, R11, UR7, PT ;  /* 0x000000070b007c0c */ /* 0x000fe2000bf06270 */
[----:B------:R-:W-:Y:S01]  /*f490*/  BSSY.RECONVERGENT B0, `(.L_x_1460) ;  /* 0x000001c000007945 */ /* 0x000fe20003800200 */
[----:B------:R-:W-:Y:S02]  /*f4a0*/  LOP3.LUT R8, R73, 0xff, RZ, 0xc0, !PT ;  /* 0x000000ff49087812 */ /* 0x000fe400078ec0ff */
[----:B------:R-:W-:Y:S02]  /*f4b0*/  PRMT R12, RZ, 0x7610, R12 ;  /* 0x00007610ff0c7816 */ /* 0x000fe4000000000c */
[----:B------:R-:W-:Y:S02]  /*f4c0*/  PRMT R70, RZ, 0x7610, R70 ;  /* 0x00007610ff467816 */ /* 0x000fe40000000046 */
[----:B------:R-:W-:Y:S02]  /*f4d0*/  PRMT R76, RZ, 0x7610, R76 ;  /* 0x00007610ff4c7816 */ /* 0x000fe4000000004c */
[----:B------:R-:W-:-:S02]  /*f4e0*/  LOP3.LUT R72, R75, 0xff, RZ, 0xc0, !PT ;  /* 0x000000ff4b487812 */ /* 0x000fc400078ec0ff */
[----:B------:R-:W-:Y:S02]  /*f4f0*/  LOP3.LUT R74, R77, 0xff, RZ, 0xc0, !PT ;  /* 0x000000ff4d4a7812 */ /* 0x000fe400078ec0ff */
[----:B------:R-:W-:Y:S02]  /*f500*/  LOP3.LUT R90, R79, 0xff, RZ, 0xc0, !PT ;  /* 0x000000ff4f5a7812 */ /* 0x000fe400078ec0ff */
        /* <DEDUP_REMOVED lines=20> */
.L_x_1461:
[----:B------:R-:W-:Y:S05]  /*f650*/  BSYNC.RECONVERGENT B0 ;  /* 0x0000000000007941 */ /* 0x000fea0003800200 */
.L_x_1460:
[----:B-----5:R-:W-:Y:S01]  /*f660*/  HADD2.F32 R73, -RZ, R73.H0_H0 ;  /* 0x20000049ff497230 */ /* 0x020fe20000004100 */
[----:B------:R-:W-:Y:S01]  /*f670*/  ISETP.GE.AND P1, PT, R11, UR7, PT ;  /* 0x000000070b007c0c */ /* 0x000fe2000bf26270 */
[----:B------:R-:W-:Y:S01]  /*f680*/  HADD2.F32 R79, -RZ, R76.H0_H0 ;  /* 0x2000004cff4f7230 */ /* 0x000fe20000004100 */
[----:B------:R-:W-:Y:S01]  /*f690*/  BSSY.RECONVERGENT B0, `(.L_x_1462) ;  /* 0x000002f000007945 */ /* 0x000fe20003800200 */
[----:B------:R-:W-:Y:S01]  /*f6a0*/  HADD2.F32 R75, -RZ, R70.H0_H0 ;  /* 0x20000046ff4b7230 */ /* 0x000fe20000004100 */
[----:B------:R-:W-:Y:S01]  /*f6b0*/  FMNMX3 R10, |R9|, R10, |R73|, !PT ;  /* 0x0000000a090a7276 */ /* 0x000fe20007800649 */
[----:B-1----:R-:W-:Y:S02]  /*f6c0*/  IMAD R85, R85, 0x100, R8 ;  /* 0x0000010055557824 */ /* 0x002fe400078e0208 */
[----:B------:R-:W-:Y:S01]  /*f6d0*/  FMUL R73, R73, UR8 ;  /* 0x0000000849497c20 */ /* 0x000fe20008400000 */
[----:B------:R-:W-:Y:S01]  /*f6e0*/  IMAD R8, R71, 0x100, R74 ;  /* 0x0000010047087824 */ /* 0x000fe200078e024a */
[----:B------:R-:W-:Y:S01]  /*f6f0*/  FMNMX3 R74, |R79|, R10, |R75|, !PT ;  /* 0x0000000a4f4a7276 */ /* 0x000fe2000780064b */
[----:B------:R-:W-:-:S02]  /*f700*/  HADD2.F32 R77, -RZ, R12.H0_H0 ;  /* 0x2000000cff4d7230 */ /* 0x000fc40000004100 */
[----:B------:R-:W-:Y:S01]  /*f710*/  FMUL R79, R79, UR8 ;  /* 0x000000084f4f7c20 */ /* 0x000fe20008400000 */
[----:B------:R-:W-:Y:S01]  /*f720*/  LOP3.LUT R70, R85, 0xffff, RZ, 0xc0, !PT ;  /* 0x0000ffff55467812 */ /* 0x000fe200078ec0ff */
[----:B------:R-:W-:Y:S02]  /*f730*/  IMAD R72, R83, 0x100, R72 ;  /* 0x0000010053487824 */ /* 0x000fe400078e0248 */
[----:B------:R-:W-:Y:S01]  /*f740*/  FMUL R75, R75, UR8 ;  /* 0x000000084b4b7c20 */ /* 0x000fe20008400000 */
[----:B------:R-:W-:Y:S02]  /*f750*/  VIADD R9, R78, 0xe3 ;  /* 0x000000e34e097836 */ /* 0x000fe40000000000 */
[----:B------:R-:W-:Y:S01]  /*f760*/  FMUL R71, R77, UR8 ;  /* 0x000000084d477c20 */ /* 0x000fe20008400000 */
[----:B------:R-:W-:Y:S01]  /*f770*/  F2FP.SATFINITE.E4M3.F32.PACK_AB_MERGE_C R85, RZ, R73, RZ ;  /* 0x00000049ff55723e */ /* 0x000fe200048070ff */
[----:B------:R-:W-:Y:S01]  /*f780*/  IMAD R90, R13, 0x100, R90 ;  /* 0x000001000d5a7824 */ /* 0x000fe200078e025a */
[----:B------:R-:W-:-:S02]  /*f790*/  F2FP.SATFINITE.E4M3.F32.PACK_AB_MERGE_C R79, RZ, R79, RZ ;  /* 0x0000004fff4f723e */ /* 0x000fc400048070ff */
[----:B------:R-:W-:Y:S01]  /*f7a0*/  ISETP.GE.AND P0, PT, R9, UR7, PT ;  /* 0x0000000709007c0c */ /* 0x000fe2000bf06270 */
[----:B------:R-:W-:Y:S01]  /*f7b0*/  IMAD.U32 R83, R85, 0x10000, RZ ;  /* 0x0001000055537824 */ /* 0x000fe200078e00ff */
[----:B------:R-:W-:Y:S01]  /*f7c0*/  LOP3.LUT R76, R72, 0xffff, RZ, 0xc0, !PT ;  /* 0x0000ffff484c7812 */ /* 0x000fe200078ec0ff */
[----:B------:R-:W-:Y:S01]  /*f7d0*/  IMAD.U32 R81, R79, 0x10000, RZ ;  /* 0x000100004f517824 */ /* 0x000fe200078e00ff */
[----:B------:R-:W-:Y:S02]  /*f7e0*/  F2FP.SATFINITE.E4M3.F32.PACK_AB_MERGE_C R75, RZ, R75, RZ ;  /* 0x0000004bff4b723e */ /* 0x000fe400048070ff */
[----:B------:R-:W-:Y:S01]  /*f7f0*/  F2FP.SATFINITE.E4M3.F32.PACK_AB_MERGE_C R71, RZ, R71, RZ ;  /* 0x00000047ff47723e */ /* 0x000fe200048070ff */
[----:B------:R-:W-:Y:S06]  /*f800*/  @P1 BRA `(.L_x_1463) ;  /* 0x00000000005c1947 */ /* 0x000fec0003800000 */
[C---:B------:R-:W-:Y:S01]  /*f810*/  ISETP.GE.AND P5, PT, R4.reuse, UR9, PT ;  /* 0x0000000904007c0c */ /* 0x040fe2000bfa6270 */
[C---:B0-2---:R-:W-:Y:S02]  /*f820*/  VIADD R6, R4.reuse, 0x1 ;  /* 0x0000000104067836 */ /* 0x045fe40000000000 */
        /* <DEDUP_REMOVED lines=8> */
[C-C-:B------:R-:W-:Y:S01]  /*f8b0*/  @!P2 IMAD R80, R11.reuse, UR9, R4.reuse ;  /* 0x000000090b50ac24 */ /* 0x140fe2000f8e0204 */
[----:B------:R-:W-:Y:S01]  /*f8c0*/  @!P5 LEA.HI.X.SX32 R73, R6, UR5, 0x1, P4 ;  /* 0x000000050649dc11 */ /* 0x000fe2000a0f0eff */
[----:B------:R-:W-:Y:S01]  /*f8d0*/  @!P1 IMAD R13, R11, UR9, R4 ;  /* 0x000000090b0d9c24 */ /* 0x000fe2000f8e0204 */
[----:B------:R-:W-:-:S03]  /*f8e0*/  @!P3 IADD3 R6, P4, PT, R7, UR4, RZ ;  /* 0x000000040706bc10 */ /* 0x000fc6000ff9e0ff */
[----:B------:R1:W-:Y:S01]  /*f8f0*/  @!P5 STG.E.U8 desc[UR10][R72.64], R85 ;  /* 0x000000554800d986 */ /* 0x0003e2000c10110a */
[C---:B------:R-:W-:Y:S02]  /*f900*/  @!P2 IADD3 R10, P5, PT, R80.reuse, UR4, RZ ;  /* 0x00000004500aac10 */ /* 0x040fe4000ffbe0ff */
[----:B------:R-:W-:Y:S02]  /*f910*/  @!P1 IADD3 R12, P6, PT, R13, UR4, RZ ;  /* 0x000000040d0c9c10 */ /* 0x000fe4000ffde0ff */
[----:B------:R-:W-:Y:S02]  /*f920*/  @!P3 LEA.HI.X.SX32 R7, R7, UR5, 0x1, P4 ;  /* 0x000000050707bc11 */ /* 0x000fe4000a0f0eff */
[----:B------:R-:W-:Y:S02]  /*f930*/  @!P2 LEA.HI.X.SX32 R11, R80, UR5, 0x1, P5 ;  /* 0x00000005500bac11 */ /* 0x000fe4000a8f0eff */
[----:B------:R-:W-:Y:S01]  /*f940*/  @!P1 LEA.HI.X.SX32 R13, R13, UR5, 0x1, P6 ;  /* 0x000000050d0d9c11 */ /* 0x000fe2000b0f0eff */
[----:B------:R1:W-:Y:S04]  /*f950*/  @!P3 STG.E.U8 desc[UR10][R6.64+0x1], R79 ;  /* 0x0000014f0600b986 */ /* 0x0003e8000c10110a */
[----:B------:R1:W-:Y:S04]  /*f960*/  @!P2 STG.E.U8 desc[UR10][R10.64+0x2], R75 ;  /* 0x0000024b0a00a986 */ /* 0x0003e8000c10110a */
[----:B------:R1:W-:Y:S02]  /*f970*/  @!P1 STG.E.U8 desc[UR10][R12.64+0x3], R71 ;  /* 0x000003470c009986 */ /* 0x0003e4000c10110a */
.L_x_1463:
[----:B------:R-:W-:Y:S05]  /*f980*/  BSYNC.RECONVERGENT B0 ;  /* 0x0000000000007941 */ /* 0x000fea0003800200 */
.L_x_1462:
[----:B------:R-:W-:Y:S01]  /*f990*/  BSSY.RECONVERGENT B0, `(.L_x_1464) ;  /* 0x0000023000007945 */ /* 0x000fe20003800200 */
[----:B-1----:R-:W-:Y:S02]  /*f9a0*/  LOP3.LUT R72, R76, 0xff0000, R81, 0xf8, !PT ;  /* 0x00ff00004c487812 */ /* 0x002fe400078ef851 */
[----:B------:R-:W-:Y:S02]  /*f9b0*/  LOP3.LUT R70, R70, 0xff0000, R83, 0xf8, !PT ;  /* 0x00ff000046467812 */ /* 0x000fe400078ef853 */
[----:B------:R-:W-:Y:S02]  /*f9c0*/  PRMT R73, RZ, 0x7610, R73 ;  /* 0x00007610ff497816 */ /* 0x000fe40000000049 */
[----:B------:R-:W-:Y:S02]  /*f9d0*/  PRMT R76, RZ, 0x7610, R76 ;  /* 0x00007610ff4c7816 */ /* 0x000fe4000000004c */
[----:B------:R-:W-:Y:S02]  /*f9e0*/  PRMT R80, RZ, 0x7610, R80 ;  /* 0x00007610ff507816 */ /* 0x000fe40000000050 */
[----:B------:R-:W-:Y:S01]  /*f9f0*/  PRMT R79, RZ, 0x7610, R79 ;  /* 0x00007610ff4f7816 */ /* 0x000fe2000000004f */
[----:B------:R-:W-:Y:S06]  /*fa00*/  @P0 BRA `(.L_x_1465) ;  /* 0x00000000006c0947 */ /* 0x000fec0003800000 */
[C---:B0-2---:R-:W-:Y:S01]  /*fa10*/  VIADD R6, R4.reuse, 0x1 ;  /* 0x0000000104067836 */ /* 0x045fe20000000000 */
        /* <DEDUP_REMOVED lines=10> */
[----:B------:R-:W-:-:S04]  /*fac0*/  @!P1 IMAD.WIDE R10, R10, R11, UR12 ;  /* 0x0000000c0a0a9e25 */ /* 0x000fc8000f8e020b */
[C---:B------:R-:W-:Y:S01]  /*fad0*/  @!P3 IMAD R12, R9.reuse, UR9, R4 ;  /* 0x00000009090cbc24 */ /* 0x040fe2000f8e0204 */
[----:B------:R0:W5:Y:S01]  /*fae0*/  @!P1 LDG.E.U16 R79, desc[UR10][R10.64] ;  /* 0x0000000a0a4f9981 */ /* 0x000162000c1e1500 */
[----:B------:R-:W-:Y:S01]  /*faf0*/  IMAD.MOV.U32 R7, RZ, RZ, 0x2 ;  /* 0x00000002ff077424 */ /* 0x000fe200078e00ff */
[----:B------:R-:W-:Y:S01]  /*fb00*/  PRMT R80, RZ, 0x7610, R80 ;  /* 0x00007610ff507816 */ /* 0x000fe20000000050 */
[----:B------:R-:W-:Y:S01]  /*fb10*/  IMAD.MOV.U32 R82, RZ, RZ, 0x2 ;  /* 0x00000002ff527424 */ /* 0x000fe200078e00ff */
[----:B------:R-:W-:Y:S01]  /*fb20*/  PRMT R76, RZ, 0x7610, R76 ;  /* 0x00007610ff4c7816 */ /* 0x000fe2000000004c */
[C-C-:B------:R-:W-:Y:S01]  /*fb30*/  @!P2 IMAD R6, R9.reuse, UR9, R4.reuse ;  /* 0x000000090906ac24 */ /* 0x140fe2000f8e0204 */
[----:B------:R-:W-:Y:S01]  /*fb40*/  PRMT R73, RZ, 0x7610, R73 ;  /* 0x00007610ff497816 */ /* 0x000fe20000000049 */
[----:B------:R-:W-:Y:S02]  /*fb50*/  @!P4 IMAD R13, R9, UR9, R4 ;  /* 0x00000009090dcc24 */ /* 0x000fe4000f8e0204 */
[----:B------:R-:W-:-:S04]  /*fb60*/  @!P2 IMAD.WIDE R6, R6, R7, UR12 ;  /* 0x0000000c0606ae25 */ /* 0x000fc8000f8e0207 */
[----:B0-----:R-:W-:Y:S01]  /*fb70*/  @!P3 IMAD.WIDE R10, R12, R81, UR12 ;  /* 0x0000000c0c0abe25 */ /* 0x001fe2000f8e0251 */
[----:B------:R1:W5:Y:S03]  /*fb80*/  @!P2 LDG.E.U16 R80, desc[UR10][R6.64+0x2] ;  /* 0x0000020a0650a981 */ /* 0x000366000c1e1500 */
[----:B------:R-:W-:Y:S01]  /*fb90*/  @!P4 IMAD.WIDE R12, R13, R82, UR12 ;  /* 0x0000000c0d0cce25 */ /* 0x000fe2000f8e0252 */
[----:B------:R1:W5:Y:S04]  /*fba0*/  @!P3 LDG.E.U16 R76, desc[UR10][R10.64+0x4] ;  /* 0x0000040a0a4cb981 */ /* 0x000368000c1e1500 */
[----:B------:R1:W5:Y:S02]  /*fbb0*/  @!P4 LDG.E.U16 R73, desc[UR10][R12.64+0x6] ;  /* 0x0000060a0c49c981 */ /* 0x000364000c1e1500 */
.L_x_1465:
[----:B------:R-:W-:Y:S05]  /*fbc0*/  BSYNC.RECONVERGENT B0 ;  /* 0x0000000000007941 */ /* 0x000fea0003800200 */
.L_x_1464:
[----:B-----5:R-:W-:Y:S01]  /*fbd0*/  HADD2.F32 R79, -RZ, R79.H0_H0 ;  /* 0x2000004fff4f7230 */ /* 0x020fe20000004100 */
[----:B------:R-:W-:Y:S01]  /*fbe0*/  LOP3.LUT R8, R8, 0xffff, RZ, 0xc0, !PT ;  /* 0x0000ffff08087812 */ /* 0x000fe200078ec0ff */
[----:B-1----:R-:W-:Y:S01]  /*fbf0*/  HADD2.F32 R11, -RZ, R80.H0_H0 ;  /* 0x20000050ff0b7230 */ /* 0x002fe20000004100 */
[----:B------:R-:W-:Y:S01]  /*fc00*/  BSSY.RECONVERGENT B0, `(.L_x_1466) ;  /* 0x0000028000007945 */ /* 0x000fe20003800200 */
[----:B0-2---:R-:W-:Y:S01]  /*fc10*/  HADD2.F32 R6, -RZ, R76.H0_H0 ;  /* 0x2000004cff067230 */ /* 0x005fe20000004100 */
[----:B------:R-:W-:Y:S01]  /*fc20*/  FMNMX3 R74, |R77|, R74, |R79|, !PT ;  /* 0x0000004a4d4a7276 */ /* 0x000fe2000780064f */
[----:B------:R-:W-:Y:S02]  /*fc30*/  HADD2.F32 R7, -RZ, R73.H0_H0 ;  /* 0x20000049ff077230 */ /* 0x000fe40000004100 */
        /* <DEDUP_REMOVED lines=36> */
.L_x_1467:
[----:B------:R-:W-:Y:S05]  /*fe80*/  BSYNC.RECONVERGENT B0 ;  /* 0x0000000000007941 */ /* 0x000fea0003800200 */
.L_x_1466:
        /* <DEDUP_REMOVED lines=40> */
.L_x_1469:
[----:B------:R-:W-:Y:S05]  /*10110*/  BSYNC.RECONVERGENT B0 ;  /* 0x0000000000007941 */ /* 0x000fea0003800200 */
.L_x_1468:
[----:B-----5:R-:W-:Y:S01]  /*10120*/  HADD2.F32 R84, -RZ, R84.H0_H0 ;  /* 0x20000054ff547230 */ /* 0x020fe20000004100 */
[----:B------:R-:W-:Y:S01]  /*10130*/  BSSY.RECONVERGENT B0, `(.L_x_1470) ;  /* 0x000002b000007945 */ /* 0x000fe20003800200 */
[----:B------:R-:W-:Y:S01]  /*10140*/  HADD2.F32 R81, -RZ, R81.H0_H0 ;  /* 0x20000051ff517230 */ /* 0x000fe20000004100 */
[----:B0-----:R-:W-:Y:S01]  /*10150*/  LOP3.LUT R74, R77, 0xff000000, R82, 0xf8, !PT ;  /* 0xff0000004d4a7812 */ /* 0x001fe200078ef852 */
[----:B------:R-:W-:Y:S01]  /*10160*/  VIADD R10, R78, 0xe5 ;  /* 0x000000e54e0a7836 */ /* 0x000fe20000000000 */
[----:B------:R-:W-:Y:S01]  /*10170*/  FMNMX3 R76, |R7|, R76, |R84|, !PT ;  /* 0x0000004c074c7276 */ /* 0x000fe20007800654 */
[----:B------:R-:W-:Y:S02]  /*10180*/  HADD2.F32 R7, -RZ, R79.H0_H0 ;  /* 0x2000004fff077230 */ /* 0x000fe40000004100 */
[----:B------:R-:W-:Y:S01]  /*10190*/  FMUL R11, R84, UR8 ;  /* 0x00000008540b7c20 */ /* 0x000fe20008400000 */
[----:B------:R-:W-:Y:S02]  /*101a0*/  HADD2.F32 R79, -RZ, R80.H0_H0 ;  /* 0x20000050ff4f7230 */ /* 0x000fe40000004100 */
[----:B------:R-:W-:Y:S01]  /*101b0*/  FMUL R9, R81, UR8 ;  /* 0x0000000851097c20 */ /* 0x000fe20008400000 */
[----:B------:R-:W-:Y:S01]  /*101c0*/  LOP3.LUT R70, R70, 0xff000000, R85, 0xf8, !PT ;  /* 0xff00000046467812 */ /* 0x000fe200078ef855 */
[C---:B------:R-:W-:Y:S01]  /*101d0*/  FMUL R8, R7.reuse, UR8 ;  /* 0x0000000807087c20 */ /* 0x040fe20008400000 */
[----:B------:R-:W-:Y:S01]  /*101e0*/  FMNMX3 R82, |R7|, R76, |R81|, !PT ;  /* 0x0000004c07527276 */ /* 0x000fe20007800651 */
[----:B------:R-:W-:Y:S01]  /*101f0*/  FMUL R12, R79, UR8 ;  /* 0x000000084f0c7c20 */ /* 0x000fe20008400000 */
[----:B------:R-:W-:-:S02]  /*10200*/  LOP3.LUT R72, R72, 0xff000000, R83, 0xf8, !PT ;  /* 0xff00000048487812 */ /* 0x000fc400078ef853 */
        /* <DEDUP_REMOVED lines=29> */
.L_x_1471:
[----:B------:R-:W-:Y:S05]  /*103e0*/  BSYNC.RECONVERGENT B0 ;  /* 0x0000000000007941 */ /* 0x000fea0003800200 */
.L_x_1470:
        /* <DEDUP_REMOVED lines=34> */
.L_x_1473:
[----:B------:R-:W-:Y:S05]  /*10610*/  BSYNC.RECONVERGENT B0 ;  /* 0x0000000000007941 */ /* 0x000fea0003800200 */
.L_x_1472:
[----:B0-----:R-:W-:Y:S01]  /*10620*/  LOP3.LUT R13, R84, 0xff0000, RZ, 0xc0, !PT ;  /* 0x00ff0000540d7812 */ /* 0x001fe200078ec0ff */
[----:B------:R-:W-:Y:S01]  /*10630*/  VIADD R12, R78, 0xe7 ;  /* 0x000000e74e0c7836 */ /* 0x000fe20000000000 */
[----:B------:R-:W-:Y:S01]  /*10640*/  LOP3.LUT R88, R11, 0xff, RZ, 0xc0, !PT ;  /* 0x000000ff0b587812 */ /* 0x000fe200078ec0ff */
[----:B-----5:R-:W-:Y:S01]  /*10650*/  HADD2.F32 R83, -RZ, R83.H0_H0 ;  /* 0x20000053ff537230 */ /* 0x020fe20000004100 */
[----:B------:R-:W-:Y:S01]  /*10660*/  LOP3.LUT R90, R13, 0xffff, R90, 0xf8, !PT ;  /* 0x0000ffff0d5a7812 */ /* 0x000fe200078ef85a */
[----:B------:R-:W-:Y:S01]  /*10670*/  HADD2.F32 R13, -RZ, R80.H0_H0 ;  /* 0x20000050ff0d7230 */ /* 0x000fe20000004100 */
[----:B------:R-:W-:Y:S01]  /*10680*/  ISETP.GE.AND P1, PT, R12, UR7, PT ;  /* 0x000000070c007c0c */ /* 0x000fe2000bf26270 */
[----:B------:R-:W-:Y:S01]  /*10690*/  HADD2.F32 R12, -RZ, R85.H0_H0 ;  /* 0x20000055ff0c7230 */ /* 0x000fe20000004100 */
[----:B------:R-:W-:Y:S01]  /*106a0*/  FMNMX3 R82, |R79|, R82, |R83|, !PT ;  /* 0x000000524f527276 */ /* 0x000fe20007800653 */
[----:B------:R-:W-:Y:S02]  /*106b0*/  HADD2.F32 R81, -RZ, R81.H0_H0 ;  /* 0x20000051ff517230 */ /* 0x000fe40000004100 */
[----:B------:R-:W-:Y:S01]  /*106c0*/  FMUL R85, R83, UR8 ;  /* 0x0000000853557c20 */ /* 0x000fe20008400000 */
        /* <DEDUP_REMOVED lines=8> */
[----:B------:R-:W-:-:S02]  /*10750*/  FMNMX R89, R82, |R81|, !PT ;  /* 0x4000005152597209 */ /* 0x000fc40007800000 */
[----:B------:R-:W-:Y:S02]  /*10760*/  LOP3.LUT R86, R8, 0xff, RZ, 0xc0, !PT ;  /* 0x000000ff08567812 */ /* 0x000fe400078ec0ff */
        /* <DEDUP_REMOVED lines=28> */
.L_x_1475:
[----:B------:R-:W-:Y:S05]  /*10930*/  BSYNC.RECONVERGENT B0 ;  /* 0x0000000000007941 */ /* 0x000fea0003800200 */
.L_x_1474:
        /* <DEDUP_REMOVED lines=38> */
.L_x_1477:
[----:B------:R-:W-:Y:S05]  /*10ba0*/  BSYNC.RECONVERGENT B0 ;  /* 0x0000000000007941 */ /* 0x000fea0003800200 */
.L_x_1476:
[----:B-----5:R-:W-:Y:S01]  /*10bb0*/  HADD2.F32 R9, -RZ, R9.H0_H0 ;  /* 0x20000009ff097230 */ /* 0x020fe20000004100 */
[----:B------:R-:W-:Y:S01]  /*10bc0*/  BSSY.RECONVERGENT B0, `(.L_x_1478) ;  /* 0x0000025000007945 */ /* 0x000fe20003800200 */
[----:B0-----:R-:W-:Y:S01]  /*10bd0*/  HADD2.F32 R10, -RZ, R76.H0_H0 ;  /* 0x2000004cff0a7230 */ /* 0x001fe20000004100 */
[----:B------:R-:W-:Y:S01]  /*10be0*/  LOP3.LUT R84, R84, 0xff00, R77, 0xf8, !PT ;  /* 0x0000ff0054547812 */ /* 0x000fe200078ef84d */
[----:B------:R-:W-:Y:S02]  /*10bf0*/  HADD2.F32 R11, -RZ, R79.H0_H0 ;  /* 0x2000004fff0b7230 */ /* 0x000fe40000004100 */
[----:B------:R-:W-:Y:S01]  /*10c00*/  FMUL R81, R9, UR8 ;  /* 0x0000000809517c20 */ /* 0x000fe20008400000 */
[----:B------:R-:W-:Y:S02]  /*10c10*/  HADD2.F32 R12, -RZ, R80.H0_H0 ;  /* 0x20000050ff0c7230 */ /* 0x000fe40000004100 */
[----:B------:R-:W-:Y:S01]  /*10c20*/  FMUL R82, R10, UR8 ;  /* 0x000000080a527c20 */ /* 0x000fe20008400000 */
[----:B------:R-:W-:Y:S01]  /*10c30*/  FMUL R13, R11, UR8 ;  /* 0x000000080b0d7c20 */ /* 0x000fe20008400000 */
[----:B------:R-:W-:Y:S01]  /*10c40*/  F2FP.SATFINITE.E4M3.F32.PACK_AB_MERGE_C R81, RZ, R81, RZ ;  /* 0x00000051ff51723e */ /* 0x000fe200048070ff */
[----:B------:R-:W-:-:S02]  /*10c50*/  FMUL R80, R12, UR8 ;  /* 0x000000080c507c20 */ /* 0x000fc40008400000 */
        /* <DEDUP_REMOVED lines=27> */
.L_x_1479:
[----:B------:R-:W-:Y:S05]  /*10e10*/  BSYNC.RECONVERGENT B0 ;  /* 0x0000000000007941 */ /* 0x000fea0003800200 */
.L_x_1478:
        /* <DEDUP_REMOVED lines=39> */
.L_x_1481:
[----:B------:R-:W-:Y:S05]  /*11090*/  BSYNC.RECONVERGENT B0 ;  /* 0x0000000000007941 */ /* 0x000fea0003800200 */
.L_x_1480:
[----:B-----5:R-:W-:Y:S01]  /*110a0*/  HADD2.F32 R83, -RZ, R83.H0_H0 ;  /* 0x20000053ff537230 */ /* 0x020fe20000004100 */
[----:B------:R-:W-:Y:S01]  /*110b0*/  LOP3.LUT R88, R88, 0xff0000, R81, 0xf8, !PT ;  /* 0x00ff000058587812 */ /* 0x000fe200078ef851 */
[----:B------:R-:W-:Y:S01]  /*110c0*/  IMAD.U32 R13, R13, 0x10000, RZ ;  /* 0x000100000d0d7824 */ /* 0x000fe200078e00ff */
[----:B------:R-:W-:Y:S01]  /*110d0*/  SHF.R.U32.HI R73, RZ, 0x2, R92 ;  /* 0x00000002ff497819 */ /* 0x000fe2000001165c */
[----:B------:R-:W-:Y:S02]  /*110e0*/  HADD2.F32 R87, -RZ, R87.H0_H0 ;  /* 0x20000057ff577230 */ /* 0x000fe40000004100 */
[----:B------:R-:W-:Y:S01]  /*110f0*/  FMUL R81, R83, UR8 ;  /* 0x0000000853517c20 */ /* 0x000fe20008400000 */
[----:B------:R-:W-:Y:S01]  /*11100*/  LOP3.LUT R82, R86, 0xff0000, R82, 0xf8, !PT ;  /* 0x00ff000056527812 */ /* 0x000fe200078ef852 */
[----:B------:R-:W-:Y:S01]  /*11110*/  HADD2.F32 R78, -RZ, R78.H0_H0 ;  /* 0x2000004eff4e7230 */ /* 0x000fe20000004100 */
[----:B------:R-:W-:Y:S01]  /*11120*/  LOP3.LUT R84, R84, 0xff0000, R13, 0xf8, !PT ;  /* 0x00ff000054547812 */ /* 0x000fe200078ef80d */
[----:B------:R-:W-:Y:S01]  /*11130*/  FMUL R85, R87, UR8 ;  /* 0x0000000857557c20 */ /* 0x000fe20008400000 */
[----:B------:R-:W-:Y:S01]  /*11140*/  F2FP.SATFINITE.E4M3.F32.PACK_AB_MERGE_C R81, RZ, R81, RZ ;  /* 0x00000051ff51723e */ /* 0x000fe200048070ff */
[----:B------:R-:W-:Y:S01]  /*11150*/  HADD2.F32 R2, -RZ, R2.H0_H0 ;  /* 0x20000002ff027230 */ /* 0x000fe20000004100 */
[----:B01----:R-:W-:Y:S01]  /*11160*/  LOP3.LUT R77, R73, 0xf8, RZ, 0xc0, !PT ;  /* 0x000000f8494d7812 */ /* 0x003fe200078ec0ff */
[----:B------:R-:W-:Y:S01]  /*11170*/  BSSY.RECONVERGENT B0, `(.L_x_1482) ;  /* 0x000001d000007945 */ /* 0x000fe20003800200 */
[----:B------:R-:W-:-:S02]  /*11180*/  LOP3.LUT R13, R81, 0xffff, RZ, 0xc0, !PT ;  /* 0x0000ffff510d7812 */ /* 0x000fc400078ec0ff */
[----:B------:R-:W-:Y:S01]  /*11190*/  F2FP.SATFINITE.E4M3.F32.PACK_AB_MERGE_C R85, RZ, R85, RZ ;  /* 0x00000055ff55723e */ /* 0x000fe200048070ff */
[----:B------:R-:W-:Y:S01]  /*111a0*/  FMUL R79, R2, UR8 ;  /* 0x00000008024f7c20 */ /* 0x000fe20008400000 */
[----:B------:R-:W-:Y:S01]  /*111b0*/  IADD3 R77, PT, PT, R0, 0xe7, R77 ;  /* 0x000000e7004d7810 */ /* 0x000fe20007ffe04d */
[----:B------:R-:W-:-:S03]  /*111c0*/  IMAD.SHL.U32 R13, R13, 0x1000000, RZ ;  /* 0x010000000d0d7824 */ /* 0x000fc600078e00ff */
[----:B------:R-:W-:Y:S02]  /*111d0*/  ISETP.GE.AND P0, PT, R77, UR7, PT ;  /* 0x000000074d007c0c */ /* 0x000fe4000bf06270 */
[----:B------:R-:W-:Y:S02]  /*111e0*/  LOP3.LUT R71, R88, R13, RZ, 0xfc, !PT ;  /* 0x0000000d58477212 */ /* 0x000fe400078efcff */
[----:B------:R-:W-:Y:S02]  /*111f0*/  LOP3.LUT R13, R85, 0xffff, RZ, 0xc0, !PT ;  /* 0x0000ffff550d7812 */ /* 0x000fe400078ec0ff */
[----:B------:R-:W-:-:S03]  /*11200*/  F2FP.SATFINITE.E4M3.F32.PACK_AB_MERGE_C R79, RZ, R79, RZ ;  /* 0x0000004fff4f723e */ /* 0x000fc600048070ff */
        /* <DEDUP_REMOVED lines=19> */
.L_x_1483:
[----:B------:R-:W-:Y:S05]  /*11340*/  BSYNC.RECONVERGENT B0 ;  /* 0x0000000000007941 */ /* 0x000fea0003800200 */
.L_x_1482:
        /* <DEDUP_REMOVED lines=77> */
.L_x_1485:
[----:B------:R-:W-:Y:S05]  /*11820*/  BSYNC.RECONVERGENT B0 ;  /* 0x0000000000007941 */ /* 0x000fea0003800200 */
.L_x_1484:
        /* <DEDUP_REMOVED lines=37> */
.L_x_1487:
[----:B------:R-:W-:Y:S05]  /*11a80*/  BSYNC.RECONVERGENT B0 ;  /* 0x0000000000007941 */ /* 0x000fea0003800200 */
.L_x_1486:
        /* <DEDUP_REMOVED lines=36> */
.L_x_1489:
[----:B------:R-:W-:Y:S05]  /*11cd0*/  BSYNC.RECONVERGENT B0 ;  /* 0x0000000000007941 */ /* 0x000fea0003800200 */
.L_x_1488:
        /* <DEDUP_REMOVED lines=36> */
.L_x_1491:
[----:B------:R-:W-:Y:S05]  /*11f20*/  BSYNC.RECONVERGENT B0 ;  /* 0x0000000000007941 */ /* 0x000fea0003800200 */
.L_x_1490:
        /* <DEDUP_REMOVED lines=36> */
.L_x_1493:
[----:B------:R-:W-:Y:S05]  /*12170*/  BSYNC.RECONVERGENT B0 ;  /* 0x0000000000007941 */ /* 0x000fea0003800200 */
.L_x_1492:
        /* <DEDUP_REMOVED lines=36> */
.L_x_1495:
[----:B------:R-:W-:Y:S05]  /*123c0*/  BSYNC.RECONVERGENT B0 ;  /* 0x0000000000007941 */ /* 0x000fea0003800200 */
.L_x_1494:
        /* <DEDUP_REMOVED lines=36> */
.L_x_1497:
[----:B------:R-:W-:Y:S05]  /*12610*/  BSYNC.RECONVERGENT B0 ;  /* 0x0000000000007941 */ /* 0x000fea0003800200 */
.L_x_1496:
        /* <DEDUP_REMOVED lines=36> */
.L_x_1499:
[----:B------:R-:W-:Y:S05]  /*12860*/  BSYNC.RECONVERGENT B0 ;  /* 0x0000000000007941 */ /* 0x000fea0003800200 */
.L_x_1498:
        /* <DEDUP_REMOVED lines=48> */
.L_x_1501:
[----:B------:R-:W-:Y:S05]  /*12b70*/  BSYNC.RECONVERGENT B0 ;  /* 0x0000000000007941 */ /* 0x000fea0003800200 */
.L_x_1500:
        /* <DEDUP_REMOVED lines=57> */
.L_x_1503:
[----:B------:R-:W-:Y:S05]  /*12f10*/  BSYNC.RECONVERGENT B0 ;  /* 0x0000000000007941 */ /* 0x000fea0003800200 */
.L_x_1502:
        /* <DEDUP_REMOVED lines=36> */
.L_x_1505:
[----:B------:R-:W-:Y:S05]  /*13160*/  BSYNC.RECONVERGENT B0 ;  /* 0x0000000000007941 */ /* 0x000fea0003800200 */
.L_x_1504:
        /* <DEDUP_REMOVED lines=36> */
.L_x_1507:
[----:B------:R-:W-:Y:S05]  /*133b0*/  BSYNC.RECONVERGENT B0 ;  /* 0x0000000000007941 */ /* 0x000fea0003800200 */
.L_x_1506:
        /* <DEDUP_REMOVED lines=36> */
.L_x_1509:
[----:B------:R-:W-:Y:S05]  /*13600*/  BSYNC.RECONVERGENT B0 ;  /* 0x0000000000007941 */ /* 0x000fea0003800200 */
.L_x_1508:
        /* <DEDUP_REMOVED lines=36> */
.L_x_1511:
[----:B------:R-:W-:Y:S05]  /*13850*/  BSYNC.RECONVERGENT B0 ;  /* 0x0000000000007941 */ /* 0x000fea0003800200 */
.L_x_1510:
        /* <DEDUP_REMOVED lines=36> */
.L_x_1513:
[----:B------:R-:W-:Y:S05]  /*13aa0*/  BSYNC.RECONVERGENT B0 ;  /* 0x0000000000007941 */ /* 0x000fea0003800200 */
.L_x_1512:
        /* <DEDUP_REMOVED lines=36> */
.L_x_1515:
[----:B------:R-:W-:Y:S05]  /*13cf0*/  BSYNC.RECONVERGENT B0 ;  /* 0x0000000000007941 */ /* 0x000fea0003800200 */
.L_x_1514:
        /* <DEDUP_REMOVED lines=48> */
.L_x_1517:
[----:B------:R-:W-:Y:S05]  /*14000*/  BSYNC.RECONVERGENT B0 ;  /* 0x0000000000007941 */ /* 0x000fea0003800200 */
.L_x_1516:
        /* <DEDUP_REMOVED lines=62> */
.L_x_1519:
[----:B------:R-:W-:Y:S05]  /*143f0*/  BSYNC.RECONVERGENT B0 ;  /* 0x0000000000007941 */ /* 0x000fea0003800200 */
.L_x_1518:
        /* <DEDUP_REMOVED lines=36> */
.L_x_1521:
[----:B------:R-:W-:Y:S05]  /*14640*/  BSYNC.RECONVERGENT B0 ;  /* 0x0000000000007941 */ /* 0x000fea0003800200 */
.L_x_1520:
        /* <DEDUP_REMOVED lines=36> */
.L_x_1523:
[----:B------:R-:W-:Y:S05]  /*14890*/  BSYNC.RECONVERGENT B0 ;  /* 0x0000000000007941 */ /* 0x000fea0003800200 */
.L_x_1522:
        /* <DEDUP_REMOVED lines=36> */
.L_x_1525:
[----:B------:R-:W-:Y:S05]  /*14ae0*/  BSYNC.RECONVERGENT B0 ;  /* 0x0000000000007941 */ /* 0x000fea0003800200 */
.L_x_1524:
        /* <DEDUP_REMOVED lines=36> */
.L_x_1527:
[----:B------:R-:W-:Y:S05]  /*14d30*/  BSYNC.RECONVERGENT B0 ;  /* 0x0000000000007941 */ /* 0x000fea0003800200 */
.L_x_1526:
        /* <DEDUP_REMOVED lines=36> */
.L_x_1529:
[----:B------:R-:W-:Y:S05]  /*14f80*/  BSYNC.RECONVERGENT B0 ;  /* 0x0000000000007941 */ /* 0x000fea0003800200 */
.L_x_1528:
        /* <DEDUP_REMOVED lines=36> */
.L_x_1531:
[----:B------:R-:W-:Y:S05]  /*151d0*/  BSYNC.RECONVERGENT B0 ;  /* 0x0000000000007941 */ /* 0x000fea0003800200 */
.L_x_1530:
        /* <DEDUP_REMOVED lines=49> */
.L_x_1533:
[----:B------:R-:W-:Y:S05]  /*154f0*/  BSYNC.RECONVERGENT B0 ;  /* 0x0000000000007941 */ /* 0x000fea0003800200 */
.L_x_1532:
        /* <DEDUP_REMOVED lines=51> */
.L_x_1535:
[----:B------:R-:W-:Y:S05]  /*15830*/  BSYNC.RECONVERGENT B0 ;  /* 0x0000000000007941 */ /* 0x000fea0003800200 */
.L_x_1534:
        /* <DEDUP_REMOVED lines=36> */
.L_x_1537:
[----:B------:R-:W-:Y:S05]  /*15a80*/  BSYNC.RECONVERGENT B0 ;  /* 0x0000000000007941 */ /* 0x000fea0003800200 */
.L_x_1536:
        /* <DEDUP_REMOVED lines=36> */
.L_x_1539:
[----:B------:R-:W-:Y:S05]  /*15cd0*/  BSYNC.RECONVERGENT B0 ;  /* 0x0000000000007941 */ /* 0x000fea0003800200 */
.L_x_1538:
        /* <DEDUP_REMOVED lines=36> */
.L_x_1541:
[----:B------:R-:W-:Y:S05]  /*15f20*/  BSYNC.RECONVERGENT B0 ;  /* 0x0000000000007941 */ /* 0x000fea0003800200 */
.L_x_1540:
        /* <DEDUP_REMOVED lines=36> */
.L_x_1543:
[----:B------:R-:W-:Y:S05]  /*16170*/  BSYNC.RECONVERGENT B0 ;  /* 0x0000000000007941 */ /* 0x000fea0003800200 */
.L_x_1542:
        /* <DEDUP_REMOVED lines=36> */
.L_x_1545:
[----:B------:R-:W-:Y:S05]  /*163c0*/  BSYNC.RECONVERGENT B0 ;  /* 0x0000000000007941 */ /* 0x000fea0003800200 */
.L_x_1544:
        /* <DEDUP_REMOVED lines=36> */
.L_x_1547:
[----:B------:R-:W-:Y:S05]  /*16610*/  BSYNC.RECONVERGENT B0 ;  /* 0x0000000000007941 */ /* 0x000fea0003800200 */
.L_x_1546:
        /* <DEDUP_REMOVED lines=30> */
.L_x_1557:
[----:B-1----:R-:W-:-:S07]  /*16800*/  FMNMX R0, R3, R2, !PT ;  /* 0x0000000203007209 */ /* 0x002fce0007800000 */
.L_x_1549:
[----:B------:R-:W-:Y:S05]  /*16810*/  BSYNC B0 ;  /* 0x0000000000007941 */ /* 0x000fea0003800000 */
.L_x_1548:
        /* <DEDUP_REMOVED lines=16> */
.L_x_1552:
[----:B------:R-:W-:Y:S05]  /*16920*/  BSYNC.RECONVERGENT B0 ;  /* 0x0000000000007941 */ /* 0x000fea0003800200 */
.L_x_1551:
        /* <DEDUP_REMOVED lines=18> */
[----:B--2---:R-:W-:Y:S05]  /*16a50*/  CALL.REL.NOINC `($__internal_5_$__cuda_sm20_rcp_rn_f32_slowpath) ;  /* 0x00000000005c7944 */ /* 0x004fea0003c00000 */
[----:B------:R-:W-:Y:S01]  /*16a60*/  IMAD.MOV.U32 R5, RZ, RZ, R0 ;  /* 0x000000ffff057224 */ /* 0x000fe200078e0000 */
[----:B------:R-:W-:Y:S06]  /*16a70*/  BRA `(.L_x_1554) ;  /* 0x0000000000147947 */ /* 0x000fec0003800000 */
.L_x_1553:
[----:B------:R-:W0:Y:S01]  /*16a80*/  MUFU.RCP R5, UR8 ;  /* 0x0000000800057d08 */ /* 0x000e220008001000 */
[----:B------:R-:W-:-:S04]  /*16a90*/  IMAD.U32 R0, RZ, RZ, UR8 ;  /* 0x00000008ff007e24 */ /* 0x000fc8000f8e00ff */
[----:B0-----:R-:W-:-:S04]  /*16aa0*/  FFMA R0, R5, R0, -1 ;  /* 0xbf80000005007423 */ /* 0x001fc80000000000 */
[----:B------:R-:W-:-:S04]  /*16ab0*/  FADD.FTZ R0, -R0, -RZ ;  /* 0x800000ff00007221 */ /* 0x000fc80000010100 */
[----:B------:R-:W-:-:S07]  /*16ac0*/  FFMA R5, R5, R0, R5 ;  /* 0x0000000005057223 */ /* 0x000fce0000000005 */
.L_x_1554:
[----:B------:R-:W-:Y:S01]  /*16ad0*/  STG.E desc[UR10][R2.64], R5 ;  /* 0x0000000502007986 */ /* 0x000fe2000c10190a */
[----:B------:R-:W-:Y:S05]  /*16ae0*/  EXIT ;  /* 0x000000000000794d */ /* 0x000fea0003800000 */
.L_x_1550:
[----:B------:R-:W-:Y:S02]  /*16af0*/  IMAD.MOV.U32 R5, RZ, RZ, 0x2 ;  /* 0x00000002ff057424 */ /* 0x000fe400078e00ff */
[----:B------:R-:W-:Y:S02]  /*16b00*/  IMAD.MOV.U32 R7, RZ, RZ, 0x1f ;  /* 0x0000001fff077424 */ /* 0x000fe400078e00ff */
[----:B------:R-:W-:-:S07]  /*16b10*/  IMAD.MOV.U32 R4, RZ, RZ, -0x1 ;  /* 0xffffffffff047424 */ /* 0x000fce00078e00ff */
[----:B012---:R-:W-:Y:S05]  /*16b20*/  WARPSYNC.COLLECTIVE R4, `(.L_x_1555) ;  /* 0x0000000004087348 */ /* 0x007fea0003c00000 */
[----:B01----:R0:W1:Y:S02]  /*16b30*/  SHFL.DOWN P0, R2, R0, R5, R7 ;  /* 0x0800000500027389 */ /* 0x0030640000000007 */
[----:B012---:R-:W-:Y:S05]  /*16b40*/  ENDCOLLECTIVE ;  /* 0x000000000000791b */ /* 0x007fea0003800000 */
.L_x_1555:
[----:B------:R-:W-:Y:S02]  /*16b50*/  IMAD.MOV.U32 R5, RZ, RZ, 0x1 ;  /* 0x00000001ff057424 */ /* 0x000fe400078e00ff */
[----:B------:R-:W-:-:S05]  /*16b60*/  IMAD.MOV.U32 R3, RZ, RZ, R2 ;  /* 0x000000ffff037224 */ /* 0x000fca00078e0002 */
[----:B------:R-:W-:-:S05]  /*16b70*/  FMNMX R3, R3, R0, !PT ;  /* 0x0000000003037209 */ /* 0x000fca0007800000 */
[----:B------:R-:W-:-:S07]  /*16b80*/  IMAD.MOV.U32 R0, RZ, RZ, R3 ;  /* 0x000000ffff007224 */ /* 0x000fce00078e0003 */
[----:B------:R-:W-:Y:S05]  /*16b90*/  WARPSYNC.COLLECTIVE R4, `(.L_x_1556) ;  /* 0x0000000004087348 */ /* 0x000fea0003c00000 */
[----:B------:R0:W1:Y:S02]  /*16ba0*/  SHFL.DOWN P0, R2, R0, R5, R7 ;  /* 0x0800000500027389 */ /* 0x0000640000000007 */
[----:B01----:R-:W-:Y:S05]  /*16bb0*/  ENDCOLLECTIVE ;  /* 0x000000000000791b */ /* 0x003fea0003800000 */
.L_x_1556:
[----:B------:R-:W-:Y:S05]  /*16bc0*/  BRA `(.L_x_1557) ;  /* 0xfffffffc000c7947 */ /* 0x000fea000383ffff */
        .weak           $__internal_5_$__cuda_sm20_rcp_rn_f32_slowpath
        .type           $__internal_5_$__cuda_sm20_rcp_rn_f32_slowpath,@function
        .size           $__internal_5_$__cuda_sm20_rcp_rn_f32_slowpath,(.L_x_3756 - $__internal_5_$__cuda_sm20_rcp_rn_f32_slowpath)
$__internal_5_$__cuda_sm20_rcp_rn_f32_slowpath:
        /* <DEDUP_REMOVED lines=15> */
.L_x_1558:
        /* <DEDUP_REMOVED lines=33> */
.L_x_1560:
[----:B------:R0:W1:Y:S02]  /*16ed0*/  MUFU.RCP R4, R0 ;  /* 0x0000000000047308 */ /* 0x0000640000001000 */
.L_x_1559:
[----:B0123--:R-:W-:Y:S02]  /*16ee0*/  IMAD.MOV.U32 R0, RZ, RZ, R4 ;  /* 0x000000ffff007224 */ /* 0x00ffe400078e0004 */
[----:B------:R-:W-:Y:S02]  /*16ef0*/  IMAD.MOV.U32 R4, RZ, RZ, R9 ;  /* 0x000000ffff047224 */ /* 0x000fe400078e0009 */
[----:B------:R-:W-:-:S04]  /*16f00*/  IMAD.MOV.U32 R5, RZ, RZ, 0x0 ;  /* 0x00000000ff057424 */ /* 0x000fc800078e00ff */
[----:B------:R-:W-:Y:S05]  /*16f10*/  RET.REL.NODEC R4 `(_ZN18transformer_engine56_GLOBAL__N__9a404817_23_multi_cast_transpose_cu_26a11c4627multi_cast_transpose_kernelILi4ELi8ELb0Ef6__half13__nv_fp8_e4m3EEvNS0_22MultiCastTransposeArgsE) ;  /* 0xfffffe9004387950 */ /* 0x000fea0003c3ffff */
.L_x_1561:
        /* <DEDUP_REMOVED lines=14> */
.L_x_3756:


//--------------------- .text._ZN18transformer_engine56_GLOBAL__N__9a404817_23_multi_cast_transpose_cu_26a11c4627multi_cast_transpose_kernelILi4ELi8ELb0Ef6__half13__nv_fp8_e5m2EEvNS0_22MultiCastTransposeArgsE --------------------------
	.section	.text._ZN18transformer_engine56_GLOBAL__N__9a404817_23_multi_cast_transpose_cu_26a11c4627multi_cast_transpose_kernelILi4ELi8ELb0Ef6__half13__nv_fp8_e5m2EEvNS0_22MultiCastTransposeArgsE,"ax",@progbits
	.align	128
.text._ZN18transformer_engine56_GLOBAL__N__9a404817_23_multi_cast_transpose_cu_26a11c4627multi_cast_transpose_kernelILi4ELi8ELb0Ef6__half13__nv_fp8_e5m2EEvNS0_22MultiCastTransposeArgsE:
        .type           _ZN18transformer_engine56_GLOBAL__N__9a404817_23_multi_cast_transpose_cu_26a11c4627multi_cast_transpose_kernelILi4ELi8ELb0Ef6__half13__nv_fp8_e5m2EEvNS0_22MultiCastTransposeArgsE,@function
        .size           _ZN18transformer_engine56_GLOBAL__N__9a404817_23_multi_cast_transpose_cu_26a11c4627multi_cast_transpose_kernelILi4ELi8ELb0Ef6__half13__nv_fp8_e5m2EEvNS0_22MultiCastTransposeArgsE,(.L_x_3758 - _ZN18transformer_engine56_GLOBAL__N__9a404817_23_multi_cast_transpose_cu_26a11c4627multi_cast_transpose_kernelILi4ELi8ELb0Ef6__half13__nv_fp8_e5m2EEvNS0_22MultiCastTransposeArgsE)
        .other          _ZN18transformer_engine56_GLOBAL__N__9a404817_23_multi_cast_transpose_cu_26a11c4627multi_cast_transpose_kernelILi4ELi8ELb0Ef6__half13__nv_fp8_e5m2EEvNS0_22MultiCastTransposeArgsE,@"STO_CUDA_ENTRY STV_DEFAULT"
_ZN18transformer_engine56_GLOBAL__N__9a404817_23_multi_cast_transpose_cu_26a11c4627multi_cast_transpose_kernelILi4ELi8ELb0Ef6__half13__nv_fp8_e5m2EEvNS0_22MultiCastTransposeArgsE:
[----:B------:R-:W-:Y:S01]  /*0000*/  LDC R1, c[0x0][0x37c] ;  /* 0x0000df00ff017b82 */ /* 0x000fe20000000800 */
[----:B------:R-:W0:Y:S07]  /*0010*/  S2R R92, SR_TID.X ;  /* 0x00000000005c7919 */ /* 0x000e2e0000002100 */
[----:B------:R-:W1:Y:S01]  /*0020*/  S2UR UR7, SR_CTAID.X ;  /* 0x00000000000779c3 */ /* 0x000e620000002500 */
[----:B------:R-:W-:Y:S01]  /*0030*/  UMOV UR4, URZ ;  /* 0x000000ff00047c82 */ /* 0x000fe20008000000 */
[----:B------:R-:W-:Y:S01]  /*0040*/  UMOV UR8, 0xe00 ;  /* 0x00000e0000087882 */ /* 0x000fe20000000000 */
[----:B0-----:R-:W-:-:S02]  /*0050*/  LOP3.LUT R4, R92, 0x1f, RZ, 0xc0, !PT ;  /* 0x0000001f5c047812 */ /* 0x001fc400078ec0ff */
[----:B-1----:R-:W-:-:S07]  /*0060*/  SHF.R.U32.HI R0, RZ, 0x5, R92 ;  /* 0x00000005ff007819 */ /* 0x002fce000001165c */
.L_x_1562:
        /* <DEDUP_REMOVED lines=91> */
.L_x_1564:
[----:B------:R-:W-:Y:S05]  /*0620*/  BSYNC.RECONVERGENT B0 ;  /* 0x0000000000007941 */ /* 0x000fea0003800200 */
.L_x_1563:
        /* <DEDUP_REMOVED lines=34> */
.L_x_1566:
[----:B------:R-:W-:Y:S05]  /*0850*/  BSYNC.RECONVERGENT B0 ;  /* 0x0000000000007941 */ /* 0x000fea0003800200 */
.L_x_1565:
        /* <DEDUP_REMOVED lines=20> */
.L_x_1568:
[----:B------:R-:W-:Y:S05]  /*09a0*/  BSYNC.RECONVERGENT B0 ;  /* 0x0000000000007941 */ /* 0x000fea0003800200 */
.L_x_1567:
        /* <DEDUP_REMOVED lines=13> */
[----:B------:R-:W-:-:S02]  /*0a80*/  F2FP.SATFINITE.E5M2.F32.PACK_AB_MERGE_C R15, RZ, R14, RZ ;  /* 0x0000000eff0f723e */ /* 0x000fc400048060ff */
[----:B------:R-:W-:Y:S02]  /*0a90*/  F2FP.SATFINITE.E5M2.F32.PACK_AB_MERGE_C R13, RZ, R13, RZ ;  /* 0x0000000dff0d723e */ /* 0x000fe400048060ff */
[----:B------:R-:W-:Y:S02]  /*0aa0*/  F2FP.SATFINITE.E5M2.F32.PACK_AB_MERGE_C R10, RZ, R10, RZ ;  /* 0x0000000aff0a723e */ /* 0x000fe400048060ff */
[----:B------:R-:W-:Y:S01]  /*0ab0*/  FMNMX R16, R8, |R9|, !PT ;  /* 0x4000000908107209 */ /* 0x000fe20007800000 */
[----:B------:R-:W-:Y:S01]  /*0ac0*/  IMAD R8, R15, 0x100, R6 ;  /* 0x000001000f087824 */ /* 0x000fe200078e0206 */
[----:B------:R-:W-:Y:S01]  /*0ad0*/  F2FP.SATFINITE.E5M2.F32.PACK_AB_MERGE_C R19, RZ, R12, RZ ;  /* 0x0000000cff13723e */ /* 0x000fe200048060ff */
        /* <DEDUP_REMOVED lines=17> */
.L_x_1570:
[----:B------:R-:W-:Y:S05]  /*0bf0*/  BSYNC.RECONVERGENT B0 ;  /* 0x0000000000007941 */ /* 0x000fea0003800200 */
.L_x_1569:
        /* <DEDUP_REMOVED lines=25> */
.L_x_1572:
[----:B------:R-:W-:Y:S05]  /*0d90*/  BSYNC.RECONVERGENT B0 ;  /* 0x0000000000007941 */ /* 0x000fea0003800200 */
.L_x_1571:
        /* <DEDUP_REMOVED lines=31> */
.L_x_1574:
[----:B------:R-:W-:Y:S05]  /*0f90*/  BSYNC.RECONVERGENT B0 ;  /* 0x0000000000007941 */ /* 0x000fea0003800200 */
.L_x_1573:
        /* <DEDUP_REMOVED lines=38> */
.L_x_1576:
[----:B------:R-:W-:Y:S05]  /*1200*/  BSYNC.RECONVERGENT B0 ;  /* 0x0000000000007941 */ /* 0x000fea0003800200 */
.L_x_1575:
        /* <DEDUP_REMOVED lines=31> */
.L_x_1578:
[----:B------:R-:W-:Y:S05]  /*1400*/  BSYNC.RECONVERGENT B0 ;  /* 0x0000000000007941 */ /* 0x000fea0003800200 */
.L_x_1577:
        /* <DEDUP_REMOVED lines=36> */
.L_x_1580:
[----:B------:R-:W-:Y:S05]  /*1650*/  BSYNC.RECONVERGENT B0 ;  /* 0x0000000000007941 */ /* 0x000fea0003800200 */
.L_x_1579:
        /* <DEDUP_REMOVED lines=30> */
.L_x_1582:
[----:B------:R-:W-:Y:S05]  /*1840*/  BSYNC.RECONVERGENT B0 ;  /* 0x0000000000007941 */ /* 0x000fea0003800200 */
.L_x_1581:
        /* <DEDUP_REMOVED lines=25> */
.L_x_1584:
[----:B------:R-:W-:Y:S05]  /*19e0*/  BSYNC.RECONVERGENT B0 ;  /* 0x0000000000007941 */ /* 0x000fea0003800200 */
.L_x_1583:
        /* <DEDUP_REMOVED lines=34> */
.L_x_1586:
[----:B------:R-:W-:Y:S05]  /*1c10*/  BSYNC.RECONVERGENT B0 ;  /* 0x0000000000007941 */ /* 0x000fea0003800200 */
.L_x_1585:
        /* <DEDUP_REMOVED lines=39> */
.L_x_1588:
[----:B------:R-:W-:Y:S05]  /*1e90*/  BSYNC.RECONVERGENT B0 ;  /* 0x0000000000007941 */ /* 0x000fea0003800200 */
.L_x_1587:
        /* <DEDUP_REMOVED lines=30> */
.L_x_1590:
[----:B------:R-:W-:Y:S05]  /*2080*/  BSYNC.RECONVERGENT B0 ;  /* 0x0000000000007941 */ /* 0x000fea0003800200 */
.L_x_1589:
        /* <DEDUP_REMOVED lines=26> */
.L_x_1592:
[----:B------:R-:W-:Y:S05]  /*2230*/  BSYNC.RECONVERGENT B0 ;  /* 0x0000000000007941 */ /* 0x000fea0003800200 */
.L_x_1591:
        /* <DEDUP_REMOVED lines=10> */
[----:B------:R-:W-:-:S02]  /*22e0*/  F2FP.SATFINITE.E5M2.F32.PACK_AB_MERGE_C R13, RZ, R10, RZ ;  /* 0x0000000aff0d723e */ /* 0x000fc400048060ff */
[C---:B------:R-:W-:Y:S01]  /*22f0*/  FMNMX3 R28, |R22|.reuse, R5, |R9|, !PT ;  /* 0x00000005161c7276 */ /* 0x040fe20007800609 */
[----:B------:R-:W-:Y:S01]  /*2300*/  FMUL R22, R22, UR8 ;  /* 0x0000000816167c20 */ /* 0x000fe20008400000 */
[----:B------:R-:W-:Y:S01]  /*2310*/  FMUL R9, R9, UR8 ;  /* 0x0000000809097c20 */ /* 0x000fe20008400000 */
[----:B------:R-:W-:Y:S02]  /*2320*/  LOP3.LUT R5, R13, 0xffff, RZ, 0xc0, !PT ;  /* 0x0000ffff0d057812 */ /* 0x000fe400078ec0ff */
[----:B------:R-:W-:Y:S02]  /*2330*/  LOP3.LUT R26, R26, 0xff00, R33, 0xf8, !PT ;  /* 0x0000ff001a1a7812 */ /* 0x000fe400078ef821 */
[----:B------:R-:W-:Y:S01]  /*2340*/  LOP3.LUT R12, R11, 0xff0000, RZ, 0xc0, !PT ;  /* 0x00ff00000b0c7812 */ /* 0x000fe200078ec0ff */
[----:B------:R-:W-:Y:S01]  /*2350*/  IMAD.SHL.U32 R5, R5, 0x1000000, RZ ;  /* 0x0100000005057824 */ /* 0x000fe200078e00ff */
        /* <DEDUP_REMOVED lines=18> */
.L_x_1594:
[----:B------:R-:W-:Y:S05]  /*2480*/  BSYNC.RECONVERGENT B0 ;  /* 0x0000000000007941 */ /* 0x000fea0003800200 */
.L_x_1593:
        /* <DEDUP_REMOVED lines=44> */
.L_x_1596:
[----:B------:R-:W-:Y:S05]  /*2750*/  BSYNC.RECONVERGENT B0 ;  /* 0x0000000000007941 */ /* 0x000fea0003800200 */
.L_x_1595:
        /* <DEDUP_REMOVED lines=32> */
.L_x_1598:
[----:B------:R-:W-:Y:S05]  /*2960*/  BSYNC.RECONVERGENT B0 ;  /* 0x0000000000007941 */ /* 0x000fea0003800200 */
.L_x_1597:
        /* <DEDUP_REMOVED lines=24> */
.L_x_1600:
[----:B------:R-:W-:Y:S05]  /*2af0*/  BSYNC.RECONVERGENT B0 ;  /* 0x0000000000007941 */ /* 0x000fea0003800200 */
.L_x_1599:
        /* <DEDUP_REMOVED lines=36> */
.L_x_1602:
[----:B------:R-:W-:Y:S05]  /*2d40*/  BSYNC.RECONVERGENT B0 ;  /* 0x0000000000007941 */ /* 0x000fea0003800200 */
.L_x_1601:
        /* <DEDUP_REMOVED lines=25> */
.L_x_1604:
[----:B------:R-:W-:Y:S05]  /*2ee0*/  BSYNC.RECONVERGENT B0 ;  /* 0x0000000000007941 */ /* 0x000fea0003800200 */
.L_x_1603:
        /* <DEDUP_REMOVED lines=31> */
.L_x_1606:
[----:B------:R-:W-:Y:S05]  /*30e0*/  BSYNC.RECONVERGENT B0 ;  /* 0x0000000000007941 */ /* 0x000fea0003800200 */
.L_x_1605:
        /* <DEDUP_REMOVED lines=38> */
.L_x_1608:
[----:B------:R-:W-:Y:S05]  /*3350*/  BSYNC.RECONVERGENT B0 ;  /* 0x0000000000007941 */ /* 0x000fea0003800200 */
.L_x_1607:
        /* <DEDUP_REMOVED lines=31> */
.L_x_1610:
[----:B------:R-:W-:Y:S05]  /*3550*/  BSYNC.RECONVERGENT B0 ;  /* 0x0000000000007941 */ /* 0x000fea0003800200 */
.L_x_1609:
        /* <DEDUP_REMOVED lines=36> */
.L_x_1612:
[----:B------:R-:W-:Y:S05]  /*37a0*/  BSYNC.RECONVERGENT B0 ;  /* 0x0000000000007941 */ /* 0x000fea0003800200 */
.L_x_1611:
        /* <DEDUP_REMOVED lines=30> */
.L_x_1614:
[----:B------:R-:W-:Y:S05]  /*3990*/  BSYNC.RECONVERGENT B0 ;  /* 0x0000000000007941 */ /* 0x000fea0003800200 */
.L_x_1613:
        /* <DEDUP_REMOVED lines=25> */
.L_x_1616:
[----:B------:R-:W-:Y:S05]  /*3b30*/  BSYNC.RECONVERGENT B0 ;  /* 0x0000000000007941 */ /* 0x000fea0003800200 */
.L_x_1615:
        /* <DEDUP_REMOVED lines=34> */
.L_x_1618:
[----:B------:R-:W-:Y:S05]  /*3d60*/  BSYNC.RECONVERGENT B0 ;  /* 0x0000000000007941 */ /* 0x000fea0003800200 */
.L_x_1617:
        /* <DEDUP_REMOVED lines=39> */
.L_x_1620:
[----:B------:R-:W-:Y:S05]  /*3fe0*/  BSYNC.RECONVERGENT B0 ;  /* 0x0000000000007941 */ /* 0x000fea0003800200 */
.L_x_1619:
        /* <DEDUP_REMOVED lines=10> */
[----:B------:R-:W-:Y:S01]  /*4090*/  F2FP.SATFINITE.E5M2.F32.PACK_AB_MERGE_C R35, RZ, R10, RZ ;  /* 0x0000000aff23723e */ /* 0x000fe200048060ff */
[----:B------:R-:W-:Y:S01]  /*40a0*/  FMUL R33, R32, UR8 ;  /* 0x0000000820217c20 */ /* 0x000fe20008400000 */
        /* <DEDUP_REMOVED lines=18> */
.L_x_1622:
[----:B------:R-:W-:Y:S05]  /*41d0*/  BSYNC.RECONVERGENT B0 ;  /* 0x0000000000007941 */ /* 0x000fea0003800200 */
.L_x_1621:
        /* <DEDUP_REMOVED lines=26> */
.L_x_1624:
[----:B------:R-:W-:Y:S05]  /*4380*/  BSYNC.RECONVERGENT B0 ;  /* 0x0000000000007941 */ /* 0x000fea0003800200 */
.L_x_1623:
        /* <DEDUP_REMOVED lines=10> */
[----:B------:R-:W-:Y:S01]  /*4430*/  F2FP.SATFINITE.E5M2.F32.PACK_AB_MERGE_C R31, RZ, R10, RZ ;  /* 0x0000000aff1f723e */ /* 0x000fe200048060ff */
[----:B------:R-:W-:Y:S01]  /*4440*/  BSSY.RECONVERGENT B0, `(.L_x_1625) ;  /* 0x0000019000007945 */ /* 0x000fe20003800200 */
[C---:B------:R-:W-:Y:S01]  /*4450*/  FMNMX3 R32, |R30|.reuse, R5, |R12|, !PT ;  /* 0x000000051e207276 */ /* 0x040fe2000780060c */
[----:B------:R-:W-:Y:S01]  /*4460*/  FMUL R30, R30, UR8 ;  /* 0x000000081e1e7c20 */ /* 0x000fe20008400000 */
[----:B------:R-:W-:Y:S01]  /*4470*/  FMUL R12, R12, UR8 ;  /* 0x000000080c0c7c20 */ /* 0x000fe20008400000 */
[----:B------:R-:W-:-:S02]  /*4480*/  LOP3.LUT R5, R31, 0xffff, RZ, 0xc0, !PT ;  /* 0x0000ffff1f057812 */ /* 0x000fc400078ec0ff */
        /* <DEDUP_REMOVED lines=20> */
.L_x_1626:
[----:B------:R-:W-:Y:S05]  /*45d0*/  BSYNC.RECONVERGENT B0 ;  /* 0x0000000000007941 */ /* 0x000fea0003800200 */
.L_x_1625:
        /* <DEDUP_REMOVED lines=44> */
.L_x_1628:
[----:B------:R-:W-:Y:S05]  /*48a0*/  BSYNC.RECONVERGENT B0 ;  /* 0x0000000000007941 */ /* 0x000fea0003800200 */
.L_x_1627:
        /* <DEDUP_REMOVED lines=32> */
.L_x_1630:
[----:B------:R-:W-:Y:S05]  /*4ab0*/  BSYNC.RECONVERGENT B0 ;  /* 0x0000000000007941 */ /* 0x000fea0003800200 */
.L_x_1629:
        /* <DEDUP_REMOVED lines=24> */
.L_x_1632:
[----:B------:R-:W-:Y:S05]  /*4c40*/  BSYNC.RECONVERGENT B0 ;  /* 0x0000000000007941 */ /* 0x000fea0003800200 */
.L_x_1631:
        /* <DEDUP_REMOVED lines=36> */
.L_x_1634:
[----:B------:R-:W-:Y:S05]  /*4e90*/  BSYNC.RECONVERGENT B0 ;  /* 0x0000000000007941 */ /* 0x000fea0003800200 */
.L_x_1633:
        /* <DEDUP_REMOVED lines=25> */
.L_x_1636:
[----:B------:R-:W-:Y:S05]  /*5030*/  BSYNC.RECONVERGENT B0 ;  /* 0x0000000000007941 */ /* 0x000fea0003800200 */
.L_x_1635:
        /* <DEDUP_REMOVED lines=31> */
.L_x_1638:
[----:B------:R-:W-:Y:S05]  /*5230*/  BSYNC.RECONVERGENT B0 ;  /* 0x0000000000007941 */ /* 0x000fea0003800200 */
.L_x_1637:
        /* <DEDUP_REMOVED lines=38> */
.L_x_1640:
[----:B------:R-:W-:Y:S05]  /*54a0*/  BSYNC.RECONVERGENT B0 ;  /* 0x0000000000007941 */ /* 0x000fea0003800200 */
.L_x_1639:
        /* <DEDUP_REMOVED lines=31> */
.L_x_1642:
[----:B------:R-:W-:Y:S05]  /*56a0*/  BSYNC.RECONVERGENT B0 ;  /* 0x0000000000007941 */ /* 0x000fea0003800200 */
.L_x_1641:
        /* <DEDUP_REMOVED lines=36> */
.L_x_1644:
[----:B------:R-:W-:Y:S05]  /*58f0*/  BSYNC.RECONVERGENT B0 ;  /* 0x0000000000007941 */ /* 0x000fea0003800200 */
.L_x_1643:
        /* <DEDUP_REMOVED lines=30> */
.L_x_1646:
[----:B------:R-:W-:Y:S05]  /*5ae0*/  BSYNC.RECONVERGENT B0 ;  /* 0x0000000000007941 */ /* 0x000fea0003800200 */
.L_x_1645:
        /* <DEDUP_REMOVED lines=25> */
.L_x_1648:
[----:B------:R-:W-:Y:S05]  /*5c80*/  BSYNC.RECONVERGENT B0 ;  /* 0x0000000000007941 */ /* 0x000fea0003800200 */
.L_x_1647:
        /* <DEDUP_REMOVED lines=34> */
.L_x_1650:
[----:B------:R-:W-:Y:S05]  /*5eb0*/  BSYNC.RECONVERGENT B0 ;  /* 0x0000000000007941 */ /* 0x000fea0003800200 */
.L_x_1649:
        /* <DEDUP_REMOVED lines=39> */
.L_x_1652:
[----:B------:R-:W-:Y:S05]  /*6130*/  BSYNC.RECONVERGENT B0 ;  /* 0x0000000000007941 */ /* 0x000fea0003800200 */
.L_x_1651:
        /* <DEDUP_REMOVED lines=30> */
.L_x_1654:
[----:B------:R-:W-:Y:S05]  /*6320*/  BSYNC.RECONVERGENT B0 ;  /* 0x0000000000007941 */ /* 0x000fea0003800200 */
.L_x_1653:
        /* <DEDUP_REMOVED lines=26> */
.L_x_1656:
[----:B------:R-:W-:Y:S05]  /*64d0*/  BSYNC.RECONVERGENT B0 ;  /* 0x0000000000007941 */ /* 0x000fea0003800200 */
.L_x_1655:
        /* <DEDUP_REMOVED lines=36> */
.L_x_1658:
[----:B------:R-:W-:Y:S05]  /*6720*/  BSYNC.RECONVERGENT B0 ;  /* 0x0000000000007941 */ /* 0x000fea0003800200 */
.L_x_1657:
        /* <DEDUP_REMOVED lines=44> */
.L_x_1660:
[----:B------:R-:W-:Y:S05]  /*69f0*/  BSYNC.RECONVERGENT B0 ;  /* 0x0000000000007941 */ /* 0x000fea0003800200 */
.L_x_1659:
        /* <DEDUP_REMOVED lines=32> */
.L_x_1662:
[----:B------:R-:W-:Y:S05]  /*6c00*/  BSYNC.RECONVERGENT B0 ;  /* 0x0000000000007941 */ /* 0x000fea0003800200 */
.L_x_1661:
        /* <DEDUP_REMOVED lines=24> */
.L_x_1664:
[----:B------:R-:W-:Y:S05]  /*6d90*/  BSYNC.RECONVERGENT B0 ;  /* 0x0000000000007941 */ /* 0x000fea0003800200 */
.L_x_1663:
        /* <DEDUP_REMOVED lines=15> */
[----:B------:R-:W-:Y:S01]  /*6e90*/  F2FP.SATFINITE.E5M2.F32.PACK_AB_MERGE_C R43, RZ, R10, RZ ;  /* 0x0000000aff2b723e */ /* 0x000fe200048060ff */
[----:B------:R-:W-:Y:S01]  /*6ea0*/  IMAD R8, R41, 0x100, R8 ;  /* 0x0000010029087824 */ /* 0x000fe200078e0208 */
[----:B------:R-:W-:Y:S01]  /*6eb0*/  FMNMX R40, R6, |R13|, !PT ;  /* 0x4000000d06287209 */ /* 0x000fe20007800000 */
[----:B------:R-:W-:Y:S01]  /*6ec0*/  IMAD R9, R11, 0x100, R9 ;  /* 0x000001000b097824 */ /* 0x000fe200078e0209 */
[----:B------:R-:W-:Y:S01]  /*6ed0*/  F2FP.SATFINITE.E5M2.F32.PACK_AB_MERGE_C R45, RZ, R39, RZ ;  /* 0x00000027ff2d723e */ /* 0x000fe200048060ff */
        /* <DEDUP_REMOVED lines=16> */
.L_x_1666:
[----:B------:R-:W-:Y:S05]  /*6fe0*/  BSYNC.RECONVERGENT B0 ;  /* 0x0000000000007941 */ /* 0x000fea0003800200 */
.L_x_1665:
        /* <DEDUP_REMOVED lines=25> */
.L_x_1668:
[----:B------:R-:W-:Y:S05]  /*7180*/  BSYNC.RECONVERGENT B0 ;  /* 0x0000000000007941 */ /* 0x000fea0003800200 */
.L_x_1667:
        /* <DEDUP_REMOVED lines=31> */
.L_x_1670:
[----:B------:R-:W-:Y:S05]  /*7380*/  BSYNC.RECONVERGENT B0 ;  /* 0x0000000000007941 */ /* 0x000fea0003800200 */
.L_x_1669:
        /* <DEDUP_REMOVED lines=38> */
.L_x_1672:
[----:B------:R-:W-:Y:S05]  /*75f0*/  BSYNC.RECONVERGENT B0 ;  /* 0x0000000000007941 */ /* 0x000fea0003800200 */
.L_x_1671:
        /* <DEDUP_REMOVED lines=31> */
.L_x_1674:
[----:B------:R-:W-:Y:S05]  /*77f0*/  BSYNC.RECONVERGENT B0 ;  /* 0x0000000000007941 */ /* 0x000fea0003800200 */
.L_x_1673:
        /* <DEDUP_REMOVED lines=36> */
.L_x_1676:
[----:B------:R-:W-:Y:S05]  /*7a40*/  BSYNC.RECONVERGENT B0 ;  /* 0x0000000000007941 */ /* 0x000fea0003800200 */
.L_x_1675:
        /* <DEDUP_REMOVED lines=30> */
.L_x_1678:
[----:B------:R-:W-:Y:S05]  /*7c30*/  BSYNC.RECONVERGENT B0 ;  /* 0x0000000000007941 */ /* 0x000fea0003800200 */
.L_x_1677:
        /* <DEDUP_REMOVED lines=25> */
.L_x_1680:
[----:B------:R-:W-:Y:S05]  /*7dd0*/  BSYNC.RECONVERGENT B0 ;  /* 0x0000000000007941 */ /* 0x000fea0003800200 */
.L_x_1679:
        /* <DEDUP_REMOVED lines=34> */
.L_x_1682:
[----:B------:R-:W-:Y:S05]  /*8000*/  BSYNC.RECONVERGENT B0 ;  /* 0x0000000000007941 */ /* 0x000fea0003800200 */
.L_x_1681:
        /* <DEDUP_REMOVED lines=39> */
.L_x_1684:
[----:B------:R-:W-:Y:S05]  /*8280*/  BSYNC.RECONVERGENT B0 ;  /* 0x0000000000007941 */ /* 0x000fea0003800200 */
.L_x_1683:
        /* <DEDUP_REMOVED lines=30> */
.L_x_1686:
[----:B------:R-:W-:Y:S05]  /*8470*/  BSYNC.RECONVERGENT B0 ;  /* 0x0000000000007941 */ /* 0x000fea0003800200 */
.L_x_1685:
        /* <DEDUP_REMOVED lines=26> */
.L_x_1688:
[----:B------:R-:W-:Y:S05]  /*8620*/  BSYNC.RECONVERGENT B0 ;  /* 0x0000000000007941 */ /* 0x000fea0003800200 */
.L_x_1687:
        /* <DEDUP_REMOVED lines=36> */
.L_x_1690:
[----:B------:R-:W-:Y:S05]  /*8870*/  BSYNC.RECONVERGENT B0 ;  /* 0x0000000000007941 */ /* 0x000fea0003800200 */
.L_x_1689:
        /* <DEDUP_REMOVED lines=44> */
.L_x_1692:
[----:B------:R-:W-:Y:S05]  /*8b40*/  BSYNC.RECONVERGENT B0 ;  /* 0x0000000000007941 */ /* 0x000fea0003800200 */
.L_x_1691:
        /* <DEDUP_REMOVED lines=32> */
.L_x_1694:
[----:B------:R-:W-:Y:S05]  /*8d50*/  BSYNC.RECONVERGENT B0 ;  /* 0x0000000000007941 */ /* 0x000fea0003800200 */
.L_x_1693:
        /* <DEDUP_REMOVED lines=24> */
.L_x_1696:
[----:B------:R-:W-:Y:S05]  /*8ee0*/  BSYNC.RECONVERGENT B0 ;  /* 0x0000000000007941 */ /* 0x000fea0003800200 */
.L_x_1695:
        /* <DEDUP_REMOVED lines=36> */
.L_x_1698:
[----:B------:R-:W-:Y:S05]  /*9130*/  BSYNC.RECONVERGENT B0 ;  /* 0x0000000000007941 */ /* 0x000fea0003800200 */
.L_x_1697:
        /* <DEDUP_REMOVED lines=25> */
.L_x_1700:
[----:B------:R-:W-:Y:S05]  /*92d0*/  BSYNC.RECONVERGENT B0 ;  /* 0x0000000000007941 */ /* 0x000fea0003800200 */
.L_x_1699:
        /* <DEDUP_REMOVED lines=31> */
.L_x_1702:
[----:B------:R-:W-:Y:S05]  /*94d0*/  BSYNC.RECONVERGENT B0 ;  /* 0x0000000000007941 */ /* 0x000fea0003800200 */
.L_x_1701:
        /* <DEDUP_REMOVED lines=38> */
.L_x_1704:
[----:B------:R-:W-:Y:S05]  /*9740*/  BSYNC.RECONVERGENT B0 ;  /* 0x0000000000007941 */ /* 0x000fea0003800200 */
.L_x_1703:
        /* <DEDUP_REMOVED lines=31> */
.L_x_1706:
[----:B------:R-:W-:Y:S05]  /*9940*/  BSYNC.RECONVERGENT B0 ;  /* 0x0000000000007941 */ /* 0x000fea0003800200 */
.L_x_1705:
        /* <DEDUP_REMOVED lines=36> */
.L_x_1708:
[----:B------:R-:W-:Y:S05]  /*9b90*/  BSYNC.RECONVERGENT B0 ;  /* 0x0000000000007941 */ /* 0x000fea0003800200 */
.L_x_1707:
        /* <DEDUP_REMOVED lines=30> */
.L_x_1710:
[----:B------:R-:W-:Y:S05]  /*9d80*/  BSYNC.RECONVERGENT B0 ;  /* 0x0000000000007941 */ /* 0x000fea0003800200 */
.L_x_1709:
        /* <DEDUP_REMOVED lines=25> */
.L_x_1712:
[----:B------:R-:W-:Y:S05]  /*9f20*/  BSYNC.RECONVERGENT B0 ;  /* 0x0000000000007941 */ /* 0x000fea0003800200 */
.L_x_1711:
        /* <DEDUP_REMOVED lines=34> */
.L_x_1714:
[----:B------:R-:W-:Y:S05]  /*a150*/  BSYNC.RECONVERGENT B0 ;  /* 0x0000000000007941 */ /* 0x000fea0003800200 */
.L_x_1713:
        /* <DEDUP_REMOVED lines=39> */
.L_x_1716:
[----:B------:R-:W-:Y:S05]  /*a3d0*/  BSYNC.RECONVERGENT B0 ;  /* 0x0000000000007941 */ /* 0x000fea0003800200 */
.L_x_1715:
        /* <DEDUP_REMOVED lines=30> */
.L_x_1718:
[----:B------:R-:W-:Y:S05]  /*a5c0*/  BSYNC.RECONVERGENT B0 ;  /* 0x0000000000007941 */ /* 0x000fea0003800200 */
.L_x_1717:
        /* <DEDUP_REMOVED lines=26> */
.L_x_1720:
[----:B------:R-:W-:Y:S05]  /*a770*/  BSYNC.RECONVERGENT B0 ;  /* 0x0000000000007941 */ /* 0x000fea0003800200 */
.L_x_1719:
        /* <DEDUP_REMOVED lines=36> */
.L_x_1722:
[----:B------:R-:W-:Y:S05]  /*a9c0*/  BSYNC.RECONVERGENT B0 ;  /* 0x0000000000007941 */ /* 0x000fea0003800200 */
.L_x_1721:
        /* <DEDUP_REMOVED lines=44> */
.L_x_1724:
[----:B------:R-:W-:Y:S05]  /*ac90*/  BSYNC.RECONVERGENT B0 ;  /* 0x0000000000007941 */ /* 0x000fea0003800200 */
.L_x_1723:
        /* <DEDUP_REMOVED lines=32> */
.L_x_1726:
[----:B------:R-:W-:Y:S05]  /*aea0*/  BSYNC.RECONVERGENT B0 ;  /* 0x0000000000007941 */ /* 0x000fea0003800200 */
.L_x_1725:
        /* <DEDUP_REMOVED lines=24> */
.L_x_1728:
[----:B------:R-:W-:Y:S05]  /*b030*/  BSYNC.RECONVERGENT B0 ;  /* 0x0000000000007941 */ /* 0x000fea0003800200 */
.L_x_1727:
        /* <DEDUP_REMOVED lines=36> */
.L_x_1730:
[----:B------:R-:W-:Y:S05]  /*b280*/  BSYNC.RECONVERGENT B0 ;  /* 0x0000000000007941 */ /* 0x000fea0003800200 */
.L_x_1729:
        /* <DEDUP_REMOVED lines=25> */
.L_x_1732:
[----:B------:R-:W-:Y:S05]  /*b420*/  BSYNC.RECONVERGENT B0 ;  /* 0x0000000000007941 */ /* 0x000fea0003800200 */
.L_x_1731:
        /* <DEDUP_REMOVED lines=31> */
.L_x_1734:
[----:B------:R-:W-:Y:S05]  /*b620*/  BSYNC.RECONVERGENT B0 ;  /* 0x0000000000007941 */ /* 0x000fea0003800200 */
.L_x_1733:
        /* <DEDUP_REMOVED lines=38> */
.L_x_1736:
[----:B------:R-:W-:Y:S05]  /*b890*/  BSYNC.RECONVERGENT B0 ;  /* 0x0000000000007941 */ /* 0x000fea0003800200 */
.L_x_1735:
        /* <DEDUP_REMOVED lines=31> */
.L_x_1738:
[----:B------:R-:W-:Y:S05]  /*ba90*/  BSYNC.RECONVERGENT B0 ;  /* 0x0000000000007941 */ /* 0x000fea0003800200 */
.L_x_1737:
        /* <DEDUP_REMOVED lines=36> */
.L_x_1740:
[----:B------:R-:W-:Y:S05]  /*bce0*/  BSYNC.RECONVERGENT B0 ;  /* 0x0000000000007941 */ /* 0x000fea0003800200 */
.L_x_1739:
        /* <DEDUP_REMOVED lines=30> */
.L_x_1742:
[----:B------:R-:W-:Y:S05]  /*bed0*/  BSYNC.RECONVERGENT B0 ;  /* 0x0000000000007941 */ /* 0x000fea0003800200 */
.L_x_1741:
        /* <DEDUP_REMOVED lines=25> */
.L_x_1744:
[----:B------:R-:W-:Y:S05]  /*c070*/  BSYNC.RECONVERGENT B0 ;  /* 0x0000000000007941 */ /* 0x000fea0003800200 */
.L_x_1743:
        /* <DEDUP_REMOVED lines=14> */
[----:B------:R-:W-:Y:S02]  /*c160*/  F2FP.SATFINITE.E5M2.F32.PACK_AB_MERGE_C R63, RZ, R8, RZ ;  /* 0x00000008ff3f723e */ /* 0x000fe400048060ff */
[----:B------:R-:W-:Y:S02]  /*c170*/  FMNMX R11, R11, |R64|, !PT ;  /* 0x400000400b0b7209 */ /* 0x000fe40007800000 */
        /* <DEDUP_REMOVED lines=18> */
.L_x_1746:
[----:B------:R-:W-:Y:S05]  /*c2a0*/  BSYNC.RECONVERGENT B0 ;  /* 0x0000000000007941 */ /* 0x000fea0003800200 */
.L_x_1745:
        /* <DEDUP_REMOVED lines=39> */
.L_x_1748:
[----:B------:R-:W-:Y:S05]  /*c520*/  BSYNC.RECONVERGENT B0 ;  /* 0x0000000000007941 */ /* 0x000fea0003800200 */
.L_x_1747:
        /* <DEDUP_REMOVED lines=30> */
.L_x_1750:
[----:B------:R-:W-:Y:S05]  /*c710*/  BSYNC.RECONVERGENT B0 ;  /* 0x0000000000007941 */ /* 0x000fea0003800200 */
.L_x_1749:
        /* <DEDUP_REMOVED lines=26> */
.L_x_1752:
[----:B------:R-:W-:Y:S05]  /*c8c0*/  BSYNC.RECONVERGENT B0 ;  /* 0x0000000000007941 */ /* 0x000fea0003800200 */
.L_x_1751:
        /* <DEDUP_REMOVED lines=36> */
.L_x_1754:
[----:B------:R-:W-:Y:S05]  /*cb10*/  BSYNC.RECONVERGENT B0 ;  /* 0x0000000000007941 */ /* 0x000fea0003800200 */
.L_x_1753:
        /* <DEDUP_REMOVED lines=44> */
.L_x_1756:
[----:B------:R-:W-:Y:S05]  /*cde0*/  BSYNC.RECONVERGENT B0 ;  /* 0x0000000000007941 */ /* 0x000fea0003800200 */
.L_x_1755:
        /* <DEDUP_REMOVED lines=32> */
.L_x_1758:
[----:B------:R-:W-:Y:S05]  /*cff0*/  BSYNC.RECONVERGENT B0 ;  /* 0x0000000000007941 */ /* 0x000fea0003800200 */
.L_x_1757:
        /* <DEDUP_REMOVED lines=24> */
.L_x_1760:
[----:B------:R-:W-:Y:S05]  /*d180*/  BSYNC.RECONVERGENT B0 ;  /* 0x0000000000007941 */ /* 0x000fea0003800200 */
.L_x_1759:
        /* <DEDUP_REMOVED lines=36> */
.L_x_1762:
[----:B------:R-:W-:Y:S05]  /*d3d0*/  BSYNC.RECONVERGENT B0 ;  /* 0x0000000000007941 */ /* 0x000fea0003800200 */
.L_x_1761:
        /* <DEDUP_REMOVED lines=25> */
.L_x_1764:
[----:B------:R-:W-:Y:S05]  /*d570*/  BSYNC.RECONVERGENT B0 ;  /* 0x0000000000007941 */ /* 0x000fea0003800200 */
.L_x_1763:
        /* <DEDUP_REMOVED lines=31> */
.L_x_1766:
[----:B------:R-:W-:Y:S05]  /*d770*/  BSYNC.RECONVERGENT B0 ;  /* 0x0000000000007941 */ /* 0x000fea0003800200 */
.L_x_1765:
        /* <DEDUP_REMOVED lines=38> */
.L_x_1768:
[----:B------:R-:W-:Y:S05]  /*d9e0*/  BSYNC.RECONVERGENT B0 ;  /* 0x0000000000007941 */ /* 0x000fea0003800200 */
.L_x_1767:
        /* <DEDUP_REMOVED lines=10> */
[----:B------:R-:W-:Y:S01]  /*da90*/  F2FP.SATFINITE.E5M2.F32.PACK_AB_MERGE_C R63, RZ, R8, RZ ;  /* 0x00000008ff3f723e */ /* 0x000fe200048060ff */
[----:B------:R-:W-:Y:S01]  /*daa0*/  FMUL R13, R5, UR8 ;  /* 0x00000008050d7c20 */ /* 0x000fe20008400000 */
[----:B------:R-:W-:-:S02]  /*dab0*/  FMNMX3 R8, |R12|, R7, |R10|, !PT ;  /* 0x000000070c087276 */ /* 0x000fc4000780060a */
[----:B------:R-:W-:Y:S02]  /*dac0*/  F2FP.SATFINITE.E5M2.F32.PACK_AB_MERGE_C R65, RZ, R6, RZ ;  /* 0x00000006ff41723e */ /* 0x000fe400048060ff */
[----:B------:R-:W-:Y:S02]  /*dad0*/  F2FP.SATFINITE.E5M2.F32.PACK_AB_MERGE_C R67, RZ, R11, RZ ;  /* 0x0000000bff43723e */ /* 0x000fe400048060ff */
[----:B------:R-:W-:Y:S02]  /*dae0*/  LOP3.LUT R7, R63, 0xffff, RZ, 0xc0, !PT ;  /* 0x0000ffff3f077812 */ /* 0x000fe400078ec0ff */
        /* <DEDUP_REMOVED lines=16> */
.L_x_1770:
[----:B------:R-:W-:Y:S05]  /*dbf0*/  BSYNC.RECONVERGENT B0 ;  /* 0x0000000000007941 */ /* 0x000fea0003800200 */
.L_x_1769:
        /* <DEDUP_REMOVED lines=36> */
.L_x_1772:
[----:B------:R-:W-:Y:S05]  /*de40*/  BSYNC.RECONVERGENT B0 ;  /* 0x0000000000007941 */ /* 0x000fea0003800200 */
.L_x_1771:
        /* <DEDUP_REMOVED lines=30> */
.L_x_1774:
[----:B------:R-:W-:Y:S05]  /*e030*/  BSYNC.RECONVERGENT B0 ;  /* 0x0000000000007941 */ /* 0x000fea0003800200 */
.L_x_1773:
        /* <DEDUP_REMOVED lines=26> */
.L_x_1776:
[----:B------:R-:W-:Y:S05]  /*e1e0*/  BSYNC.RECONVERGENT B0 ;  /* 0x0000000000007941 */ /* 0x000fea0003800200 */
.L_x_1775:
        /* <DEDUP_REMOVED lines=34> */
.L_x_1778:
[----:B------:R-:W-:Y:S05]  /*e410*/  BSYNC.RECONVERGENT B0 ;  /* 0x0000000000007941 */ /* 0x000fea0003800200 */
.L_x_1777:
        /* <DEDUP_REMOVED lines=37> */
.L_x_1780:
[----:B------:R-:W-:Y:S05]  /*e670*/  BSYNC.RECONVERGENT B0 ;  /* 0x0000000000007941 */ /* 0x000fea0003800200 */
.L_x_1779:
        /* <DEDUP_REMOVED lines=11> */
[----:B------:R-:W-:-:S02]  /*e730*/  F2FP.SATFINITE.E5M2.F32.PACK_AB_MERGE_C R73, RZ, R5, RZ ;  /* 0x00000005ff49723e */ /* 0x000fc400048060ff */
[----:B------:R-:W-:Y:S02]  /*e740*/  FMNMX3 R5, |R13|, R6, |R12|, !PT ;  /* 0x000000060d057276 */ /* 0x000fe4000780060c */
[----:B------:R-:W-:Y:S01]  /*e750*/  F2FP.SATFINITE.E5M2.F32.PACK_AB_MERGE_C R13, RZ, R11, RZ ;  /* 0x0000000bff0d723e */ /* 0x000fe200048060ff */
[----:B------:R-:W-:Y:S01]  /*e760*/  IMAD.U32 R11, R73, 0x10000, RZ ;  /* 0x00010000490b7824 */ /* 0x000fe200078e00ff */
        /* <DEDUP_REMOVED lines=17> */
.L_x_1782:
[----:B------:R-:W-:Y:S05]  /*e880*/  BSYNC.RECONVERGENT B0 ;  /* 0x0000000000007941 */ /* 0x000fea0003800200 */
.L_x_1781:
        /* <DEDUP_REMOVED lines=34> */
.L_x_1784:
[----:B------:R-:W-:Y:S05]  /*eab0*/  BSYNC.RECONVERGENT B0 ;  /* 0x0000000000007941 */ /* 0x000fea0003800200 */
.L_x_1783:
        /* <DEDUP_REMOVED lines=30> */
.L_x_1786:
[----:B------:R-:W-:Y:S05]  /*eca0*/  BSYNC.RECONVERGENT B0 ;  /* 0x0000000000007941 */ /* 0x000fea0003800200 */
.L_x_1785:
        /* <DEDUP_REMOVED lines=26> */
.L_x_1788:
[----:B------:R-:W-:Y:S05]  /*ee50*/  BSYNC.RECONVERGENT B0 ;  /* 0x0000000000007941 */ /* 0x000fea0003800200 */
.L_x_1787:
        /* <DEDUP_REMOVED lines=13> */
[----:B------:R-:W-:-:S02]  /*ef30*/  F2FP.SATFINITE.E5M2.F32.PACK_AB_MERGE_C R73, RZ, R73, RZ ;  /* 0x00000049ff49723e */ /* 0x000fc400048060ff */
[----:B------:R-:W-:Y:S02]  /*ef40*/  F2FP.SATFINITE.E5M2.F32.PACK_AB_MERGE_C R75, RZ, R75, RZ ;  /* 0x0000004bff4b723e */ /* 0x000fe400048060ff */
[----:B------:R-:W-:Y:S02]  /*ef50*/  F2FP.SATFINITE.E5M2.F32.PACK_AB_MERGE_C R77, RZ, R77, RZ ;  /* 0x0000004dff4d723e */ /* 0x000fe400048060ff */
[----:B------:R-:W-:Y:S01]  /*ef60*/  F2FP.SATFINITE.E5M2.F32.PACK_AB_MERGE_C R79, RZ, R79, RZ ;  /* 0x0000004fff4f723e */ /* 0x000fe200048060ff */
        /* <DEDUP_REMOVED lines=15> */
.L_x_1790:
[----:B------:R-:W-:Y:S05]  /*f060*/  BSYNC.RECONVERGENT B0 ;  /* 0x0000000000007941 */ /* 0x000fea0003800200 */
.L_x_1789:
        /* <DEDUP_REMOVED lines=29> */
.L_x_1792:
[----:B------:R-:W-:Y:S05]  /*f240*/  BSYNC.RECONVERGENT B0 ;  /* 0x0000000000007941 */ /* 0x000fea0003800200 */
.L_x_1791:
        /* <DEDUP_REMOVED lines=34> */
.L_x_1794:
[----:B------:R-:W-:Y:S05]  /*f470*/  BSYNC.RECONVERGENT B0 ;  /* 0x0000000000007941 */ /* 0x000fea0003800200 */
.L_x_1793:
        /* <DEDUP_REMOVED lines=29> */
.L_x_1796:
[----:B------:R-:W-:Y:S05]  /*f650*/  BSYNC.RECONVERGENT B0 ;  /* 0x0000000000007941 */ /* 0x000fea0003800200 */
.L_x_1795:
        /* <DEDUP_REMOVED lines=17> */
[----:B------:R-:W-:Y:S01]  /*f770*/  F2FP.SATFINITE.E5M2.F32.PACK_AB_MERGE_C R85, RZ, R73, RZ ;  /* 0x00000049ff55723e */ /* 0x000fe200048060ff */
[----:B------:R-:W-:Y:S01]  /*f780*/  IMAD R90, R13, 0x100, R90 ;  /* 0x000001000d5a7824 */ /* 0x000fe200078e025a */
[----:B------:R-:W-:-:S02]  /*f790*/  F2FP.SATFINITE.E5M2.F32.PACK_AB_MERGE_C R79, RZ, R79, RZ ;  /* 0x0000004fff4f723e */ /* 0x000fc400048060ff */
[----:B------:R-:W-:Y:S01]  /*f7a0*/  ISETP.GE.AND P0, PT, R9, UR7, PT ;  /* 0x0000000709007c0c */ /* 0x000fe2000bf06270 */
[----:B------:R-:W-:Y:S01]  /*f7b0*/  IMAD.U32 R83, R85, 0x10000, RZ ;  /* 0x0001000055537824 */ /* 0x000fe200078e00ff */
[----:B------:R-:W-:Y:S01]  /*f7c0*/  LOP3.LUT R76, R72, 0xffff, RZ, 0xc0, !PT ;  /* 0x0000ffff484c7812 */ /* 0x000fe200078ec0ff */
[----:B------:R-:W-:Y:S01]  /*f7d0*/  IMAD.U32 R81, R79, 0x10000, RZ ;  /* 0x000100004f517824 */ /* 0x000fe200078e00ff */
[----:B------:R-:W-:Y:S02]  /*f7e0*/  F2FP.SATFINITE.E5M2.F32.PACK_AB_MERGE_C R75, RZ, R75, RZ ;  /* 0x0000004bff4b723e */ /* 0x000fe400048060ff */
[----:B------:R-:W-:Y:S01]  /*f7f0*/  F2FP.SATFINITE.E5M2.F32.PACK_AB_MERGE_C R71, RZ, R71, RZ ;  /* 0x00000047ff47723e */ /* 0x000fe200048060ff */
        /* <DEDUP_REMOVED lines=24> */
.L_x_1798:
[----:B------:R-:W-:Y:S05]  /*f980*/  BSYNC.RECONVERGENT B0 ;  /* 0x0000000000007941 */ /* 0x000fea0003800200 */
.L_x_1797:
        /* <DEDUP_REMOVED lines=35> */
.L_x_1800:
[----:B------:R-:W-:Y:S05]  /*fbc0*/  BSYNC.RECONVERGENT B0 ;  /* 0x0000000000007941 */ /* 0x000fea0003800200 */
.L_x_1799:
        /* <DEDUP_REMOVED lines=43> */
.L_x_1802:
[----:B------:R-:W-:Y:S05]  /*fe80*/  BSYNC.RECONVERGENT B0 ;  /* 0x0000000000007941 */ /* 0x000fea0003800200 */
.L_x_1801:
        /* <DEDUP_REMOVED lines=40> */
.L_x_1804:
[----:B------:R-:W-:Y:S05]  /*10110*/  BSYNC.RECONVERGENT B0 ;  /* 0x0000000000007941 */ /* 0x000fea0003800200 */
.L_x_1803:
        /* <DEDUP_REMOVED lines=44> */
.L_x_1806:
[----:B------:R-:W-:Y:S05]  /*103e0*/  BSYNC.RECONVERGENT B0 ;  /* 0x0000000000007941 */ /* 0x000fea0003800200 */
.L_x_1805:
        /* <DEDUP_REMOVED lines=34> */
.L_x_1808:
[----:B------:R-:W-:Y:S05]  /*10610*/  BSYNC.RECONVERGENT B0 ;  /* 0x0000000000007941 */ /* 0x000fea0003800200 */
.L_x_1807:
        /* <DEDUP_REMOVED lines=19> */
[----:B------:R-:W-:-:S02]  /*10750*/  FMNMX R89, R82, |R81|, !PT ;  /* 0x4000005152597209 */ /* 0x000fc40007800000 */
[----:B------:R-:W-:Y:S02]  /*10760*/  LOP3.LUT R86, R8, 0xff, RZ, 0xc0, !PT ;  /* 0x000000ff08567812 */ /* 0x000fe400078ec0ff */
        /* <DEDUP_REMOVED lines=28> */
.L_x_1810:
[----:B------:R-:W-:Y:S05]  /*10930*/  BSYNC.RECONVERGENT B0 ;  /* 0x0000000000007941 */ /* 0x000fea0003800200 */
.L_x_1809:
        /* <DEDUP_REMOVED lines=38> */
.L_x_1812:
[----:B------:R-:W-:Y:S05]  /*10ba0*/  BSYNC.RECONVERGENT B0 ;  /* 0x0000000000007941 */ /* 0x000fea0003800200 */
.L_x_1811:
        /* <DEDUP_REMOVED lines=9> */
[----:B------:R-:W-:Y:S01]  /*10c40*/  F2FP.SATFINITE.E5M2.F32.PACK_AB_MERGE_C R81, RZ, R81, RZ ;  /* 0x00000051ff51723e */ /* 0x000fe200048060ff */
[----:B------:R-:W-:-:S02]  /*10c50*/  FMUL R80, R12, UR8 ;  /* 0x000000080c507c20 */ /* 0x000fc40008400000 */
        /* <DEDUP_REMOVED lines=27> */
.L_x_1814:
[----:B------:R-:W-:Y:S05]  /*10e10*/  BSYNC.RECONVERGENT B0 ;  /* 0x0000000000007941 */ /* 0x000fea0003800200 */
.L_x_1813:
        /* <DEDUP_REMOVED lines=39> */
.L_x_1816:
[----:B------:R-:W-:Y:S05]  /*11090*/  BSYNC.RECONVERGENT B0 ;  /* 0x0000000000007941 */ /* 0x000fea0003800200 */
.L_x_1815:
        /* <DEDUP_REMOVED lines=10> */
[----:B------:R-:W-:Y:S01]  /*11140*/  F2FP.SATFINITE.E5M2.F32.PACK_AB_MERGE_C R81, RZ, R81, RZ ;  /* 0x00000051ff51723e */ /* 0x000fe200048060ff */
[----:B------:R-:W-:Y:S01]  /*11150*/  HADD2.F32 R2, -RZ, R2.H0_H0 ;  /* 0x20000002ff027230 */ /* 0x000fe20000004100 */
[----:B01----:R-:W-:Y:S01]  /*11160*/  LOP3.LUT R77, R73, 0xf8, RZ, 0xc0, !PT ;  /* 0x000000f8494d7812 */ /* 0x003fe200078ec0ff */
[----:B------:R-:W-:Y:S01]  /*11170*/  BSSY.RECONVERGENT B0, `(.L_x_1817) ;  /* 0x000001d000007945 */ /* 0x000fe20003800200 */
[----:B------:R-:W-:-:S02]  /*11180*/  LOP3.LUT R13, R81, 0xffff, RZ, 0xc0, !PT ;  /* 0x0000ffff510d7812 */ /* 0x000fc400078ec0ff */
[----:B------:R-:W-:Y:S01]  /*11190*/  F2FP.SATFINITE.E5M2.F32.PACK_AB_MERGE_C R85, RZ, R85, RZ ;  /* 0x00000055ff55723e */ /* 0x000fe200048060ff */
[----:B------:R-:W-:Y:S01]  /*111a0*/  FMUL R79, R2, UR8 ;  /* 0x00000008024f7c20 */ /* 0x000fe20008400000 */
[----:B------:R-:W-:Y:S01]  /*111b0*/  IADD3 R77, PT, PT, R0, 0xe7, R77 ;  /* 0x000000e7004d7810 */ /* 0x000fe20007ffe04d */
[----:B------:R-:W-:-:S03]  /*111c0*/  IMAD.SHL.U32 R13, R13, 0x1000000, RZ ;  /* 0x010000000d0d7824 */ /* 0x000fc600078e00ff */
[----:B------:R-:W-:Y:S02]  /*111d0*/  ISETP.GE.AND P0, PT, R77, UR7, PT ;  /* 0x000000074d007c0c */ /* 0x000fe4000bf06270 */
[----:B------:R-:W-:Y:S02]  /*111e0*/  LOP3.LUT R71, R88, R13, RZ, 0xfc, !PT ;  /* 0x0000000d58477212 */ /* 0x000fe400078efcff */
[----:B------:R-:W-:Y:S02]  /*111f0*/  LOP3.LUT R13, R85, 0xffff, RZ, 0xc0, !PT ;  /* 0x0000ffff550d7812 */ /* 0x000fe400078ec0ff */
[----:B------:R-:W-:-:S03]  /*11200*/  F2FP.SATFINITE.E5M2.F32.PACK_AB_MERGE_C R79, RZ, R79, RZ ;  /* 0x0000004fff4f723e */ /* 0x000fc600048060ff */
        /* <DEDUP_REMOVED lines=19> */
.L_x_1818:
[----:B------:R-:W-:Y:S05]  /*11340*/  BSYNC.RECONVERGENT B0 ;  /* 0x0000000000007941 */ /* 0x000fea0003800200 */
.L_x_1817:
        /* <DEDUP_REMOVED lines=77> */
.L_x_1820:
[----:B------:R-:W-:Y:S05]  /*11820*/  BSYNC.RECONVERGENT B0 ;  /* 0x0000000000007941 */ /* 0x000fea0003800200 */
.L_x_1819:
        /* <DEDUP_REMOVED lines=37> */
.L_x_1822:
[----:B------:R-:W-:Y:S05]  /*11a80*/  BSYNC.RECONVERGENT B0 ;  /* 0x0000000000007941 */ /* 0x000fea0003800200 */
.L_x_1821:
        /* <DEDUP_REMOVED lines=36> */
.L_x_1824:
[----:B------:R-:W-:Y:S05]  /*11cd0*/  BSYNC.RECONVERGENT B0 ;  /* 0x0000000000007941 */ /* 0x000fea0003800200 */
.L_x_1823:
        /* <DEDUP_REMOVED lines=36> */
.L_x_1826:
[----:B------:R-:W-:Y:S05]  /*11f20*/  BSYNC.RECONVERGENT B0 ;  /* 0x0000000000007941 */ /* 0x000fea0003800200 */
.L_x_1825:
        /* <DEDUP_REMOVED lines=36> */
.L_x_1828:
[----:B------:R-:W-:Y:S05]  /*12170*/  BSYNC.RECONVERGENT B0 ;  /* 0x0000000000007941 */ /* 0x000fea0003800200 */
.L_x_1827:
        /* <DEDUP_REMOVED lines=36> */
.L_x_1830:
[----:B------:R-:W-:Y:S05]  /*123c0*/  BSYNC.RECONVERGENT B0 ;  /* 0x0000000000007941 */ /* 0x000fea0003800200 */
.L_x_1829:
        /* <DEDUP_REMOVED lines=36> */
.L_x_1832:
[----:B------:R-:W-:Y:S05]  /*12610*/  BSYNC.RECONVERGENT B0 ;  /* 0x0000000000007941 */ /* 0x000fea0003800200 */
.L_x_1831:
        /* <DEDUP_REMOVED lines=36> */
.L_x_1834:
[----:B------:R-:W-:Y:S05]  /*12860*/  BSYNC.RECONVERGENT B0 ;  /* 0x0000000000007941 */ /* 0x000fea0003800200 */
.L_x_1833:
        /* <DEDUP_REMOVED lines=48> */
.L_x_1836:
[----:B------:R-:W-:Y:S05]  /*12b70*/  BSYNC.RECONVERGENT B0 ;  /* 0x0000000000007941 */ /* 0x000fea0003800200 */
.L_x_1835:
        /* <DEDUP_REMOVED lines=57> */
.L_x_1838:
[----:B------:R-:W-:Y:S05]  /*12f10*/  BSYNC.RECONVERGENT B0 ;  /* 0x0000000000007941 */ /* 0x000fea0003800200 */
.L_x_1837:
        /* <DEDUP_REMOVED lines=36> */
.L_x_1840:
[----:B------:R-:W-:Y:S05]  /*13160*/  BSYNC.RECONVERGENT B0 ;  /* 0x0000000000007941 */ /* 0x000fea0003800200 */
.L_x_1839:
        /* <DEDUP_REMOVED lines=36> */
.L_x_1842:
[----:B------:R-:W-:Y:S05]  /*133b0*/  BSYNC.RECONVERGENT B0 ;  /* 0x0000000000007941 */ /* 0x000fea0003800200 */
.L_x_1841:
        /* <DEDUP_REMOVED lines=36> */
.L_x_1844:
[----:B------:R-:W-:Y:S05]  /*13600*/  BSYNC.RECONVERGENT B0 ;  /* 0x0000000000007941 */ /* 0x000fea0003800200 */
.L_x_1843:
        /* <DEDUP_REMOVED lines=36> */
.L_x_1846:
[----:B------:R-:W-:Y:S05]  /*13850*/  BSYNC.RECONVERGENT B0 ;  /* 0x0000000000007941 */ /* 0x000fea0003800200 */
.L_x_1845:
        /* <DEDUP_REMOVED lines=36> */
.L_x_1848:
[----:B------:R-:W-:Y:S05]  /*13aa0*/  BSYNC.RECONVERGENT B0 ;  /* 0x0000000000007941 */ /* 0x000fea0003800200 */
.L_x_1847:
        /* <DEDUP_REMOVED lines=36> */
.L_x_1850:
[----:B------:R-:W-:Y:S05]  /*13cf0*/  BSYNC.RECONVERGENT B0 ;  /* 0x0000000000007941 */ /* 0x000fea0003800200 */
.L_x_1849:
        /* <DEDUP_REMOVED lines=48> */
.L_x_1852:
[----:B------:R-:W-:Y:S05]  /*14000*/  BSYNC.RECONVERGENT B0 ;  /* 0x0000000000007941 */ /* 0x000fea0003800200 */
.L_x_1851:
        /* <DEDUP_REMOVED lines=62> */
.L_x_1854:
[----:B------:R-:W-:Y:S05]  /*143f0*/  BSYNC.RECONVERGENT B0 ;  /* 0x0000000000007941 */ /* 0x000fea0003800200 */
.L_x_1853:
        /* <DEDUP_REMOVED lines=36> */
.L_x_1856:
[----:B------:R-:W-:Y:S05]  /*14640*/  BSYNC.RECONVERGENT B0 ;  /* 0x0000000000007941 */ /* 0x000fea0003800200 */
.L_x_1855:
        /* <DEDUP_REMOVED lines=36> */
.L_x_1858:
[----:B------:R-:W-:Y:S05]  /*14890*/  BSYNC.RECONVERGENT B0 ;  /* 0x0000000000007941 */ /* 0x000fea0003800200 */
.L_x_1857:
        /* <DEDUP_REMOVED lines=36> */
.L_x_1860:
[----:B------:R-:W-:Y:S05]  /*14ae0*/  BSYNC.RECONVERGENT B0 ;  /* 0x0000000000007941 */ /* 0x000fea0003800200 */
.L_x_1859:
        /* <DEDUP_REMOVED lines=36> */
.L_x_1862:
[----:B------:R-:W-:Y:S05]  /*14d30*/  BSYNC.RECONVERGENT B0 ;  /* 0x0000000000007941 */ /* 0x000fea0003800200 */
.L_x_1861:
        /* <DEDUP_REMOVED lines=36> */
.L_x_1864:
[----:B------:R-:W-:Y:S05]  /*14f80*/  BSYNC.RECONVERGENT B0 ;  /* 0x0000000000007941 */ /* 0x000fea0003800200 */
.L_x_1863:
        /* <DEDUP_REMOVED lines=36> */
.L_x_1866:
[----:B------:R-:W-:Y:S05]  /*151d0*/  BSYNC.RECONVERGENT B0 ;  /* 0x0000000000007941 */ /* 0x000fea0003800200 */
.L_x_1865:
        /* <DEDUP_REMOVED lines=49> */
.L_x_1868:
[----:B------:R-:W-:Y:S05]  /*154f0*/  BSYNC.RECONVERGENT B0 ;  /* 0x0000000000007941 */ /* 0x000fea0003800200 */
.L_x_1867:
        /* <DEDUP_REMOVED lines=51> */
.L_x_1870:
[----:B------:R-:W-:Y:S05]  /*15830*/  BSYNC.RECONVERGENT B0 ;  /* 0x0000000000007941 */ /* 0x000fea0003800200 */
.L_x_1869:
        /* <DEDUP_REMOVED lines=36> */
.L_x_1872:
[----:B------:R-:W-:Y:S05]  /*15a80*/  BSYNC.RECONVERGENT B0 ;  /* 0x0000000000007941 */ /* 0x000fea0003800200 */
.L_x_1871:
        /* <DEDUP_REMOVED lines=36> */
.L_x_1874:
[----:B------:R-:W-:Y:S05]  /*15cd0*/  BSYNC.RECONVERGENT B0 ;  /* 0x0000000000007941 */ /* 0x000fea0003800200 */
.L_x_1873:
        /* <DEDUP_REMOVED lines=36> */
.L_x_1876:
[----:B------:R-:W-:Y:S05]  /*15f20*/  BSYNC.RECONVERGENT B0 ;  /* 0x0000000000007941 */ /* 0x000fea0003800200 */
.L_x_1875:
        /* <DEDUP_REMOVED lines=36> */
.L_x_1878:
[----:B------:R-:W-:Y:S05]  /*16170*/  BSYNC.RECONVERGENT B0 ;  /* 0x0000000000007941 */ /* 0x000fea0003800200 */
.L_x_1877:
        /* <DEDUP_REMOVED lines=36> */
.L_x_1880:
[----:B------:R-:W-:Y:S05]  /*163c0*/  BSYNC.RECONVERGENT B0 ;  /* 0x0000000000007941 */ /* 0x000fea0003800200 */
.L_x_1879:
        /* <DEDUP_REMOVED lines=36> */
.L_x_1882:
[----:B------:R-:W-:Y:S05]  /*16610*/  BSYNC.RECONVERGENT B0 ;  /* 0x0000000000007941 */ /* 0x000fea0003800200 */
.L_x_1881:
        /* <DEDUP_REMOVED lines=30> */
.L_x_1892:
[----:B-1----:R-:W-:-:S07]  /*16800*/  FMNMX R0, R3, R2, !PT ;  /* 0x0000000203007209 */ /* 0x002fce0007800000 */
.L_x_1884:
[----:B------:R-:W-:Y:S05]  /*16810*/  BSYNC B0 ;  /* 0x0000000000007941 */ /* 0x000fea0003800000 */
.L_x_1883:
        /* <DEDUP_REMOVED lines=16> */
.L_x_1887:
[----:B------:R-:W-:Y:S05]  /*16920*/  BSYNC.RECONVERGENT B0 ;  /* 0x0000000000007941 */ /* 0x000fea0003800200 */
.L_x_1886:
        /* <DEDUP_REMOVED lines=18> */
[----:B--2---:R-:W-:Y:S05]  /*16a50*/  CALL.REL.NOINC `($__internal_6_$__cuda_sm20_rcp_rn_f32_slowpath) ;  /* 0x00000000005c7944 */ /* 0x004fea0003c00000 */
[----:B------:R-:W-:Y:S01]  /*16a60*/  IMAD.MOV.U32 R5, RZ, RZ, R0 ;  /* 0x000000ffff057224 */ /* 0x000fe200078e0000 */
[----:B------:R-:W-:Y:S06]  /*16a70*/  BRA `(.L_x_1889) ;  /* 0x0000000000147947 */ /* 0x000fec0003800000 */
.L_x_1888:
[----:B------:R-:W0:Y:S01]  /*16a80*/  MUFU.RCP R5, UR8 ;  /* 0x0000000800057d08 */ /* 0x000e220008001000 */
[----:B------:R-:W-:-:S04]  /*16a90*/  IMAD.U32 R0, RZ, RZ, UR8 ;  /* 0x00000008ff007e24 */ /* 0x000fc8000f8e00ff */
[----:B0-----:R-:W-:-:S04]  /*16aa0*/  FFMA R0, R5, R0, -1 ;  /* 0xbf80000005007423 */ /* 0x001fc80000000000 */
[----:B------:R-:W-:-:S04]  /*16ab0*/  FADD.FTZ R0, -R0, -RZ ;  /* 0x800000ff00007221 */ /* 0x000fc80000010100 */
[----:B------:R-:W-:-:S07]  /*16ac0*/  FFMA R5, R5, R0, R5 ;  /* 0x0000000005057223 */ /* 0x000fce0000000005 */
.L_x_1889:
[----:B------:R-:W-:Y:S01]  /*16ad0*/  STG.E desc[UR10][R2.64], R5 ;  /* 0x0000000502007986 */ /* 0x000fe2000c10190a */
[----:B------:R-:W-:Y:S05]  /*16ae0*/  EXIT ;  /* 0x000000000000794d */ /* 0x000fea0003800000 */
.L_x_1885:
[----:B------:R-:W-:Y:S02]  /*16af0*/  IMAD.MOV.U32 R5, RZ, RZ, 0x2 ;  /* 0x00000002ff057424 */ /* 0x000fe400078e00ff */
[----:B------:R-:W-:Y:S02]  /*16b00*/  IMAD.MOV.U32 R7, RZ, RZ, 0x1f ;  /* 0x0000001fff077424 */ /* 0x000fe400078e00ff */
[----:B------:R-:W-:-:S07]  /*16b10*/  IMAD.MOV.U32 R4, RZ, RZ, -0x1 ;  /* 0xffffffffff047424 */ /* 0x000fce00078e00ff */
[----:B012---:R-:W-:Y:S05]  /*16b20*/  WARPSYNC.COLLECTIVE R4, `(.L_x_1890) ;  /* 0x0000000004087348 */ /* 0x007fea0003c00000 */
[----:B01----:R0:W1:Y:S02]  /*16b30*/  SHFL.DOWN P0, R2, R0, R5, R7 ;  /* 0x0800000500027389 */ /* 0x0030640000000007 */
[----:B012---:R-:W-:Y:S05]  /*16b40*/  ENDCOLLECTIVE ;  /* 0x000000000000791b */ /* 0x007fea0003800000 */
.L_x_1890:
[----:B------:R-:W-:Y:S02]  /*16b50*/  IMAD.MOV.U32 R5, RZ, RZ, 0x1 ;  /* 0x00000001ff057424 */ /* 0x000fe400078e00ff */
[----:B------:R-:W-:-:S05]  /*16b60*/  IMAD.MOV.U32 R3, RZ, RZ, R2 ;  /* 0x000000ffff037224 */ /* 0x000fca00078e0002 */
[----:B------:R-:W-:-:S05]  /*16b70*/  FMNMX R3, R3, R0, !PT ;  /* 0x0000000003037209 */ /* 0x000fca0007800000 */
[----:B------:R-:W-:-:S07]  /*16b80*/  IMAD.MOV.U32 R0, RZ, RZ, R3 ;  /* 0x000000ffff007224 */ /* 0x000fce00078e0003 */
[----:B------:R-:W-:Y:S05]  /*16b90*/  WARPSYNC.COLLECTIVE R4, `(.L_x_1891) ;  /* 0x0000000004087348 */ /* 0x000fea0003c00000 */
[----:B------:R0:W1:Y:S02]  /*16ba0*/  SHFL.DOWN P0, R2, R0, R5, R7 ;  /* 0x0800000500027389 */ /* 0x0000640000000007 */
[----:B01----:R-:W-:Y:S05]  /*16bb0*/  ENDCOLLECTIVE ;  /* 0x000000000000791b */ /* 0x003fea0003800000 */
.L_x_1891:
[----:B------:R-:W-:Y:S05]  /*16bc0*/  BRA `(.L_x_1892) ;  /* 0xfffffffc000c7947 */ /* 0x000fea000383ffff */
        .weak           $__internal_6_$__cuda_sm20_rcp_rn_f32_slowpath
        .type           $__internal_6_$__cuda_sm20_rcp_rn_f32_slowpath,@function
        .size           $__internal_6_$__cuda_sm20_rcp_rn_f32_slowpath,(.L_x_3758 - $__internal_6_$__cuda_sm20_rcp_rn_f32_slowpath)
$__internal_6_$__cuda_sm20_rcp_rn_f32_slowpath:
        /* <DEDUP_REMOVED lines=15> */
.L_x_1893:
        /* <DEDUP_REMOVED lines=33> */
.L_x_1895:
[----:B------:R0:W1:Y:S02]  /*16ed0*/  MUFU.RCP R4, R0 ;  /* 0x0000000000047308 */ /* 0x0000640000001000 */
.L_x_1894:
[----:B0123--:R-:W-:Y:S02]  /*16ee0*/  IMAD.MOV.U32 R0, RZ, RZ, R4 ;  /* 0x000000ffff007224 */ /* 0x00ffe400078e0004 */
[----:B------:R-:W-:Y:S02]  /*16ef0*/  IMAD.MOV.U32 R4, RZ, RZ, R9 ;  /* 0x000000ffff047224 */ /* 0x000fe400078e0009 */
[----:B------:R-:W-:-:S04]  /*16f00*/  IMAD.MOV.U32 R5, RZ, RZ, 0x0 ;  /* 0x00000000ff057424 */ /* 0x000fc800078e00ff */
[----:B------:R-:W-:Y:S05]  /*16f10*/  RET.REL.NODEC R4 `(_ZN18transformer_engine56_GLOBAL__N__9a404817_23_multi_cast_transpose_cu_26a11c4627multi_cast_transpose_kernelILi4ELi8ELb0Ef6__half13__nv_fp8_e5m2EEvNS0_22MultiCastTransposeArgsE) ;  /* 0xfffffe9004387950 */ /* 0x000fea0003c3ffff */
.L_x_1896:
        /* <DEDUP_REMOVED lines=14> */
.L_x_3758:


//--------------------- .text._ZN18transformer_engine56_GLOBAL__N__9a404817_23_multi_cast_transpose_cu_26a11c4627multi_cast_transpose_kernelILi4ELi4ELb0Ef6__half13__nv_bfloat16EEvNS0_22MultiCastTransposeArgsE --------------------------
	.section	.text._ZN18transformer_engine56_GLOBAL__N__9a404817_23_multi_cast_transpose_cu_26a11c4627multi_cast_transpose_kernelILi4ELi4ELb0Ef6__half13__nv_bfloat16EEvNS0_22MultiCastTransposeArgsE,"ax",@progbits
	.align	128
.text._ZN18transformer_engine56_GLOBAL__N__9a404817_23_multi_cast_transpose_cu_26a11c4627multi_cast_transpose_kernelILi4ELi4ELb0Ef6__half13__nv_bfloat16EEvNS0_22MultiCastTransposeArgsE:
        .type           _ZN18transformer_engine56_GLOBAL__N__9a404817_23_multi_cast_transpose_cu_26a11c4627multi_cast_transpose_kernelILi4ELi4ELb0Ef6__half13__nv_bfloat16EEvNS0_22MultiCastTransposeArgsE,@function
        .size           _ZN18transformer_engine56_GLOBAL__N__9a404817_23_multi_cast_transpose_cu_26a11c4627multi_cast_transpose_kernelILi4ELi4ELb0Ef6__half13__nv_bfloat16EEvNS0_22MultiCastTransposeArgsE,(.L_x_3760 - _ZN18transformer_engine56_GLOBAL__N__9a404817_23_multi_cast_transpose_cu_26a11c4627multi_cast_transpose_kernelILi4ELi4ELb0Ef6__half13__nv_bfloat16EEvNS0_22MultiCastTransposeArgsE)
        .other          _ZN18transformer_engine56_GLOBAL__N__9a404817_23_multi_cast_transpose_cu_26a11c4627multi_cast_transpose_kernelILi4ELi4ELb0Ef6__half13__nv_bfloat16EEvNS0_22MultiCastTransposeArgsE,@"STO_CUDA_ENTRY STV_DEFAULT"
_ZN18transformer_engine56_GLOBAL__N__9a404817_23_multi_cast_transpose_cu_26a11c4627multi_cast_transpose_kernelILi4ELi4ELb0Ef6__half13__nv_bfloat16EEvNS0_22MultiCastTransposeArgsE:
[----:B------:R-:W-:Y:S01]  /*0000*/  LDC R1, c[0x0][0x37c] ;  /* 0x0000df00ff017b82 */ /* 0x000fe20000000800 */
[----:B------:R-:W0:Y:S07]  /*0010*/  S2R R53, SR_TID.X ;  /* 0x0000000000357919 */ /* 0x000e2e0000002100 */
[----:B------:R-:W1:Y:S01]  /*0020*/  S2UR UR8, SR_CTAID.X ;  /* 0x00000000000879c3 */ /* 0x000e620000002500 */
[----:B------:R-:W-:Y:S01]  /*0030*/  UMOV UR4, URZ ;  /* 0x000000ff00047c82 */ /* 0x000fe20008000000 */
[----:B------:R-:W-:Y:S01]  /*0040*/  UMOV UR9, 0xe00 ;  /* 0x00000e0000097882 */ /* 0x000fe20000000000 */
[----:B0-----:R-:W-:-:S02]  /*0050*/  LOP3.LUT R51, R53, 0x1f, RZ, 0xc0, !PT ;  /* 0x0000001f35337812 */ /* 0x001fc400078ec0ff */
[----:B-1----:R-:W-:-:S07]  /*0060*/  SHF.R.U32.HI R49, RZ, 0x5, R53 ;  /* 0x00000005ff317819 */ /* 0x002fce0000011635 */
.L_x_1897:
        /* <DEDUP_REMOVED lines=53> */
[-C--:B------:R-:W-:Y:S01]  /*03c0*/  @!P2 IADD3 R2, PT, PT, R2, -R5.reuse, RZ ;  /* 0x800000050202a210 */ /* 0x080fe20007ffe0ff */
[----:B------:R-:W-:Y:S01]  /*03d0*/  @!P2 VIADD R3, R3, 0x1 ;  /* 0x000000010303a836 */ /* 0x000fe20000000000 */
[----:B------:R-:W-:Y:S02]  /*03e0*/  ISETP.NE.AND P2, PT, R9, RZ, PT ;  /* 0x000000ff0900720c */ /* 0x000fe40003f45270 */
[----:B------:R-:W-:Y:S02]  /*03f0*/  ISETP.GE.U32.AND P1, PT, R2, R5, PT ;  /* 0x000000050200720c */ /* 0x000fe40003f26070 */
[----:B------:R-:W-:-:S04]  /*0400*/  LOP3.LUT R2, R48, R9, RZ, 0x3c, !PT ;  /* 0x0000000930027212 */ /* 0x000fc800078e3cff */
[----:B------:R-:W-:-:S07]  /*0410*/  ISETP.GE.AND P3, PT, R2, RZ, PT ;  /* 0x000000ff0200720c */ /* 0x000fce0003f66270 */
[----:B------:R-:W-:-:S06]  /*0420*/  @P1 VIADD R3, R3, 0x1 ;  /* 0x0000000103031836 */ /* 0x000fcc0000000000 */
        /* <DEDUP_REMOVED lines=29> */
.L_x_1899:
[----:B------:R-:W-:Y:S05]  /*0600*/  BSYNC.RECONVERGENT B0 ;  /* 0x0000000000007941 */ /* 0x000fea0003800200 */
.L_x_1898:
[----:B-----5:R-:W-:Y:S01]  /*0610*/  HADD2.F32 R6, -RZ, R6.H0_H0 ;  /* 0x20000006ff067230 */ /* 0x020fe20000004100 */
[----:B------:R-:W-:Y:S01]  /*0620*/  BSSY.RECONVERGENT B0, `(.L_x_1900) ;  /* 0x0000021000007945 */ /* 0x000fe20003800200 */
[----:B------:R-:W-:Y:S01]  /*0630*/  HADD2.F32 R19, -RZ, R19.H0_H0 ;  /* 0x20000013ff137230 */ /* 0x000fe20000004100 */
[----:B------:R-:W-:Y:S01]  /*0640*/  PRMT R24, RZ, 0x7610, R24 ;  /* 0x00007610ff187816 */ /* 0x000fe20000000018 */
[----:B------:R-:W-:Y:S02]  /*0650*/  HADD2.F32 R20, -RZ, R20.H0_H0 ;  /* 0x20000014ff147230 */ /* 0x000fe40000004100 */
[----:B------:R-:W-:Y:S01]  /*0660*/  FMUL R15, R6, UR9 ;  /* 0x00000009060f7c20 */ /* 0x000fe20008400000 */
[----:B------:R-:W-:Y:S02]  /*0670*/  HADD2.F32 R25, -RZ, R25.H0_H0 ;  /* 0x20000019ff197230 */ /* 0x000fe40000004100 */
[----:B------:R-:W-:Y:S01]  /*0680*/  FMUL R37, R19, UR9 ;  /* 0x0000000913257c20 */ /* 0x000fe20008400000 */
[----:B------:R-:W-:-:S02]  /*0690*/  VIADD R0, R46, 0x1 ;  /* 0x000000012e007836 */ /* 0x000fc40000000000 */
[----:B------:R-:W-:Y:S01]  /*06a0*/  FMUL R103, R20, UR9 ;  /* 0x0000000914677c20 */ /* 0x000fe20008400000 */
[----:B------:R-:W-:Y:S01]  /*06b0*/  PRMT R30, RZ, 0x7610, R30 ;  /* 0x00007610ff1e7816 */ /* 0x000fe2000000001e */
[----:B------:R-:W-:Y:S01]  /*06c0*/  FMUL R67, R25, UR9 ;  /* 0x0000000919437c20 */ /* 0x000fe20008400000 */
[----:B------:R-:W1:Y:S01]  /*06d0*/  F2F.BF16.F32 R15, R15 ;  /* 0x0000000f000f7304 */ /* 0x000e620000202000 */
[----:B------:R-:W-:Y:S02]  /*06e0*/  ISETP.GE.AND P0, PT, R0, UR8, PT ;  /* 0x0000000800007c0c */ /* 0x000fe4000bf06270 */
[----:B------:R-:W-:Y:S02]  /*06f0*/  PRMT R61, RZ, 0x7610, R61 ;  /* 0x00007610ff3d7816 */ /* 0x000fe4000000003d */
        /* <DEDUP_REMOVED lines=19> */
.L_x_1901:
[----:B------:R-:W-:Y:S05]  /*0830*/  BSYNC.RECONVERGENT B0 ;  /* 0x0000000000007941 */ /* 0x000fea0003800200 */
.L_x_1900:
[----:B------:R-:W-:Y:S04]  /*0840*/  BSSY.RECONVERGENT B0, `(.L_x_1902) ;  /* 0x0000014000007945 */ /* 0x000fe80003800200 */
        /* <DEDUP_REMOVED lines=19> */
.L_x_1903:
[----:B------:R-:W-:Y:S05]  /*0980*/  BSYNC.RECONVERGENT B0 ;  /* 0x0000000000007941 */ /* 0x000fea0003800200 */
.L_x_1902:
        /* <DEDUP_REMOVED lines=10> */
[----:B------:R-:W-:Y:S01]  /*0a30*/  FMUL R38, R24, UR9 ;  /* 0x0000000918267c20 */ /* 0x000fe20008400000 */
[----:B------:R-:W0:Y:S01]  /*0a40*/  F2F.BF16.F32 R18, R18 ;  /* 0x0000001200127304 */ /* 0x000e220000202000 */
[----:B------:R-:W-:-:S07]  /*0a50*/  ISETP.GE.AND P1, PT, R4, UR8, PT ;  /* 0x0000000804007c0c */ /* 0x000fce000bf26270 */
        /* <DEDUP_REMOVED lines=18> */
.L_x_1905:
[----:B------:R-:W-:Y:S05]  /*0b80*/  BSYNC.RECONVERGENT B0 ;  /* 0x0000000000007941 */ /* 0x000fea0003800200 */
.L_x_1904:
        /* <DEDUP_REMOVED lines=23> */
.L_x_1907:
[----:B------:R-:W-:Y:S05]  /*0d00*/  BSYNC.RECONVERGENT B0 ;  /* 0x0000000000007941 */ /* 0x000fea0003800200 */
.L_x_1906:
        /* <DEDUP_REMOVED lines=31> */
.L_x_1909:
[----:B------:R-:W-:Y:S05]  /*0f00*/  BSYNC.RECONVERGENT B0 ;  /* 0x0000000000007941 */ /* 0x000fea0003800200 */
.L_x_1908:
[----:B------:R-:W-:Y:S01]  /*0f10*/  BSSY.RECONVERGENT B0, `(.L_x_1910) ;  /* 0x0000017000007945 */ /* 0x000fe20003800200 */
[----:B------:R-:W-:Y:S02]  /*0f20*/  PRMT R22, RZ, 0x7610, R22 ;  /* 0x00007610ff167816 */ /* 0x000fe40000000016 */
[----:B------:R-:W-:Y:S02]  /*0f30*/  PRMT R70, RZ, 0x7610, R70 ;  /* 0x00007610ff467816 */ /* 0x000fe40000000046 */
[----:B------:R-:W-:Y:S01]  /*0f40*/  PRMT R65, RZ, 0x7610, R65 ;  /* 0x00007610ff417816 */ /* 0x000fe20000000041 */
[----:B------:R-:W-:Y:S06]  /*0f50*/  @P0 BRA `(.L_x_1911) ;  /* 0x0000000000480947 */ /* 0x000fec0003800000 */
[C---:B------:R-:W-:Y:S01]  /*0f60*/  VIADD R0, R43.reuse, 0x1 ;  /* 0x000000012b007836 */ /* 0x040fe20000000000 */
[C---:B------:R-:W-:Y:S01]  /*0f70*/  ISETP.GE.AND P1, PT, R43.reuse, UR18, PT ;  /* 0x000000122b007c0c */ /* 0x040fe2000bf26270 */
[C---:B012---:R-:W-:Y:S01]  /*0f80*/  VIADD R2, R43.reuse, 0x2 ;  /* 0x000000022b027836 */ /* 0x047fe20000000000 */
        /* <DEDUP_REMOVED lines=15> */
.L_x_1911:
[----:B------:R-:W-:Y:S05]  /*1080*/  BSYNC.RECONVERGENT B0 ;  /* 0x0000000000007941 */ /* 0x000fea0003800200 */
.L_x_1910:
[----:B-----5:R-:W-:Y:S01]  /*1090*/  HADD2.F32 R65, -RZ, R65.H0_H0 ;  /* 0x20000041ff417230 */ /* 0x020fe20000004100 */
[----:B012---:R-:W-:Y:S01]  /*10a0*/  IADD3 R2, PT, PT, R46, 0x10, RZ ;  /* 0x000000102e027810 */ /* 0x007fe20007ffe0ff */
[----:B------:R-:W-:Y:S01]  /*10b0*/  HADD2.F32 R70, -RZ, R70.H0_H0 ;  /* 0x20000046ff467230 */ /* 0x000fe20000004100 */
[----:B------:R-:W-:Y:S01]  /*10c0*/  BSSY.RECONVERGENT B0, `(.L_x_1912) ;  /* 0x000001c000007945 */ /* 0x000fe20003800200 */
[----:B------:R-:W-:Y:S02]  /*10d0*/  HADD2.F32 R22, -RZ, R22.H0_H0 ;  /* 0x20000016ff167230 */ /* 0x000fe40000004100 */
[----:B------:R-:W-:Y:S01]  /*10e0*/  FMUL R0, R65, UR9 ;  /* 0x0000000941007c20 */ /* 0x000fe20008400000 */
[----:B------:R-:W-:Y:S02]  /*10f0*/  HADD2.F32 R57, -RZ, R57.H0_H0 ;  /* 0x20000039ff397230 */ /* 0x000fe40000004100 */
[----:B------:R-:W-:Y:S01]  /*1100*/  FMUL R3, R70, UR9 ;  /* 0x0000000946037c20 */ /* 0x000fe20008400000 */
[----:B------:R-:W-:Y:S01]  /*1110*/  ISETP.GE.AND P1, PT, R2, UR8, PT ;  /* 0x0000000802007c0c */ /* 0x000fe2000bf26270 */
[----:B------:R-:W-:Y:S01]  /*1120*/  FMUL R5, R22, UR9 ;  /* 0x0000000916057c20 */ /* 0x000fe20008400000 */
[----:B------:R-:W-:Y:S01]  /*1130*/  PRMT R35, RZ, 0x7610, R35 ;  /* 0x00007610ff237816 */ /* 0x000fe20000000023 */
[----:B------:R-:W-:Y:S01]  /*1140*/  FMUL R7, R57, UR9 ;  /* 0x0000000939077c20 */ /* 0x000fe20008400000 */
[----:B------:R-:W0:Y:S08]  /*1150*/  F2F.BF16.F32 R0, R0 ;  /* 0x0000000000007304 */ /* 0x000e300000202000 */
        /* <DEDUP_REMOVED lines=18> */
.L_x_1913:
[----:B------:R-:W-:Y:S05]  /*1280*/  BSYNC.RECONVERGENT B0 ;  /* 0x0000000000007941 */ /* 0x000fea0003800200 */
.L_x_1912:
        /* <DEDUP_REMOVED lines=23> */
.L_x_1915:
[----:B------:R-:W-:Y:S05]  /*1400*/  BSYNC.RECONVERGENT B0 ;  /* 0x0000000000007941 */ /* 0x000fea0003800200 */
.L_x_1914:
        /* <DEDUP_REMOVED lines=31> */
.L_x_1917:
[----:B------:R-:W-:Y:S05]  /*1600*/  BSYNC.RECONVERGENT B0 ;  /* 0x0000000000007941 */ /* 0x000fea0003800200 */
.L_x_1916:
[----:B------:R-:W-:Y:S01]  /*1610*/  BSSY.RECONVERGENT B0, `(.L_x_1918) ;  /* 0x0000017000007945 */ /* 0x000fe20003800200 */
        /* <DEDUP_REMOVED lines=22> */
.L_x_1919:
[----:B------:R-:W-:Y:S05]  /*1780*/  BSYNC.RECONVERGENT B0 ;  /* 0x0000000000007941 */ /* 0x000fea0003800200 */
.L_x_1918:
        /* <DEDUP_REMOVED lines=31> */
.L_x_1921:
[----:B------:R-:W-:Y:S05]  /*1980*/  BSYNC.RECONVERGENT B0 ;  /* 0x0000000000007941 */ /* 0x000fea0003800200 */
.L_x_1920:
        /* <DEDUP_REMOVED lines=23> */
.L_x_1923:
[----:B------:R-:W-:Y:S05]  /*1b00*/  BSYNC.RECONVERGENT B0 ;  /* 0x0000000000007941 */ /* 0x000fea0003800200 */
.L_x_1922:
        /* <DEDUP_REMOVED lines=31> */
.L_x_1925:
[----:B------:R-:W-:Y:S05]  /*1d00*/  BSYNC.RECONVERGENT B0 ;  /* 0x0000000000007941 */ /* 0x000fea0003800200 */
.L_x_1924:
        /* <DEDUP_REMOVED lines=23> */
.L_x_1927:
[----:B------:R-:W-:Y:S05]  /*1e80*/  BSYNC.RECONVERGENT B0 ;  /* 0x0000000000007941 */ /* 0x000fea0003800200 */
.L_x_1926:
[----:B-----5:R-:W-:Y:S01]  /*1e90*/  HADD2.F32 R52, -RZ, R52.H0_H0 ;  /* 0x20000034ff347230 */ /* 0x020fe20000004100 */
[----:B------:R-:W-:Y:S01]  /*1ea0*/  BSSY.RECONVERGENT B0, `(.L_x_1928) ;  /* 0x000001e000007945 */ /* 0x000fe20003800200 */
[----:B------:R-:W-:Y:S01]  /*1eb0*/  HADD2.F32 R79, -RZ, R79.H0_H0 ;  /* 0x2000004fff4f7230 */ /* 0x000fe20000004100 */
[----:B------:R-:W-:Y:S01]  /*1ec0*/  PRMT R83, RZ, 0x7610, R83 ;  /* 0x00007610ff537816 */ /* 0x000fe20000000053 */
[----:B------:R-:W-:Y:S02]  /*1ed0*/  HADD2.F32 R27, -RZ, R27.H0_H0 ;  /* 0x2000001bff1b7230 */ /* 0x000fe40000004100 */
[----:B01----:R-:W-:Y:S01]  /*1ee0*/  FMUL R9, R52, UR9 ;  /* 0x0000000934097c20 */ /* 0x003fe20008400000 */
[----:B------:R-:W-:Y:S02]  /*1ef0*/  HADD2.F32 R28, -RZ, R28.H0_H0 ;  /* 0x2000001cff1c7230 */ /* 0x000fe40000004100 */
[----:B------:R-:W-:Y:S01]  /*1f00*/  FMUL R11, R79, UR9 ;  /* 0x000000094f0b7c20 */ /* 0x000fe20008400000 */
[----:B------:R-:W-:-:S02]  /*1f10*/  VIADD R54, R46, 0x20 ;  /* 0x000000202e367836 */ /* 0x000fc40000000000 */
[----:B------:R-:W-:Y:S01]  /*1f20*/  FMUL R32, R27, UR9 ;  /* 0x000000091b207c20 */ /* 0x000fe20008400000 */
[----:B------:R-:W-:Y:S01]  /*1f30*/  FMUL R33, R28, UR9 ;  /* 0x000000091c217c20 */ /* 0x000fe20008400000 */
[----:B------:R-:W0:Y:S01]  /*1f40*/  F2F.BF16.F32 R9, R9 ;  /* 0x0000000900097304 */ /* 0x000e220000202000 */
[----:B------:R-:W-:-:S07]  /*1f50*/  ISETP.GE.AND P1, PT, R54, UR8, PT ;  /* 0x0000000836007c0c */ /* 0x000fce000bf26270 */
        /* <DEDUP_REMOVED lines=18> */
.L_x_1929:
[----:B------:R-:W-:Y:S05]  /*2080*/  BSYNC.RECONVERGENT B0 ;  /* 0x0000000000007941 */ /* 0x000fea0003800200 */
.L_x_1928:
        /* <DEDUP_REMOVED lines=23> */
.L_x_1931:
[----:B------:R-:W-:Y:S05]  /*2200*/  BSYNC.RECONVERGENT B0 ;  /* 0x0000000000007941 */ /* 0x000fea0003800200 */
.L_x_1930:
[----:B-----5:R-:W-:Y:S01]  /*2210*/  HADD2.F32 R26, -RZ, R26.H0_H0 ;  /* 0x2000001aff1a7230 */ /* 0x020fe20000004100 */
[----:B------:R-:W-:Y:S01]  /*2220*/  FMNMX3 R6, |R6|, RZ, |R19|, !PT ;  /* 0x000000ff06067276 */ /* 0x000fe20007800613 */
[----:B------:R-:W-:Y:S01]  /*2230*/  HADD2.F32 R95, -RZ, R95.H0_H0 ;  /* 0x2000005fff5f7230 */ /* 0x000fe20000004100 */
[----:B------:R-:W-:Y:S01]  /*2240*/  BSSY.RECONVERGENT B0, `(.L_x_1932) ;  /* 0x000001d000007945 */ /* 0x000fe20003800200 */
[----:B------:R-:W-:Y:S02]  /*2250*/  HADD2.F32 R8, -RZ, R8.H0_H0 ;  /* 0x20000008ff087230 */ /* 0x000fe40000004100 */
[----:B------:R-:W-:Y:S01]  /*2260*/  FMUL R89, R26, UR9 ;  /* 0x000000091a597c20 */ /* 0x000fe20008400000 */
[----:B------:R-:W-:Y:S02]  /*2270*/  HADD2.F32 R83, -RZ, R83.H0_H0 ;  /* 0x20000053ff537230 */ /* 0x000fe40000004100 */
[----:B------:R-:W-:Y:S01]  /*2280*/  FMUL R87, R95, UR9 ;  /* 0x000000095f577c20 */ /* 0x000fe20008400000 */
[----:B------:R-:W-:-:S02]  /*2290*/  VIADD R76, R46, 0x21 ;  /* 0x000000212e4c7836 */ /* 0x000fc40000000000 */
[----:B------:R-:W-:Y:S01]  /*22a0*/  FMUL R21, R8, UR9 ;  /* 0x0000000908157c20 */ /* 0x000fe20008400000 */
[----:B------:R-:W-:Y:S01]  /*22b0*/  FMNMX3 R6, |R20|, R6, |R25|, !PT ;  /* 0x0000000614067276 */ /* 0x000fe20007800619 */
        /* <DEDUP_REMOVED lines=21> */
.L_x_1933:
[----:B------:R-:W-:Y:S05]  /*2410*/  BSYNC.RECONVERGENT B0 ;  /* 0x0000000000007941 */ /* 0x000fea0003800200 */
.L_x_1932:
        /* <DEDUP_REMOVED lines=24> */
.L_x_1935:
[----:B------:R-:W-:Y:S05]  /*25a0*/  BSYNC.RECONVERGENT B0 ;  /* 0x0000000000007941 */ /* 0x000fea0003800200 */
.L_x_1934:
[----:B------:R-:W-:Y:S01]  /*25b0*/  FMNMX3 R61, |R34|, R6, |R61|, !PT ;  /* 0x00000006223d7276 */ /* 0x000fe2000780063d */
[----:B-----5:R-:W-:Y:S01]  /*25c0*/  HADD2.F32 R54, -RZ, R54.H0_H0 ;  /* 0x20000036ff367230 */ /* 0x020fe20000004100 */
[----:B------:R-:W-:Y:S01]  /*25d0*/  BSSY.RECONVERGENT B0, `(.L_x_1936) ;  /* 0x0000021000007945 */ /* 0x000fe20003800200 */
[----:B------:R-:W-:Y:S01]  /*25e0*/  HADD2.F32 R71, -RZ, R71.H0_H0 ;  /* 0x20000047ff477230 */ /* 0x000fe20000004100 */
[----:B------:R-:W-:Y:S01]  /*25f0*/  FMNMX R61, R61, |R30|, !PT ;  /* 0x4000001e3d3d7209 */ /* 0x000fe20007800000 */
[----:B------:R-:W-:Y:S02]  /*2600*/  HADD2.F32 R56, -RZ, R56.H0_H0 ;  /* 0x20000038ff387230 */ /* 0x000fe40000004100 */
[----:B------:R-:W-:Y:S01]  /*2610*/  FMUL R58, R54, UR9 ;  /* 0x00000009363a7c20 */ /* 0x000fe20008400000 */
[----:B------:R-:W-:Y:S01]  /*2620*/  HADD2.F32 R30, -RZ, R20.H0_H0 ;  /* 0x20000014ff1e7230 */ /* 0x000fe20000004100 */
        /* <DEDUP_REMOVED lines=14> */
[C---:B01----:R-:W-:Y:S01]  /*2710*/  IADD3 R12, PT, PT, R43.reuse, 0x2, RZ ;  /* 0x000000022b0c7810 */ /* 0x043fe20007ffe0ff */
        /* <DEDUP_REMOVED lines=12> */
.L_x_1937:
[----:B------:R-:W-:Y:S05]  /*27e0*/  BSYNC.RECONVERGENT B0 ;  /* 0x0000000000007941 */ /* 0x000fea0003800200 */
.L_x_1936:
        /* <DEDUP_REMOVED lines=24> */
.L_x_1939:
[----:B------:R-:W-:Y:S05]  /*2970*/  BSYNC.RECONVERGENT B0 ;  /* 0x0000000000007941 */ /* 0x000fea0003800200 */
.L_x_1938:
[----:B01----:R-:W-:Y:S01]  /*2980*/  IMAD.WIDE.U32 R12, R18, 0x10000, RZ ;  /* 0x00010000120c7825 */ /* 0x003fe200078e00ff */
[----:B------:R-:W-:Y:S01]  /*2990*/  FMNMX3 R65, |R65|, R73, |R70|, !PT ;  /* 0x0000004941417276 */ /* 0x000fe20007800646 */
[----:B------:R-:W-:Y:S02]  /*29a0*/  BSSY.RECONVERGENT B0, `(.L_x_1940) ;  /* 0x0000025000007945 */ /* 0x000fe40003800200 */
[----:B-----5:R-:W-:Y:S01]  /*29b0*/  HADD2.F32 R93, -RZ, R93.H0_H0 ;  /* 0x2000005dff5d7230 */ /* 0x020fe20000004100 */
[----:B------:R-:W-:Y:S01]  /*29c0*/  LOP3.LUT R13, R13, R55, RZ, 0xfc, !PT ;  /* 0x000000370d0d7212 */ /* 0x000fe200078efcff */
[----:B------:R-:W-:Y:S01]  /*29d0*/  HADD2.F32 R6, -RZ, R6.H0_H0 ;  /* 0x20000006ff067230 */ /* 0x000fe20000004100 */
[----:B------:R-:W-:Y:S01]  /*29e0*/  LOP3.LUT R20, R12, R15, RZ, 0xfc, !PT ;  /* 0x0000000f0c147212 */ /* 0x000fe200078efcff */
[----:B------:R-:W-:Y:S01]  /*29f0*/  HADD2.F32 R91, -RZ, R91.H0_H0 ;  /* 0x2000005bff5b7230 */ /* 0x000fe20000004100 */
[----:B------:R-:W-:Y:S01]  /*2a00*/  FMNMX3 R57, |R22|, R65, |R57|, !PT ;  /* 0x0000004116397276 */ /* 0x000fe20007800639 */
[----:B------:R-:W-:-:S02]  /*2a10*/  HADD2.F32 R55, -RZ, R72.H0_H0 ;  /* 0x20000048ff377230 */ /* 0x000fc40000004100 */
        /* <DEDUP_REMOVED lines=9> */
[----:B------:R-:W-:Y:S02]  /*2ab0*/  ISETP.GE.AND P0, PT, R12, UR8, PT ;  /* 0x000000080c007c0c */ /* 0x000fe4000bf06270 */
[----:B------:R-:W-:-:S03]  /*2ac0*/  LOP3.LUT R15, R15, R23, RZ, 0xfc, !PT ;  /* 0x000000170f0f7212 */ /* 0x000fc600078efcff */
[----:B------:R-:W1:Y:S08]  /*2ad0*/  F2F.BF16.F32 R85, R85 ;  /* 0x0000005500557304 */ /* 0x000e700000202000 */
[----:B------:R-:W0:Y:S08]  /*2ae0*/  F2F.BF16.F32 R65, R65 ;  /* 0x0000004100417304 */ /* 0x000e300000202000 */
[----:B------:R0:W0:Y:S01]  /*2af0*/  F2F.BF16.F32 R17, R22 ;  /* 0x0000001600117304 */ /* 0x0000220000202000 */
[----:B-1----:R-:W-:Y:S05]  /*2b00*/  @P1 BRA `(.L_x_1941) ;  /* 0x0000000000381947 */ /* 0x002fea0003800000 */
[C---:B------:R-:W-:Y:S01]  /*2b10*/  VIADD R4, R43.reuse, 0x1 ;  /* 0x000000012b047836 */ /* 0x040fe20000000000 */
[C---:B0-----:R-:W-:Y:S01]  /*2b20*/  IADD3 R22, PT, PT, R43.reuse, 0x2, RZ ;  /* 0x000000022b167810 */ /* 0x041fe20007ffe0ff */
        /* <DEDUP_REMOVED lines=12> */
.L_x_1941:
[----:B------:R-:W-:Y:S05]  /*2bf0*/  BSYNC.RECONVERGENT B0 ;  /* 0x0000000000007941 */ /* 0x000fea0003800200 */
.L_x_1940:
        /* <DEDUP_REMOVED lines=24> */
.L_x_1943:
[----:B------:R-:W-:Y:S05]  /*2d80*/  BSYNC.RECONVERGENT B0 ;  /* 0x0000000000007941 */ /* 0x000fea0003800200 */
.L_x_1942:
[----:B------:R-:W-:Y:S01]  /*2d90*/  FMNMX3 R14, |R16|, R14, |R35|, !PT ;  /* 0x0000000e100e7276 */ /* 0x000fe20007800623 */
[----:B------:R-:W-:Y:S01]  /*2da0*/  IMAD.WIDE.U32 R36, R36, 0x10000, RZ ;  /* 0x0001000024247825 */ /* 0x000fe200078e00ff */
[----:B------:R-:W-:Y:S02]  /*2db0*/  BSSY.RECONVERGENT B0, `(.L_x_1944) ;  /* 0x0000026000007945 */ /* 0x000fe40003800200 */
[----:B01----:R-:W-:Y:S01]  /*2dc0*/  FMNMX3 R23, |R2|, R14, |R39|, !PT ;  /* 0x0000000e02177276 */ /* 0x003fe20007800627 */
[----:B-----5:R-:W-:Y:S01]  /*2dd0*/  HADD2.F32 R4, -RZ, R4.H0_H0 ;  /* 0x20000004ff047230 */ /* 0x020fe20000004100 */
[----:B---3--:R-:W-:Y:S01]  /*2de0*/  LOP3.LUT R16, R36, R103, RZ, 0xfc, !PT ;  /* 0x0000006724107212 */ /* 0x008fe200078efcff */
[----:B------:R-:W-:Y:S01]  /*2df0*/  HADD2.F32 R57, -RZ, R57.H0_H0 ;  /* 0x20000039ff397230 */ /* 0x000fe20000004100 */
[----:B------:R-:W-:Y:S01]  /*2e00*/  LOP3.LUT R36, R37, R69, RZ, 0xfc, !PT ;  /* 0x0000004525247212 */ /* 0x000fe200078efcff */
[----:B------:R-:W-:Y:S02]  /*2e10*/  HADD2.F32 R73, -RZ, R73.H0_H0 ;  /* 0x20000049ff497230 */ /* 0x000fe40000004100 */
[----:B------:R-:W-:Y:S01]  /*2e20*/  FMUL R34, R4, UR9 ;  /* 0x0000000904227c20 */ /* 0x000fe20008400000 */
[----:B------:R-:W-:-:S02]  /*2e30*/  HADD2.F32 R2, -RZ, R72.H0_H0 ;  /* 0x20000048ff027230 */ /* 0x000fc40000004100 */
[----:B------:R-:W-:Y:S01]  /*2e40*/  FMUL R35, R57, UR9 ;  /* 0x0000000939237c20 */ /* 0x000fe20008400000 */
[----:B------:R-:W-:-:S04]  /*2e50*/  IMAD.WIDE.U32 R38, R38, 0x10000, RZ ;  /* 0x0001000026267825 */ /* 0x000fc800078e00ff */
[----:B------:R-:W-:Y:S01]  /*2e60*/  FMUL R37, R73, UR9 ;  /* 0x0000000949257c20 */ /* 0x000fe20008400000 */
[----:B------:R-:W-:Y:S01]  /*2e70*/  FMNMX R23, R23, |R68|, !PT ;  /* 0x4000004417177209 */ /* 0x000fe20007800000 */
[----:B------:R-:W-:Y:S01]  /*2e80*/  FMUL R22, R2, UR9 ;  /* 0x0000000902167c20 */ /* 0x000fe20008400000 */
[----:B------:R-:W0:Y:S01]  /*2e90*/  F2F.BF16.F32 R34, R34 ;  /* 0x0000002200227304 */ /* 0x000e220000202000 */
[----:B----4-:R-:W-:Y:S01]  /*2ea0*/  LOP3.LUT R14, R38, R67, RZ, 0xfc, !PT ;  /* 0x00000043260e7212 */ /* 0x010fe200078efcff */
[----:B------:R-:W-:Y:S01]  /*2eb0*/  VIADD R70, R46, 0x30 ;  /* 0x000000302e467836 */ /* 0x000fe20000000000 */
[----:B------:R-:W-:Y:S02]  /*2ec0*/  LOP3.LUT R38, R39, R41, RZ, 0xfc, !PT ;  /* 0x0000002927267212 */ /* 0x000fe400078efcff */
[----:B------:R-:W-:Y:S02]  /*2ed0*/  FMNMX3 R66, |R29|, R23, |R66|, !PT ;  /* 0x000000171d427276 */ /* 0x000fe40007800642 */
[----:B------:R-:W-:Y:S01]  /*2ee0*/  ISETP.GE.AND P1, PT, R70, UR8, PT ;  /* 0x0000000846007c0c */ /* 0x000fe2000bf26270 */
[----:B------:R-:W1:Y:S08]  /*2ef0*/  F2F.BF16.F32 R35, R35 ;  /* 0x0000002300237304 */ /* 0x000e700000202000 */
[----:B------:R-:W3:Y:S08]  /*2f00*/  F2F.BF16.F32 R37, R37 ;  /* 0x0000002500257304 */ /* 0x000ef00000202000 */
[----:B------:R4:W0:Y:S01]  /*2f10*/  F2F.BF16.F32 R39, R22 ;  /* 0x0000001600277304 */ /* 0x0008220000202000 */
[----:B-1----:R-:W-:Y:S05]  /*2f20*/  @P0 BRA `(.L_x_1945) ;  /* 0x0000000000380947 */ /* 0x002fea0003800000 */
[C---:B----4-:R-:W-:Y:S01]  /*2f30*/  VIADD R22, R43.reuse, 0x1 ;  /* 0x000000012b167836 */ /* 0x050fe20000000000 */
        /* <DEDUP_REMOVED lines=13> */
.L_x_1945:
[----:B------:R-:W-:Y:S05]  /*3010*/  BSYNC.RECONVERGENT B0 ;  /* 0x0000000000007941 */ /* 0x000fea0003800200 */
.L_x_1944:
        /* <DEDUP_REMOVED lines=24> */
.L_x_1947:
[----:B------:R-:W-:Y:S05]  /*31a0*/  BSYNC.RECONVERGENT B0 ;  /* 0x0000000000007941 */ /* 0x000fea0003800200 */
.L_x_1946:
[----:B------:R-:W-:Y:S01]  /*31b0*/  IMAD.WIDE.U32 R40, R40, 0x10000, RZ ;  /* 0x0001000028287825 */ /* 0x000fe200078e00ff */
[----:B------:R-:W-:Y:S01]  /*31c0*/  FMNMX3 R103, |R31|, R66, |R64|, !PT ;  /* 0x000000421f677276 */ /* 0x000fe20007800640 */
[----:B------:R-:W-:Y:S02]  /*31d0*/  BSSY.RECONVERGENT B0, `(.L_x_1948) ;  /* 0x0000025000007945 */ /* 0x000fe40003800200 */
[----:B-----5:R-:W-:Y:S01]  /*31e0*/  HADD2.F32 R69, -RZ, R69.H0_H0 ;  /* 0x20000045ff457230 */ /* 0x020fe20000004100 */
[----:B------:R-:W-:Y:S01]  /*31f0*/  LOP3.LUT R12, R40, R101, RZ, 0xfc, !PT ;  /* 0x00000065280c7212 */ /* 0x000fe200078efcff */
[----:B------:R-:W-:Y:S01]  /*3200*/  HADD2.F32 R78, -RZ, R78.H0_H0 ;  /* 0x2000004eff4e7230 */ /* 0x000fe20000004100 */
[----:B------:R-:W-:Y:S01]  /*3210*/  LOP3.LUT R40, R41, R63, RZ, 0xfc, !PT ;  /* 0x0000003f29287212 */ /* 0x000fe200078efcff */
[----:B------:R-:W-:Y:S02]  /*3220*/  HADD2.F32 R67, -RZ, R67.H0_H0 ;  /* 0x20000043ff437230 */ /* 0x000fe40000004100 */
[----:B------:R-:W-:Y:S01]  /*3230*/  FMUL R29, R69, UR9 ;  /* 0x00000009451d7c20 */ /* 0x000fe20008400000 */
[----:B------:R-:W-:-:S02]  /*3240*/  HADD2.F32 R72, -RZ, R72.H0_H0 ;  /* 0x20000048ff487230 */ /* 0x000fc40000004100 */
[----:B------:R-:W-:Y:S01]  /*3250*/  FMUL R31, R78, UR9 ;  /* 0x000000094e1f7c20 */ /* 0x000fe20008400000 */
[----:B-1--4-:R-:W-:-:S04]  /*3260*/  IMAD.WIDE.U32 R22, R62, 0x10000, RZ ;  /* 0x000100003e167825 */ /* 0x012fc800078e00ff */
[----:B------:R-:W-:Y:S01]  /*3270*/  FMUL R63, R67, UR9 ;  /* 0x00000009433f7c20 */ /* 0x000fe20008400000 */
[----:B------:R-:W-:Y:S01]  /*3280*/  FMNMX R62, R103, |R10|, !PT ;  /* 0x4000000a673e7209 */ /* 0x000fe20007800000 */
        /* <DEDUP_REMOVED lines=12> */
[C---:B------:R-:W-:Y:S01]  /*3350*/  IADD3 R23, PT, PT, R43.reuse, 0x2, RZ ;  /* 0x000000022b177810 */ /* 0x040fe20007ffe0ff */
[C---:B0-----:R-:W-:Y:S01]  /*3360*/  VIADD R64, R43.reuse, 0x3 ;  /* 0x000000032b407836 */ /* 0x041fe20000000000 */
        /* <DEDUP_REMOVED lines=11> */
.L_x_1949:
[----:B------:R-:W-:Y:S05]  /*3420*/  BSYNC.RECONVERGENT B0 ;  /* 0x0000000000007941 */ /* 0x000fea0003800200 */
.L_x_1948:
        /* <DEDUP_REMOVED lines=24> */
.L_x_1951:
[----:B------:R-:W-:Y:S05]  /*35b0*/  BSYNC.RECONVERGENT B0 ;  /* 0x0000000000007941 */ /* 0x000fea0003800200 */
.L_x_1950:
[----:B------:R-:W-:Y:S01]  /*35c0*/  FMNMX3 R62, |R27|, R62, |R28|, !PT ;  /* 0x0000003e1b3e7276 */ /* 0x000fe2000780061c */
[----:B-----5:R-:W-:Y:S01]  /*35d0*/  HADD2.F32 R76, -RZ, R76.H0_H0 ;  /* 0x2000004cff4c7230 */ /* 0x020fe20000004100 */
[----:B------:R-:W-:Y:S01]  /*35e0*/  BSSY.RECONVERGENT B0, `(.L_x_1952) ;  /* 0x0000023000007945 */ /* 0x000fe20003800200 */
[----:B------:R-:W-:Y:S01]  /*35f0*/  HADD2.F32 R79, -RZ, R79.H0_H0 ;  /* 0x2000004fff4f7230 */ /* 0x000fe20000004100 */
[----:B------:R-:W-:Y:S01]  /*3600*/  FMNMX3 R95, |R26|, R62, |R95|, !PT ;  /* 0x0000003e1a5f7276 */ /* 0x000fe2000780065f */
[----:B------:R-:W-:Y:S02]  /*3610*/  HADD2.F32 R27, -RZ, R70.H0_H0 ;  /* 0x20000046ff1b7230 */ /* 0x000fe40000004100 */
[----:B------:R-:W-:Y:S01]  /*3620*/  FMUL R68, R76, UR9 ;  /* 0x000000094c447c20 */ /* 0x000fe20008400000 */
[----:B------:R-:W-:Y:S02]  /*3630*/  HADD2.F32 R26, -RZ, R64.H0_H0 ;  /* 0x20000040ff1a7230 */ /* 0x000fe40000004100 */
[----:B------:R-:W-:Y:S01]  /*3640*/  FMUL R28, R79, UR9 ;  /* 0x000000094f1c7c20 */ /* 0x000fe20008400000 */
[----:B------:R-:W-:Y:S01]  /*3650*/  FMNMX3 R95, |R8|, R95, |R83|, !PT ;  /* 0x0000005f085f7276 */ /* 0x000fe20007800653 */
[----:B------:R-:W-:Y:S01]  /*3660*/  FMUL R62, R27, UR9 ;  /* 0x000000091b3e7c20 */ /* 0x000fe20008400000 */
[----:B------:R-:W-:-:S02]  /*3670*/  VIADD R70, R46, 0x32 ;  /* 0x000000322e467836 */ /* 0x000fc40000000000 */
[----:B------:R-:W-:Y:S01]  /*3680*/  FMUL R74, R26, UR9 ;  /* 0x000000091a4a7c20 */ /* 0x000fe20008400000 */
[----:B------:R-:W-:Y:S01]  /*3690*/  FMNMX3 R95, |R54|, R95, |R71|, !PT ;  /* 0x0000005f365f7276 */ /* 0x000fe20007800647 */
[----:B------:R-:W4:Y:S01]  /*36a0*/  F2F.BF16.F32 R68, R68 ;  /* 0x0000004400447304 */ /* 0x000f220000202000 */
[----:B01----:R-:W-:Y:S01]  /*36b0*/  IMAD.WIDE.U32 R22, R42, 0x10000, RZ ;  /* 0x000100002a167825 */ /* 0x003fe200078e00ff */
[----:B------:R-:W-:Y:S02]  /*36c0*/  ISETP.GE.AND P1, PT, R70, UR8, PT ;  /* 0x0000000846007c0c */ /* 0x000fe4000bf26270 */
[----:B------:R-:W-:-:S04]  /*36d0*/  LOP3.LUT R8, R22, R81, RZ, 0xfc, !PT ;  /* 0x0000005116087212 */ /* 0x000fc800078efcff */
[----:B------:R-:W0:Y:S01]  /*36e0*/  F2F.BF16.F32 R28, R28 ;  /* 0x0000001c001c7304 */ /* 0x000e220000202000 */
[----:B------:R-:W-:-:S07]  /*36f0*/  LOP3.LUT R42, R23, R75, RZ, 0xfc, !PT ;  /* 0x0000004b172a7212 */ /* 0x000fce00078efcff */
[----:B------:R1:W0:Y:S08]  /*3700*/  F2F.BF16.F32 R64, R62 ;  /* 0x0000003e00407304 */ /* 0x0002300000202000 */
[----:B------:R1:W0:Y:S01]  /*3710*/  F2F.BF16.F32 R54, R74 ;  /* 0x0000004a00367304 */ /* 0x0002220000202000 */
[----:B----4-:R-:W-:Y:S05]  /*3720*/  @P0 BRA `(.L_x_1953) ;  /* 0x0000000000380947 */ /* 0x010fea0003800000 */
[C---:B------:R-:W-:Y:S01]  /*3730*/  VIADD R22, R43.reuse, 0x1 ;  /* 0x000000012b167836 */ /* 0x040fe20000000000 */
[C---:B------:R-:W-:Y:S01]  /*3740*/  IADD3 R23, PT, PT, R43.reuse, 0x2, RZ ;  /* 0x000000022b177810 */ /* 0x040fe20007ffe0ff */
[C---:B-1----:R-:W-:Y:S01]  /*3750*/  VIADD R62, R43.reuse, 0x3 ;  /* 0x000000032b3e7836 */ /* 0x042fe20000000000 */
        /* <DEDUP_REMOVED lines=11> */
.L_x_1953:
[----:B------:R-:W-:Y:S05]  /*3810*/  BSYNC.RECONVERGENT B0 ;  /* 0x0000000000007941 */ /* 0x000fea0003800200 */
.L_x_1952:
        /* <DEDUP_REMOVED lines=24> */
.L_x_1955:
[----:B------:R-:W-:Y:S05]  /*39a0*/  BSYNC.RECONVERGENT B0 ;  /* 0x0000000000007941 */ /* 0x000fea0003800200 */
.L_x_1954:
[----:B------:R-:W-:Y:S01]  /*39b0*/  FMNMX R95, R95, |R56|, !PT ;  /* 0x400000385f5f7209 */ /* 0x000fe20007800000 */
        /* <DEDUP_REMOVED lines=36> */
.L_x_1957:
[----:B------:R-:W-:Y:S05]  /*3c00*/  BSYNC.RECONVERGENT B0 ;  /* 0x0000000000007941 */ /* 0x000fea0003800200 */
.L_x_1956:
[----:B------:R-:W-:Y:S01]  /*3c10*/  BSSY.RECONVERGENT B0, `(.L_x_1958) ;  /* 0x0000018000007945 */ /* 0x000fe20003800200 */
[----:B------:R-:W-:Y:S02]  /*3c20*/  PRMT R84, RZ, 0x7610, R84 ;  /* 0x00007610ff547816 */ /* 0x000fe40000000054 */
[----:B0-----:R-:W-:Y:S02]  /*3c30*/  PRMT R66, RZ, 0x7610, R66 ;  /* 0x00007610ff427816 */ /* 0x001fe40000000042 */
        /* <DEDUP_REMOVED lines=21> */
.L_x_1959:
[----:B------:R-:W-:Y:S05]  /*3d90*/  BSYNC.RECONVERGENT B0 ;  /* 0x0000000000007941 */ /* 0x000fea0003800200 */
.L_x_1958:
[----:B01----:R-:W-:Y:S01]  /*3da0*/  FMNMX3 R22, |R4|, R59, |R57|, !PT ;  /* 0x0000003b04167276 */ /* 0x003fe20007800639 */
[----:B------:R-:W-:Y:S01]  /*3db0*/  IMAD.WIDE.U32 R58, R58, 0x10000, RZ ;  /* 0x000100003a3a7825 */ /* 0x000fe200078e00ff */
[----:B------:R-:W-:Y:S02]  /*3dc0*/  BSSY.RECONVERGENT B0, `(.L_x_1960) ;  /* 0x0000025000007945 */ /* 0x000fe40003800200 */
[----:B------:R-:W-:Y:S01]  /*3dd0*/  FMNMX3 R23, |R73|, R22, |R2|, !PT ;  /* 0x0000001649177276 */ /* 0x000fe20007800602 */
        /* <DEDUP_REMOVED lines=10> */
[----:B------:R-:W-:Y:S01]  /*3e80*/  FMNMX3 R84, |R69|, R23, |R78|, !PT ;  /* 0x0000001745547276 */ /* 0x000fe2000780064e */
[----:B------:R-:W-:Y:S01]  /*3e90*/  FMUL R22, R73, UR9 ;  /* 0x0000000949167c20 */ /* 0x000fe20008400000 */
[----:B------:R-:W0:Y:S01]  /*3ea0*/  F2F.BF16.F32 R55, R55 ;  /* 0x0000003700377304 */ /* 0x000e220000202000 */
[----:B------:R-:W-:Y:S01]  /*3eb0*/  LOP3.LUT R2, R60, R87, RZ, 0xfc, !PT ;  /* 0x000000573c027212 */ /* 0x000fe200078efcff */
[----:B------:R-:W-:Y:S01]  /*3ec0*/  VIADD R82, R46, 0x40 ;  /* 0x000000402e527836 */ /* 0x000fe20000000000 */
[----:B------:R-:W-:-:S04]  /*3ed0*/  LOP3.LUT R60, R61, R85, RZ, 0xfc, !PT ;  /* 0x000000553d3c7212 */ /* 0x000fc800078efcff */
[----:B------:R-:W-:Y:S01]  /*3ee0*/  ISETP.GE.AND P1, PT, R82, UR8, PT ;  /* 0x0000000852007c0c */ /* 0x000fe2000bf26270 */
[----:B------:R-:W1:Y:S08]  /*3ef0*/  F2F.BF16.F32 R57, R57 ;  /* 0x0000003900397304 */ /* 0x000e700000202000 */
[----:B------:R-:W4:Y:S08]  /*3f00*/  F2F.BF16.F32 R59, R59 ;  /* 0x0000003b003b7304 */ /* 0x000f300000202000 */
[----:B------:R0:W0:Y:S01]  /*3f10*/  F2F.BF16.F32 R61, R22 ;  /* 0x00000016003d7304 */ /* 0x0000220000202000 */
[----:B-1----:R-:W-:Y:S05]  /*3f20*/  @P0 BRA `(.L_x_1961) ;  /* 0x0000000000380947 */ /* 0x002fea0003800000 */
        /* <DEDUP_REMOVED lines=12> */
[----:B----4-:R1:W-:Y:S04]  /*3ff0*/  @!P3 STG.E.U16 desc[UR12][R22.64+0x4], R59 ;  /* 0x0000043b1600b986 */ /* 0x0103e8000c10150c */
[----:B------:R1:W-:Y:S02]  /*4000*/  @!P4 STG.E.U16 desc[UR12][R22.64+0x6], R61 ;  /* 0x0000063d1600c986 */ /* 0x0003e4000c10150c */
.L_x_1961:
[----:B------:R-:W-:Y:S05]  /*4010*/  BSYNC.RECONVERGENT B0 ;  /* 0x0000000000007941 */ /* 0x000fea0003800200 */
.L_x_1960:
        /* <DEDUP_REMOVED lines=24> */
.L_x_1963:
[----:B------:R-:W-:Y:S05]  /*41a0*/  BSYNC.RECONVERGENT B0 ;  /* 0x0000000000007941 */ /* 0x000fea0003800200 */
.L_x_1962:
        /* <DEDUP_REMOVED lines=9> */
[----:B------:R-:W-:Y:S01]  /*4240*/  FMNMX R84, R84, |R27|, !PT ;  /* 0x4000001b54547209 */ /* 0x000fe20007800000 */
[----:B------:R-:W-:Y:S01]  /*4250*/  FMUL R79, R80, UR9 ;  /* 0x00000009504f7c20 */ /* 0x000fe20008400000 */
[----:B01----:R-:W-:-:S04]  /*4260*/  IMAD.WIDE.U32 R22, R25, 0x10000, RZ ;  /* 0x0001000019167825 */ /* 0x003fc800078e00ff */
[----:B------:R-:W-:Y:S01]  /*4270*/  FMUL R27, R87, UR9 ;  /* 0x00000009571b7c20 */ /* 0x000fe20008400000 */
[----:B------:R-:W-:Y:S01]  /*4280*/  FMNMX3 R84, |R26|, R84, |R81|, !PT ;  /* 0x000000541a547276 */ /* 0x000fe20007800651 */
[----:B------:R-:W0:Y:S01]  /*4290*/  F2F.BF16.F32 R69, R69 ;  /* 0x0000004500457304 */ /* 0x000e220000202000 */
[----:B------:R-:W-:Y:S01]  /*42a0*/  VIADD R76, R46, 0x41 ;  /* 0x000000412e4c7836 */ /* 0x000fe20000000000 */
[----:B------:R-:W-:Y:S01]  /*42b0*/  LOP3.LUT R22, R22, R21, RZ, 0xfc, !PT ;  /* 0x0000001516167212 */ /* 0x000fe200078efcff */
[----:B------:R-:W-:Y:S01]  /*42c0*/  IMAD.WIDE.U32 R24, R24, 0x10000, RZ ;  /* 0x0001000018187825 */ /* 0x000fe200078e00ff */
[----:B------:R-:W-:Y:S02]  /*42d0*/  LOP3.LUT R65, R23, R65, RZ, 0xfc, !PT ;  /* 0x0000004117417212 */ /* 0x000fe400078efcff */
[----:B------:R-:W-:Y:S02]  /*42e0*/  ISETP.GE.AND P0, PT, R76, UR8, PT ;  /* 0x000000084c007c0c */ /* 0x000fe4000bf06270 */
[----:B------:R-:W1:Y:S01]  /*42f0*/  F2F.BF16.F32 R67, R67 ;  /* 0x0000004300437304 */ /* 0x000e620000202000 */
[----:B------:R-:W-:-:S02]  /*4300*/  LOP3.LUT R24, R24, R19, RZ, 0xfc, !PT ;  /* 0x0000001318187212 */ /* 0x000fc400078efcff */
[----:B------:R-:W-:-:S05]  /*4310*/  LOP3.LUT R72, R25, R17, RZ, 0xfc, !PT ;  /* 0x0000001119487212 */ /* 0x000fca00078efcff */
[----:B------:R-:W0:Y:S08]  /*4320*/  F2F.BF16.F32 R79, R79 ;  /* 0x0000004f004f7304 */ /* 0x000e300000202000 */
[----:B------:R0:W0:Y:S01]  /*4330*/  F2F.BF16.F32 R81, R27 ;  /* 0x0000001b00517304 */ /* 0x0000220000202000 */
[----:B-1----:R-:W-:Y:S05]  /*4340*/  @P1 BRA `(.L_x_1965) ;  /* 0x0000000000381947 */ /* 0x002fea0003800000 */
        /* <DEDUP_REMOVED lines=14> */
.L_x_1965:
[----:B------:R-:W-:Y:S05]  /*4430*/  BSYNC.RECONVERGENT B0 ;  /* 0x0000000000007941 */ /* 0x000fea0003800200 */
.L_x_1964:
[----:B------:R-:W-:Y:S01]  /*4440*/  BSSY.RECONVERGENT B0, `(.L_x_1966) ;  /* 0x0000018000007945 */ /* 0x000fe20003800200 */
[----:B------:R-:W-:Y:S02]  /*4450*/  PRMT R88, RZ, 0x7610, R88 ;  /* 0x00007610ff587816 */ /* 0x000fe40000000058 */
[----:B------:R-:W-:Y:S02]  /*4460*/  PRMT R86, RZ, 0x7610, R86 ;  /* 0x00007610ff567816 */ /* 0x000fe40000000056 */
[----:B------:R-:W-:Y:S02]  /*4470*/  PRMT R95, RZ, 0x7610, R95 ;  /* 0x00007610ff5f7816 */ /* 0x000fe4000000005f */
[----:B------:R-:W-:Y:S01]  /*4480*/  PRMT R82, RZ, 0x7610, R82 ;  /* 0x00007610ff527816 */ /* 0x000fe20000000052 */
[----:B------:R-:W-:Y:S06]  /*4490*/  @P0 BRA `(.L_x_1967) ;  /* 0x0000000000480947 */ /* 0x000fec0003800000 */
[C---:B-1----:R-:W-:Y:S01]  /*44a0*/  VIADD R26, R43.reuse, 0x1 ;  /* 0x000000012b1a7836 */ /* 0x042fe20000000000 */
        /* <DEDUP_REMOVED lines=17> */
.L_x_1967:
[----:B------:R-:W-:Y:S05]  /*45c0*/  BSYNC.RECONVERGENT B0 ;  /* 0x0000000000007941 */ /* 0x000fea0003800200 */
.L_x_1966:
[----:B01----:R-:W-:Y:S01]  /*45d0*/  IMAD.WIDE.U32 R26, R68, 0x10000, RZ ;  /* 0x00010000441a7825 */ /* 0x003fe200078e00ff */
[----:B------:R-:W-:Y:S01]  /*45e0*/  FMNMX3 R93, |R74|, R84, |R83|, !PT ;  /* 0x000000544a5d7276 */ /* 0x000fe20007800653 */
[----:B------:R-:W-:Y:S02]  /*45f0*/  BSSY.RECONVERGENT B0, `(.L_x_1968) ;  /* 0x0000025000007945 */ /* 0x000fe40003800200 */
[----:B-----5:R-:W-:Y:S01]  /*4600*/  HADD2.F32 R82, -RZ, R82.H0_H0 ;  /* 0x20000052ff527230 */ /* 0x020fe20000004100 */
[----:B------:R-:W-:Y:S01]  /*4610*/  LOP3.LUT R26, R26, R29, RZ, 0xfc, !PT ;  /* 0x0000001d1a1a7212 */ /* 0x000fe200078efcff */
[----:B------:R-:W-:Y:S01]  /*4620*/  HADD2.F32 R95, -RZ, R95.H0_H0 ;  /* 0x2000005fff5f7230 */ /* 0x000fe20000004100 */
[----:B------:R-:W-:Y:S01]  /*4630*/  FMNMX R93, R93, |R30|, !PT ;  /* 0x4000001e5d5d7209 */ /* 0x000fe20007800000 */
[----:B------:R-:W-:Y:S02]  /*4640*/  HADD2.F32 R74, -RZ, R86.H0_H0 ;  /* 0x20000056ff4a7230 */ /* 0x000fe40000004100 */
[----:B------:R-:W-:Y:S01]  /*4650*/  FMUL R89, R82, UR9 ;  /* 0x0000000952597c20 */ /* 0x000fe20008400000 */
[----:B------:R-:W-:-:S02]  /*4660*/  HADD2.F32 R84, -RZ, R88.H0_H0 ;  /* 0x20000058ff547230 */ /* 0x000fc40000004100 */
[----:B------:R-:W-:Y:S01]  /*4670*/  FMUL R91, R95, UR9 ;  /* 0x000000095f5b7c20 */ /* 0x000fe20008400000 */
[----:B------:R-:W-:-:S04]  /*4680*/  IMAD.WIDE.U32 R28, R28, 0x10000, RZ ;  /* 0x000100001c1c7825 */ /* 0x000fc800078e00ff */
[----:B------:R-:W-:Y:S01]  /*4690*/  FMUL R83, R74, UR9 ;  /* 0x000000094a537c20 */ /* 0x000fe20008400000 */
[----:B------:R-:W-:Y:S01]  /*46a0*/  LOP3.LUT R75, R27, R75, RZ, 0xfc, !PT ;  /* 0x0000004b1b4b7212 */ /* 0x000fe200078efcff */
[----:B------:R-:W-:Y:S01]  /*46b0*/  FMUL R30, R84, UR9 ;  /* 0x00000009541e7c20 */ /* 0x000fe20008400000 */
[----:B------:R-:W0:Y:S01]  /*46c0*/  F2F.BF16.F32 R89, R89 ;  /* 0x0000005900597304 */ /* 0x000e220000202000 */
[----:B------:R-:W-:Y:S01]  /*46d0*/  LOP3.LUT R68, R29, R71, RZ, 0xfc, !PT ;  /* 0x000000471d447212 */ /* 0x000fe200078efcff */
[----:B------:R-:W-:Y:S01]  /*46e0*/  VIADD R86, R46, 0x42 ;  /* 0x000000422e567836 */ /* 0x000fe20000000000 */
[----:B------:R-:W-:Y:S02]  /*46f0*/  FMNMX3 R71, |R70|, R93, |R77|, !PT ;  /* 0x0000005d46477276 */ /* 0x000fe4000780064d */
[----:B------:R-:W-:Y:S02]  /*4700*/  LOP3.LUT R28, R28, R31, RZ, 0xfc, !PT ;  /* 0x0000001f1c1c7212 */ /* 0x000fe400078efcff */
[----:B------:R-:W-:Y:S01]  /*4710*/  ISETP.GE.AND P1, PT, R86, UR8, PT ;  /* 0x0000000856007c0c */ /* 0x000fe2000bf26270 */
[----:B------:R-:W1:Y:S08]  /*4720*/  F2F.BF16.F32 R91, R91 ;  /* 0x0000005b005b7304 */ /* 0x000e700000202000 */
[----:B------:R-:W0:Y:S08]  /*4730*/  F2F.BF16.F32 R83, R83 ;  /* 0x0000005300537304 */ /* 0x000e300000202000 */
        /* <DEDUP_REMOVED lines=16> */
.L_x_1969:
[----:B------:R-:W-:Y:S05]  /*4840*/  BSYNC.RECONVERGENT B0 ;  /* 0x0000000000007941 */ /* 0x000fea0003800200 */
.L_x_1968:
        /* <DEDUP_REMOVED lines=24> */
.L_x_1971:
[----:B------:R-:W-:Y:S05]  /*49d0*/  BSYNC.RECONVERGENT B0 ;  /* 0x0000000000007941 */ /* 0x000fea0003800200 */
.L_x_1970:
        /* <DEDUP_REMOVED lines=9> */
[----:B01----:R-:W-:-:S04]  /*4a70*/  IMAD.WIDE.U32 R30, R64, 0x10000, RZ ;  /* 0x00010000401e7825 */ /* 0x003fc800078e00ff */
[----:B------:R-:W-:Y:S01]  /*4a80*/  FMUL R93, R71, UR9 ;  /* 0x00000009475d7c20 */ /* 0x000fe20008400000 */
[----:B------:R-:W-:Y:S01]  /*4a90*/  FMNMX3 R78, |R80|, R78, |R87|, !PT ;  /* 0x0000004e504e7276 */ /* 0x000fe20007800657 */
[----:B------:R-:W-:Y:S01]  /*4aa0*/  FMUL R64, R76, UR9 ;  /* 0x000000094c407c20 */ /* 0x000fe20008400000 */
[----:B------:R-:W0:Y:S01]  /*4ab0*/  F2F.BF16.F32 R99, R99 ;  /* 0x0000006300637304 */ /* 0x000e220000202000 */
[----:B------:R-:W-:Y:S01]  /*4ac0*/  VIADD R66, R46, 0x43 ;  /* 0x000000432e427836 */ /* 0x000fe20000000000 */
[----:B------:R-:W-:Y:S02]  /*4ad0*/  FMNMX3 R85, |R82|, R78, |R95|, !PT ;  /* 0x0000004e52557276 */ /* 0x000fe4000780065f */
[----:B------:R-:W-:Y:S02]  /*4ae0*/  LOP3.LUT R30, R30, R63, RZ, 0xfc, !PT ;  /* 0x0000003f1e1e7212 */ /* 0x000fe400078efcff */
[----:B------:R-:W-:Y:S02]  /*4af0*/  ISETP.GE.AND P0, PT, R66, UR8, PT ;  /* 0x0000000842007c0c */ /* 0x000fe4000bf06270 */
[----:B------:R-:W1:Y:S01]  /*4b00*/  F2F.BF16.F32 R97, R97 ;  /* 0x0000006100617304 */ /* 0x000e620000202000 */
[----:B------:R-:W-:-:S07]  /*4b10*/  LOP3.LUT R73, R31, R62, RZ, 0xfc, !PT ;  /* 0x0000003e1f497212 */ /* 0x000fce00078efcff */
[----:B------:R-:W0:Y:S08]  /*4b20*/  F2F.BF16.F32 R93, R93 ;  /* 0x0000005d005d7304 */ /* 0x000e300000202000 */
[----:B------:R0:W0:Y:S01]  /*4b30*/  F2F.BF16.F32 R95, R64 ;  /* 0x00000040005f7304 */ /* 0x0000220000202000 */
[----:B-1----:R-:W-:Y:S05]  /*4b40*/  @P1 BRA `(.L_x_1973) ;  /* 0x0000000000381947 */ /* 0x002fea0003800000 */
        /* <DEDUP_REMOVED lines=14> */
.L_x_1973:
[----:B------:R-:W-:Y:S05]  /*4c30*/  BSYNC.RECONVERGENT B0 ;  /* 0x0000000000007941 */ /* 0x000fea0003800200 */
.L_x_1972:
        /* <DEDUP_REMOVED lines=24> */
.L_x_1975:
[----:B------:R-:W-:Y:S05]  /*4dc0*/  BSYNC.RECONVERGENT B0 ;  /* 0x0000000000007941 */ /* 0x000fea0003800200 */
.L_x_1974:
[----:B------:R-:W-:Y:S01]  /*4dd0*/  FMNMX R105, R85, |R74|, !PT ;  /* 0x4000004a55697209 */ /* 0x000fe20007800000 */
[----:B01----:R-:W-:Y:S01]  /*4de0*/  IMAD.WIDE.U32 R62, R54, 0x10000, RZ ;  /* 0x00010000363e7825 */ /* 0x003fe200078e00ff */
        /* <DEDUP_REMOVED lines=8> */
[----:B------:R-:W-:Y:S01]  /*4e70*/  HADD2.F32 R80, -RZ, R80.H0_H0 ;  /* 0x20000050ff507230 */ /* 0x000fe20000004100 */
[----:B------:R-:W-:Y:S01]  /*4e80*/  FMNMX3 R105, |R70|, R105, |R71|, !PT ;  /* 0x0000006946697276 */ /* 0x000fe20007800647 */
[----:B------:R-:W-:-:S04]  /*4e90*/  IMAD.WIDE.U32 R62, R91, 0x10000, RZ ;  /* 0x000100005b3e7825 */ /* 0x000fc800078e00ff */
[----:B------:R-:W-:Y:S01]  /*4ea0*/  FMUL R91, R103, UR9 ;  /* 0x00000009675b7c20 */ /* 0x000fe20008400000 */
[----:B------:R-:W-:Y:S01]  /*4eb0*/  FMUL R86, R82, UR9 ;  /* 0x0000000952567c20 */ /* 0x000fe20008400000 */
[----:B------:R-:W-:Y:S01]  /*4ec0*/  FMUL R84, R80, UR9 ;  /* 0x0000000950547c20 */ /* 0x000fe20008400000 */
[----:B------:R-:W-:Y:S01]  /*4ed0*/  IMAD.WIDE.U32 R70, R89, 0x10000, RZ ;  /* 0x0001000059467825 */ /* 0x000fe200078e00ff */
[----:B------:R-:W0:Y:S01]  /*4ee0*/  F2F.BF16.F32 R87, R87 ;  /* 0x0000005700577304 */ /* 0x000e220000202000 */
[----:B------:R-:W-:Y:S02]  /*4ef0*/  LOP3.LUT R62, R62, R67, RZ, 0xfc, !PT ;  /* 0x000000433e3e7212 */ /* 0x000fe400078efcff */
[----:B------:R-:W-:Y:S01]  /*4f00*/  VIADD R78, R46, 0x50 ;  /* 0x000000502e4e7836 */ /* 0x000fe20000000000 */
[----:B------:R-:W-:Y:S02]  /*4f10*/  LOP3.LUT R56, R70, R69, RZ, 0xfc, !PT ;  /* 0x0000004546387212 */ /* 0x000fe400078efcff */
[----:B------:R-:W-:-:S02]  /*4f20*/  LOP3.LUT R69, R71, R99, RZ, 0xfc, !PT ;  /* 0x0000006347457212 */ /* 0x000fc400078efcff */
[----:B------:R1:W0:Y:S01]  /*4f30*/  F2F.BF16.F32 R85, R86 ;  /* 0x0000005600557304 */ /* 0x0002220000202000 */
[----:B------:R-:W-:Y:S02]  /*4f40*/  ISETP.GE.AND P1, PT, R78, UR8, PT ;  /* 0x000000084e007c0c */ /* 0x000fe4000bf26270 */
[----:B------:R-:W-:-:S05]  /*4f50*/  LOP3.LUT R74, R63, R97, RZ, 0xfc, !PT ;  /* 0x000000613f4a7212 */ /* 0x000fca00078efcff */
[----:B------:R1:W0:Y:S08]  /*4f60*/  F2F.BF16.F32 R89, R84 ;  /* 0x0000005400597304 */ /* 0x0002300000202000 */
        /* <DEDUP_REMOVED lines=16> */
.L_x_1977:
[----:B------:R-:W-:Y:S05]  /*5070*/  BSYNC.RECONVERGENT B0 ;  /* 0x0000000000007941 */ /* 0x000fea0003800200 */
.L_x_1976:
        /* <DEDUP_REMOVED lines=24> */
.L_x_1979:
[----:B------:R-:W-:Y:S05]  /*5200*/  BSYNC.RECONVERGENT B0 ;  /* 0x0000000000007941 */ /* 0x000fea0003800200 */
.L_x_1978:
[----:B------:R-:W-:Y:S01]  /*5210*/  FMNMX R105, R105, |R76|, !PT ;  /* 0x4000004c69697209 */ /* 0x000fe20007800000 */
[----:B-1----:R-:W-:Y:S01]  /*5220*/  IMAD.WIDE.U32 R66, R83, 0x10000, RZ ;  /* 0x0001000053427825 */ /* 0x002fe200078e00ff */
        /* <DEDUP_REMOVED lines=14> */
[----:B------:R-:W1:Y:S01]  /*5310*/  F2F.BF16.F32 R97, R97 ;  /* 0x0000006100617304 */ /* 0x000e620000202000 */
[----:B------:R-:W-:Y:S01]  /*5320*/  VIADD R82, R46, 0x51 ;  /* 0x000000512e527836 */ /* 0x000fe20000000000 */
[----:B------:R-:W-:Y:S02]  /*5330*/  LOP3.LUT R66, R66, R81, RZ, 0xfc, !PT ;  /* 0x0000005142427212 */ /* 0x000fe400078efcff */
[----:B------:R-:W-:Y:S02]  /*5340*/  LOP3.LUT R76, R67, R95, RZ, 0xfc, !PT ;  /* 0x0000005f434c7212 */ /* 0x000fe400078efcff */
[----:B------:R-:W-:Y:S02]  /*5350*/  ISETP.GE.AND P0, PT, R82, UR8, PT ;  /* 0x0000000852007c0c */ /* 0x000fe4000bf06270 */
[----:B------:R-:W0:Y:S08]  /*5360*/  F2F.BF16.F32 R83, R83 ;  /* 0x0000005300537304 */ /* 0x000e300000202000 */
[----:B------:R-:W0:Y:S08]  /*5370*/  F2F.BF16.F32 R79, R79 ;  /* 0x0000004f004f7304 */ /* 0x000e300000202000 */
[----:B------:R-:W0:Y:S01]  /*5380*/  F2F.BF16.F32 R77, R77 ;  /* 0x0000004d004d7304 */ /* 0x000e220000202000 */
[----:B-1----:R-:W-:Y:S05]  /*5390*/  @P1 BRA `(.L_x_1981) ;  /* 0x0000000000381947 */ /* 0x002fea0003800000 */
        /* <DEDUP_REMOVED lines=14> */
.L_x_1981:
[----:B------:R-:W-:Y:S05]  /*5480*/  BSYNC.RECONVERGENT B0 ;  /* 0x0000000000007941 */ /* 0x000fea0003800200 */
.L_x_1980:
        /* <DEDUP_REMOVED lines=24> */
.L_x_1983:
[----:B------:R-:W-:Y:S05]  /*5610*/  BSYNC.RECONVERGENT B0 ;  /* 0x0000000000007941 */ /* 0x000fea0003800200 */
.L_x_1982:
[----:B-1----:R-:W-:Y:S01]  /*5620*/  IMAD.U32 R70, R3, 0x10000, RZ ;  /* 0x0001000003467824 */ /* 0x002fe200078e00ff */
[----:B------:R-:W-:Y:S01]  /*5630*/  BSSY.RECONVERGENT B0, `(.L_x_1984) ;  /* 0x0000027000007945 */ /* 0x000fe20003800200 */
[----:B------:R-:W-:Y:S02]  /*5640*/  IMAD.U32 R0, R0, 0x10000, RZ ;  /* 0x0001000000007824 */ /* 0x000fe400078e00ff */
        /* <DEDUP_REMOVED lines=8> */
[----:B------:R-:W-:Y:S01]  /*56d0*/  FMUL R101, R95, UR9 ;  /* 0x000000095f657c20 */ /* 0x000fe20008400000 */
[----:B------:R-:W-:Y:S01]  /*56e0*/  FMUL R99, R0, UR9 ;  /* 0x0000000900637c20 */ /* 0x000fe20008400000 */
[----:B--2---:R-:W-:Y:S02]  /*56f0*/  IMAD.U32 R15, R5, 0x10000, RZ ;  /* 0x00010000050f7824 */ /* 0x004fe400078e00ff */
[----:B------:R-:W-:Y:S01]  /*5700*/  FMUL R81, R84, UR9 ;  /* 0x0000000954517c20 */ /* 0x000fe20008400000 */
[----:B------:R-:W-:Y:S01]  /*5710*/  IMAD.U32 R71, R7, 0x10000, RZ ;  /* 0x0001000007477824 */ /* 0x000fe200078e00ff */
[----:B------:R-:W1:Y:S01]  /*5720*/  F2F.BF16.F32 R103, R103 ;  /* 0x0000006700677304 */ /* 0x000e620000202000 */
[----:B------:R-:W-:Y:S02]  /*5730*/  IADD3 R80, PT, PT, R46, 0x52, RZ ;  /* 0x000000522e507810 */ /* 0x000fe40007ffe0ff */
[----:B------:R-:W-:-:S02]  /*5740*/  LOP3.LUT R17, R36, R15, RZ, 0xfc, !PT ;  /* 0x0000000f24117212 */ /* 0x000fc400078efcff */
[----:B------:R-:W-:Y:S02]  /*5750*/  ISETP.GE.AND P1, PT, R80, UR8, PT ;  /* 0x0000000850007c0c */ /* 0x000fe4000bf26270 */
[----:B------:R-:W-:Y:S01]  /*5760*/  LOP3.LUT R15, R38, R71, RZ, 0xfc, !PT ;  /* 0x00000047260f7212 */ /* 0x000fe200078efcff */
[----:B------:R-:W2:Y:S01]  /*5770*/  F2F.BF16.F32 R101, R101 ;  /* 0x0000006500657304 */ /* 0x000ea20000202000 */
[----:B------:R-:W-:-:S07]  /*5780*/  FMNMX3 R86, |R86|, R70, |R105|, !PT ;  /* 0x0000004656567276 */ /* 0x000fce0007800669 */
[----:B------:R-:W0:Y:S08]  /*5790*/  F2F.BF16.F32 R99, R99 ;  /* 0x0000006300637304 */ /* 0x000e300000202000 */
        /* <DEDUP_REMOVED lines=13> */
[----:B------:R1:W-:Y:S04]  /*5870*/  @!P2 STG.E.U16 desc[UR12][R70.64+0x2], R101 ;  /* 0x000002654600a986 */ /* 0x0003e8000c10150c */
[----:B0-----:R1:W-:Y:S04]  /*5880*/  @!P3 STG.E.U16 desc[UR12][R70.64+0x4], R99 ;  /* 0x000004634600b986 */ /* 0x0013e8000c10150c */
[----:B------:R1:W-:Y:S02]  /*5890*/  @!P4 STG.E.U16 desc[UR12][R70.64+0x6], R81 ;  /* 0x000006514600c986 */ /* 0x0003e4000c10150c */
.L_x_1985:
[----:B------:R-:W-:Y:S05]  /*58a0*/  BSYNC.RECONVERGENT B0 ;  /* 0x0000000000007941 */ /* 0x000fea0003800200 */
.L_x_1984:
[----:B------:R-:W-:Y:S01]  /*58b0*/  BSSY.RECONVERGENT B0, `(.L_x_1986) ;  /* 0x0000018000007945 */ /* 0x000fe20003800200 */
[----:B------:R-:W-:Y:S02]  /*58c0*/  PRMT R38, RZ, 0x7610, R38 ;  /* 0x00007610ff267816 */ /* 0x000fe40000000026 */
[----:B------:R-:W-:Y:S02]  /*58d0*/  PRMT R36, RZ, 0x7610, R36 ;  /* 0x00007610ff247816 */ /* 0x000fe40000000024 */
[----:B------:R-:W-:Y:S02]  /*58e0*/  PRMT R109, RZ, 0x7610, R109 ;  /* 0x00007610ff6d7816 */ /* 0x000fe4000000006d */
[----:B------:R-:W-:Y:S01]  /*58f0*/  PRMT R82, RZ, 0x7610, R82 ;  /* 0x00007610ff527816 */ /* 0x000fe20000000052 */
[----:B------:R-:W-:Y:S06]  /*5900*/  @P1 BRA `(.L_x_1987) ;  /* 0x0000000000481947 */ /* 0x000fec0003800000 */
[C---:B------:R-:W-:Y:S01]  /*5910*/  VIADD R36, R43.reuse, 0x1 ;  /* 0x000000012b247836 */ /* 0x040fe20000000000 */
[C---:B-1----:R-:W-:Y:S01]  /*5920*/  IADD3 R70, PT, PT, R43.reuse, 0x3, RZ ;  /* 0x000000032b467810 */ /* 0x042fe20007ffe0ff */
[C---:B------:R-:W-:Y:S01]  /*5930*/  VIADD R38, R43.reuse, 0x2 ;  /* 0x000000022b267836 */ /* 0x040fe20000000000 */
        /* <DEDUP_REMOVED lines=15> */
.L_x_1987:
[----:B------:R-:W-:Y:S05]  /*5a30*/  BSYNC.RECONVERGENT B0 ;  /* 0x0000000000007941 */ /* 0x000fea0003800200 */
.L_x_1986:
[----:B-----5:R-:W-:Y:S01]  /*5a40*/  HADD2.F32 R111, -RZ, R82.H0_H0 ;  /* 0x20000052ff6f7230 */ /* 0x020fe20000004100 */
[----:B------:R-:W-:Y:S01]  /*5a50*/  FMNMX3 R95, |R78|, R86, |R95|, !PT ;  /* 0x000000564e5f7276 */ /* 0x000fe2000780065f */
[----:B------:R-:W-:Y:S01]  /*5a60*/  HADD2.F32 R109, -RZ, R109.H0_H0 ;  /* 0x2000006dff6d7230 */ /* 0x000fe20000004100 */
[----:B------:R-:W-:Y:S01]  /*5a70*/  BSSY.RECONVERGENT B0, `(.L_x_1988) ;  /* 0x0000024000007945 */ /* 0x000fe20003800200 */
[----:B------:R-:W-:Y:S01]  /*5a80*/  HADD2.F32 R36, -RZ, R36.H0_H0 ;  /* 0x20000024ff247230 */ /* 0x000fe20000004100 */
[----:B------:R-:W-:Y:S01]  /*5a90*/  FMNMX R0, R95, |R0|, !PT ;  /* 0x400000005f007209 */ /* 0x000fe20007800000 */
[----:B------:R-:W-:Y:S02]  /*5aa0*/  HADD2.F32 R38, -RZ, R38.H0_H0 ;  /* 0x20000026ff267230 */ /* 0x000fe40000004100 */
[----:B-12---:R-:W-:Y:S01]  /*5ab0*/  FMUL R71, R111, UR9 ;  /* 0x000000096f477c20 */ /* 0x006fe20008400000 */
[----:B------:R-:W-:Y:S01]  /*5ac0*/  FMUL R107, R109, UR9 ;  /* 0x000000096d6b7c20 */ /* 0x000fe20008400000 */
[----:B------:R-:W-:Y:S01]  /*5ad0*/  FMUL R105, R36, UR9 ;  /* 0x0000000924697c20 */ /* 0x000fe20008400000 */
[----:B------:R-:W-:-:S02]  /*5ae0*/  IMAD.U32 R9, R9, 0x10000, RZ ;  /* 0x0001000009097824 */ /* 0x000fc400078e00ff */
[----:B------:R-:W-:Y:S01]  /*5af0*/  FMUL R95, R38, UR9 ;  /* 0x00000009265f7c20 */ /* 0x000fe20008400000 */
[----:B------:R-:W-:Y:S01]  /*5b00*/  VIADD R70, R46, 0x53 ;  /* 0x000000532e467836 */ /* 0x000fe20000000000 */
[----:B------:R-:W1:Y:S01]  /*5b10*/  F2F.BF16.F32 R71, R71 ;  /* 0x0000004700477304 */ /* 0x000e620000202000 */
[----:B------:R-:W-:Y:S02]  /*5b20*/  FMNMX3 R84, |R84|, R0, |R111|, !PT ;  /* 0x0000000054547276 */ /* 0x000fe4000780066f */
[----:B------:R-:W-:Y:S01]  /*5b30*/  LOP3.LUT R13, R40, R9, RZ, 0xfc, !PT ;  /* 0x00000009280d7212 */ /* 0x000fe200078efcff */
[----:B------:R-:W-:Y:S01]  /*5b40*/  IMAD.U32 R40, R11, 0x10000, RZ ;  /* 0x000100000b287824 */ /* 0x000fe200078e00ff */
[----:B------:R-:W-:Y:S01]  /*5b50*/  ISETP.GE.AND P0, PT, R70, UR8, PT ;  /* 0x0000000846007c0c */ /* 0x000fe2000bf06270 */
[----:B------:R-:W-:Y:S02]  /*5b60*/  IMAD.U32 R9, R32, 0x10000, RZ ;  /* 0x0001000020097824 */ /* 0x000fe400078e00ff */
[----:B------:R-:W2:Y:S01]  /*5b70*/  F2F.BF16.F32 R107, R107 ;  /* 0x0000006b006b7304 */ /* 0x000ea20000202000 */
[----:B------:R-:W-:-:S02]  /*5b80*/  LOP3.LUT R11, R41, R40, RZ, 0xfc, !PT ;  /* 0x00000028290b7212 */ /* 0x000fc400078efcff */
[----:B------:R-:W-:-:S05]  /*5b90*/  LOP3.LUT R9, R42, R9, RZ, 0xfc, !PT ;  /* 0x000000092a097212 */ /* 0x000fca00078efcff */
[----:B------:R-:W0:Y:S08]  /*5ba0*/  F2F.BF16.F32 R105, R105 ;  /* 0x0000006900697304 */ /* 0x000e300000202000 */
[----:B------:R-:W0:Y:S01]  /*5bb0*/  F2F.BF16.F32 R95, R95 ;  /* 0x0000005f005f7304 */ /* 0x000e220000202000 */
[----:B-12---:R-:W-:Y:S05]  /*5bc0*/  @P1 BRA `(.L_x_1989) ;  /* 0x0000000000381947 */ /* 0x006fea0003800000 */
[C---:B------:R-:W-:Y:S01]  /*5bd0*/  VIADD R0, R43.reuse, 0x1 ;  /* 0x000000012b007836 */ /* 0x040fe20000000000 */
[C---:B------:R-:W-:Y:S01]  /*5be0*/  ISETP.GE.AND P1, PT, R43.reuse, UR18, PT ;  /* 0x000000122b007c0c */ /* 0x040fe2000bf26270 */
[C---:B------:R-:W-:Y:S01]  /*5bf0*/  VIADD R32, R43.reuse, 0x2 ;  /* 0x000000022b207836 */ /* 0x040fe20000000000 */
[----:B------:R-:W-:Y:S01]  /*5c00*/  MOV R41, 0x2 ;  /* 0x0000000200297802 */ /* 0x000fe20000000f00 */
[----:B------:R-:W-:Y:S01]  /*5c10*/  VIADD R40, R43, 0x3 ;  /* 0x000000032b287836 */ /* 0x000fe20000000000 */
[----:B------:R-:W-:Y:S02]  /*5c20*/  ISETP.GE.AND P2, PT, R0, UR18, PT ;  /* 0x0000001200007c0c */ /* 0x000fe4000bf46270 */
        /* <DEDUP_REMOVED lines=8> */
.L_x_1989:
[----:B------:R-:W-:Y:S05]  /*5cb0*/  BSYNC.RECONVERGENT B0 ;  /* 0x0000000000007941 */ /* 0x000fea0003800200 */
.L_x_1988:
        /* <DEDUP_REMOVED lines=24> */
.L_x_1991:
[----:B------:R-:W-:Y:S05]  /*5e40*/  BSYNC.RECONVERGENT B0 ;  /* 0x0000000000007941 */ /* 0x000fea0003800200 */
.L_x_1990:
[----:B-12---:R-:W-:Y:S01]  /*5e50*/  IMAD.WIDE.U32 R40, R103, 0x10000, RZ ;  /* 0x0001000067287825 */ /* 0x006fe200078e00ff */
[----:B------:R-:W-:Y:S01]  /*5e60*/  FMNMX3 R109, |R109|, R84, |R36|, !PT ;  /* 0x000000546d6d7276 */ /* 0x000fe20007800624 */
[----:B------:R-:W-:Y:S02]  /*5e70*/  BSSY.RECONVERGENT B0, `(.L_x_1992) ;  /* 0x000002c000007945 */ /* 0x000fe40003800200 */
[----:B-----5:R-:W-:Y:S01]  /*5e80*/  HADD2.F32 R78, -RZ, R78.H0_H0 ;  /* 0x2000004eff4e7230 */ /* 0x020fe20000004100 */
[----:B------:R-:W-:Y:S01]  /*5e90*/  LOP3.LUT R32, R40, R97, RZ, 0xfc, !PT ;  /* 0x0000006128207212 */ /* 0x000fe200078efcff */
[----:B------:R-:W-:Y:S01]  /*5ea0*/  HADD2.F32 R103, -RZ, R0.H0_H0 ;  /* 0x20000000ff677230 */ /* 0x000fe20000004100 */
[----:B------:R-:W-:Y:S01]  /*5eb0*/  LOP3.LUT R0, R41, R71, RZ, 0xfc, !PT ;  /* 0x0000004729007212 */ /* 0x000fe200078efcff */
[----:B------:R-:W-:-:S04]  /*5ec0*/  IMAD.WIDE.U32 R40, R101, 0x10000, RZ ;  /* 0x0001000065287825 */ /* 0x000fc800078e00ff */
[----:B------:R-:W-:Y:S01]  /*5ed0*/  FMUL R3, R78, UR9 ;  /* 0x000000094e037c20 */ /* 0x000fe20008400000 */
[----:B------:R-:W-:Y:S01]  /*5ee0*/  FMUL R71, R103, UR9 ;  /* 0x0000000967477c20 */ /* 0x000fe20008400000 */
[----:B------:R-:W-:Y:S01]  /*5ef0*/  HADD2.F32 R82, -RZ, R82.H0_H0 ;  /* 0x20000052ff527230 */ /* 0x000fe20000004100 */
[----:B------:R-:W-:Y:S01]  /*5f00*/  LOP3.LUT R42, R41, R107, RZ, 0xfc, !PT ;  /* 0x0000006b292a7212 */ /* 0x000fe200078efcff */
[----:B------:R-:W-:Y:S01]  /*5f10*/  IMAD.U32 R5, R33, 0x10000, RZ ;  /* 0x0001000021057824 */ /* 0x000fe200078e00ff */
[----:B0-----:R-:W-:Y:S01]  /*5f20*/  LOP3.LUT R36, R40, R83, RZ, 0xfc, !PT ;  /* 0x0000005328247212 */ /* 0x001fe200078efcff */
[----:B------:R-:W-:Y:S01]  /*5f30*/  HADD2.F32 R97, -RZ, R86.H0_H0 ;  /* 0x20000056ff617230 */ /* 0x000fe20000004100 */
[----:B------:R0:W1:Y:S01]  /*5f40*/  F2F.BF16.F32 R33, R3 ;  /* 0x0000000300217304 */ /* 0x0000620000202000 */
[----:B------:R-:W-:Y:S02]  /*5f50*/  IMAD.U32 R41, R35, 0x10000, RZ ;  /* 0x0001000023297824 */ /* 0x000fe400078e00ff */
[----:B------:R-:W-:Y:S01]  /*5f60*/  FMUL R83, R82, UR9 ;  /* 0x0000000952537c20 */ /* 0x000fe20008400000 */
[----:B------:R-:W-:-:S02]  /*5f70*/  VIADD R80, R46, 0x60 ;  /* 0x000000602e507836 */ /* 0x000fc40000000000 */
[----:B------:R-:W-:Y:S01]  /*5f80*/  FMUL R40, R97, UR9 ;  /* 0x0000000961287c20 */ /* 0x000fe20008400000 */
[----:B------:R-:W-:Y:S01]  /*5f90*/  LOP3.LUT R7, R50, R5, RZ, 0xfc, !PT ;  /* 0x0000000532077212 */ /* 0x000fe200078efcff */
[----:B------:R-:W2:Y:S01]  /*5fa0*/  F2F.BF16.F32 R71, R71 ;  /* 0x0000004700477304 */ /* 0x000ea20000202000 */
[----:B0-----:R-:W-:Y:S01]  /*5fb0*/  IMAD.U32 R3, R34, 0x10000, RZ ;  /* 0x0001000022037824 */ /* 0x001fe200078e00ff */
[----:B------:R-:W-:Y:S01]  /*5fc0*/  ISETP.GE.AND P1, PT, R80, UR8, PT ;  /* 0x0000000850007c0c */ /* 0x000fe2000bf26270 */
[----:B------:R-:W-:-:S03]  /*5fd0*/  IMAD.WIDE.U32 R34, R99, 0x10000, RZ ;  /* 0x0001000063227825 */ /* 0x000fc600078e00ff */
[----:B------:R-:W-:Y:S02]  /*5fe0*/  LOP3.LUT R5, R58, R3, RZ, 0xfc, !PT ;  /* 0x000000033a057212 */ /* 0x000fe400078efcff */
[----:B------:R-:W-:Y:S01]  /*5ff0*/  LOP3.LUT R34, R34, R79, RZ, 0xfc, !PT ;  /* 0x0000004f22227212 */ /* 0x000fe200078efcff */
[----:B------:R-:W0:Y:S01]  /*6000*/  F2F.BF16.F32 R83, R83 ;  /* 0x0000005300537304 */ /* 0x000e220000202000 */
[----:B------:R-:W-:Y:S02]  /*6010*/  LOP3.LUT R3, R60, R41, RZ, 0xfc, !PT ;  /* 0x000000293c037212 */ /* 0x000fe400078efcff */
[----:B------:R-:W-:-:S05]  /*6020*/  LOP3.LUT R50, R35, R105, RZ, 0xfc, !PT ;  /* 0x0000006923327212 */ /* 0x000fca00078efcff */
[----:B------:R0:W0:Y:S01]  /*6030*/  F2F.BF16.F32 R79, R40 ;  /* 0x00000028004f7304 */ /* 0x0000220000202000 */
[----:B-12---:R-:W-:Y:S05]  /*6040*/  @P0 BRA `(.L_x_1993) ;  /* 0x0000000000380947 */ /* 0x006fea0003800000 */
        /* <DEDUP_REMOVED lines=14> */
.L_x_1993:
[----:B------:R-:W-:Y:S05]  /*6130*/  BSYNC.RECONVERGENT B0 ;  /* 0x0000000000007941 */ /* 0x000fea0003800200 */
.L_x_1992:
        /* <DEDUP_REMOVED lines=24> */
.L_x_1995:
[----:B------:R-:W-:Y:S05]  /*62c0*/  BSYNC.RECONVERGENT B0 ;  /* 0x0000000000007941 */ /* 0x000fea0003800200 */
.L_x_1994:
[----:B------:R-:W-:Y:S01]  /*62d0*/  IMAD.U32 R39, R39, 0x10000, RZ ;  /* 0x0001000027277824 */ /* 0x000fe200078e00ff */
[----:B------:R-:W-:Y:S01]  /*62e0*/  FMNMX R109, R109, |R38|, !PT ;  /* 0x400000266d6d7209 */ /* 0x000fe20007800000 */
[----:B-12--5:R-:W-:Y:S01]  /*62f0*/  HADD2.F32 R41, -RZ, R58.H0_H0 ;  /* 0x2000003aff297230 */ /* 0x026fe20000004100 */
[----:B------:R-:W-:Y:S01]  /*6300*/  BSSY.RECONVERGENT B0, `(.L_x_1996) ;  /* 0x0000024000007945 */ /* 0x000fe20003800200 */
[----:B------:R-:W-:Y:S01]  /*6310*/  HADD2.F32 R70, -RZ, R70.H0_H0 ;  /* 0x20000046ff467230 */ /* 0x000fe20000004100 */
[----:B------:R-:W-:Y:S01]  /*6320*/  LOP3.LUT R25, R72, R39, RZ, 0xfc, !PT ;  /* 0x0000002748197212 */ /* 0x000fe200078efcff */
[----:B------:R-:W-:Y:S02]  /*6330*/  HADD2.F32 R84, -RZ, R84.H0_H0 ;  /* 0x20000054ff547230 */ /* 0x000fe40000004100 */
[----:B0-----:R-:W-:Y:S01]  /*6340*/  FMUL R40, R41, UR9 ;  /* 0x0000000929287c20 */ /* 0x001fe20008400000 */
[----:B------:R-:W-:Y:S02]  /*6350*/  HADD2.F32 R101, -RZ, R101.H0_H0 ;  /* 0x20000065ff657230 */ /* 0x000fe40000004100 */
[----:B------:R-:W-:Y:S01]  /*6360*/  FMUL R58, R70, UR9 ;  /* 0x00000009463a7c20 */ /* 0x000fe20008400000 */
[----:B---3--:R-:W-:-:S02]  /*6370*/  IMAD.U32 R38, R37, 0x10000, RZ ;  /* 0x0001000025267824 */ /* 0x008fc400078e00ff */
[----:B------:R-:W-:Y:S01]  /*6380*/  FMUL R60, R84, UR9 ;  /* 0x00000009543c7c20 */ /* 0x000fe20008400000 */
[----:B------:R-:W-:Y:S02]  /*6390*/  IMAD.U32 R86, R55, 0x10000, RZ ;  /* 0x0001000037567824 */ /* 0x000fe400078e00ff */
[----:B------:R-:W-:Y:S01]  /*63a0*/  FMUL R39, R101, UR9 ;  /* 0x0000000965277c20 */ /* 0x000fe20008400000 */
[----:B------:R-:W0:Y:S01]  /*63b0*/  F2F.BF16.F32 R40, R40 ;  /* 0x0000002800287304 */ /* 0x000e220000202000 */
[----:B------:R-:W-:Y:S02]  /*63c0*/  LOP3.LUT R23, R65, R38, RZ, 0xfc, !PT ;  /* 0x0000002641177212 */ /* 0x000fe400078efcff */
[----:B------:R-:W-:Y:S02]  /*63d0*/  FMNMX3 R78, |R78|, R109, |R103|, !PT ;  /* 0x0000006d4e4e7276 */ /* 0x000fe40007800667 */
[----:B------:R-:W-:Y:S02]  /*63e0*/  IADD3 R38, PT, PT, R46, 0x61, RZ ;  /* 0x000000612e267810 */ /* 0x000fe40007ffe0ff */
[----:B------:R-:W-:Y:S01]  /*63f0*/  LOP3.LUT R27, R75, R86, RZ, 0xfc, !PT ;  /* 0x000000564b1b7212 */ /* 0x000fe200078efcff */
[----:B------:R-:W1:Y:S01]  /*6400*/  F2F.BF16.F32 R58, R58 ;  /* 0x0000003a003a7304 */ /* 0x000e620000202000 */
[----:B------:R-:W-:-:S02]  /*6410*/  ISETP.GE.AND P0, PT, R38, UR8, PT ;  /* 0x0000000826007c0c */ /* 0x000fc4000bf06270 */
[----:B------:R-:W-:-:S05]  /*6420*/  FMNMX3 R86, |R82|, R78, |R97|, !PT ;  /* 0x0000004e52567276 */ /* 0x000fca0007800661 */
[----:B------:R-:W2:Y:S08]  /*6430*/  F2F.BF16.F32 R60, R60 ;  /* 0x0000003c003c7304 */ /* 0x000eb00000202000 */
[----:B------:R-:W3:Y:S01]  /*6440*/  F2F.BF16.F32 R39, R39 ;  /* 0x0000002700277304 */ /* 0x000ee20000202000 */
[----:B01----:R-:W-:Y:S05]  /*6450*/  @P1 BRA `(.L_x_1997) ;  /* 0x0000000000381947 */ /* 0x003fea0003800000 */
        /* <DEDUP_REMOVED lines=12> */
[----:B--2---:R0:W-:Y:S04]  /*6520*/  @!P3 STG.E.U16 desc[UR12][R96.64+0x4], R60 ;  /* 0x0000043c6000b986 */ /* 0x0041e8000c10150c */
[----:B---3--:R0:W-:Y:S02]  /*6530*/  @!P4 STG.E.U16 desc[UR12][R96.64+0x6], R39 ;  /* 0x000006276000c986 */ /* 0x0081e4000c10150c */
.L_x_1997:
[----:B------:R-:W-:Y:S05]  /*6540*/  BSYNC.RECONVERGENT B0 ;  /* 0x0000000000007941 */ /* 0x000fea0003800200 */
.L_x_1996:
        /* <DEDUP_REMOVED lines=24> */
.L_x_1999:
[----:B------:R-:W-:Y:S05]  /*66d0*/  BSYNC.RECONVERGENT B0 ;  /* 0x0000000000007941 */ /* 0x000fea0003800200 */
.L_x_1998:
        /* <DEDUP_REMOVED lines=8> */
[----:B01----:R-:W-:Y:S01]  /*6760*/  FMUL R97, R82, UR9 ;  /* 0x0000000952617c20 */ /* 0x003fe20008400000 */
[----:B----4-:R-:W-:-:S02]  /*6770*/  IMAD.U32 R72, R59, 0x10000, RZ ;  /* 0x000100003b487824 */ /* 0x010fc400078e00ff */
[----:B------:R-:W-:Y:S01]  /*6780*/  FMUL R75, R41, UR9 ;  /* 0x00000009294b7c20 */ /* 0x000fe20008400000 */
[----:B------:R-:W-:Y:S02]  /*6790*/  VIADD R78, R46, 0x62 ;  /* 0x000000622e4e7836 */ /* 0x000fe40000000000 */
[----:B------:R-:W-:Y:S01]  /*67a0*/  FMUL R59, R70, UR9 ;  /* 0x00000009463b7c20 */ /* 0x000fe20008400000 */
[----:B------:R-:W0:Y:S01]  /*67b0*/  F2F.BF16.F32 R99, R99 ;  /* 0x0000006300637304 */ /* 0x000e220000202000 */
[----:B------:R-:W-:Y:S01]  /*67c0*/  IMAD.U32 R29, R57, 0x10000, RZ ;  /* 0x00010000391d7824 */ /* 0x000fe200078e00ff */
[----:B------:R-:W-:Y:S02]  /*67d0*/  LOP3.LUT R31, R73, R72, RZ, 0xfc, !PT ;  /* 0x00000048491f7212 */ /* 0x000fe400078efcff */
[----:B------:R-:W-:Y:S02]  /*67e0*/  ISETP.GE.AND P1, PT, R78, UR8, PT ;  /* 0x000000084e007c0c */ /* 0x000fe4000bf26270 */
[----:B------:R-:W-:-:S02]  /*67f0*/  LOP3.LUT R29, R68, R29, RZ, 0xfc, !PT ;  /* 0x0000001d441d7212 */ /* 0x000fc400078efcff */
[----:B------:R-:W1:Y:S01]  /*6800*/  F2F.BF16.F32 R97, R97 ;  /* 0x0000006100617304 */ /* 0x000e620000202000 */
[----:B------:R-:W-:-:S07]  /*6810*/  FMNMX3 R80, |R80|, R101, |R82|, !PT ;  /* 0x0000006550507276 */ /* 0x000fce0007800652 */
[----:B------:R-:W4:Y:S08]  /*6820*/  F2F.BF16.F32 R75, R75 ;  /* 0x0000004b004b7304 */ /* 0x000f300000202000 */
[----:B------:R-:W0:Y:S01]  /*6830*/  F2F.BF16.F32 R59, R59 ;  /* 0x0000003b003b7304 */ /* 0x000e220000202000 */
[----:B-1----:R-:W-:Y:S05]  /*6840*/  @P0 BRA `(.L_x_2001) ;  /* 0x0000000000380947 */ /* 0x002fea0003800000 */
        /* <DEDUP_REMOVED lines=10> */
[----:B0-----:R1:W-:Y:S04]  /*68f0*/  @!P0 STG.E.U16 desc[UR12][R72.64], R99 ;  /* 0x0000006348008986 */ /* 0x0013e8000c10150c */
[----:B------:R1:W-:Y:S04]  /*6900*/  @!P2 STG.E.U16 desc[UR12][R72.64+0x2], R97 ;  /* 0x000002614800a986 */ /* 0x0003e8000c10150c */
[----:B----4-:R1:W-:Y:S04]  /*6910*/  @!P3 STG.E.U16 desc[UR12][R72.64+0x4], R75 ;  /* 0x0000044b4800b986 */ /* 0x0103e8000c10150c */
[----:B------:R1:W-:Y:S02]  /*6920*/  @!P4 STG.E.U16 desc[UR12][R72.64+0x6], R59 ;  /* 0x0000063b4800c986 */ /* 0x0003e4000c10150c */
.L_x_2001:
[----:B------:R-:W-:Y:S05]  /*6930*/  BSYNC.RECONVERGENT B0 ;  /* 0x0000000000007941 */ /* 0x000fea0003800200 */
.L_x_2000:
        /* <DEDUP_REMOVED lines=24> */
.L_x_2003:
[----:B------:R-:W-:Y:S05]  /*6ac0*/  BSYNC.RECONVERGENT B0 ;  /* 0x0000000000007941 */ /* 0x000fea0003800200 */
.L_x_2002:
[----:B------:R-:W-:Y:S01]  /*6ad0*/  IMAD.U32 R61, R61, 0x10000, RZ ;  /* 0x000100003d3d7824 */ /* 0x000fe200078e00ff */
[----:B------:R-:W-:Y:S01]  /*6ae0*/  FMNMX R80, R80, |R41|, !PT ;  /* 0x4000002950507209 */ /* 0x000fe20007800000 */
[----:B-1----:R-:W-:Y:S01]  /*6af0*/  IMAD.U32 R72, R85, 0x10000, RZ ;  /* 0x0001000055487824 */ /* 0x002fe200078e00ff */
[----:B------:R-:W-:Y:S01]  /*6b00*/  BSSY.RECONVERGENT B0, `(.L_x_2004) ;  /* 0x0000027000007945 */ /* 0x000fe20003800200 */
[----:B-----5:R-:W-:Y:S01]  /*6b10*/  HADD2.F32 R63, -RZ, R84.H0_H0 ;  /* 0x20000054ff3f7230 */ /* 0x020fe20000004100 */
[----:B------:R-:W-:Y:S01]  /*6b20*/  LOP3.LUT R55, R52, R61, RZ, 0xfc, !PT ;  /* 0x0000003d34377212 */ /* 0x000fe200078efcff */
[----:B------:R-:W-:Y:S01]  /*6b30*/  IMAD.U32 R87, R87, 0x10000, RZ ;  /* 0x0001000057577824 */ /* 0x000fe200078e00ff */
[----:B------:R-:W-:Y:S01]  /*6b40*/  LOP3.LUT R57, R69, R72, RZ, 0xfc, !PT ;  /* 0x0000004845397212 */ /* 0x000fe200078efcff */
[----:B------:R-:W-:Y:S02]  /*6b50*/  HADD2.F32 R101, -RZ, R82.H0_H0 ;  /* 0x20000052ff657230 */ /* 0x000fe40000004100 */
[----:B------:R-:W-:Y:S01]  /*6b60*/  FMUL R73, R63, UR9 ;  /* 0x000000093f497c20 */ /* 0x000fe20008400000 */
[----:B------:R-:W-:Y:S01]  /*6b70*/  HADD2.F32 R52, -RZ, R68.H0_H0 ;  /* 0x20000044ff347230 */ /* 0x000fe20000004100 */
[----:B------:R-:W-:Y:S01]  /*6b80*/  FMNMX3 R72, |R70|, R80, |R63|, !PT ;  /* 0x0000005046487276 */ /* 0x000fe2000780063f */
[----:B------:R-:W-:Y:S01]  /*6b90*/  HADD2.F32 R41, -RZ, R38.H0_H0 ;  /* 0x20000026ff297230 */ /* 0x000fe20000004100 */
[----:B------:R-:W-:Y:S01]  /*6ba0*/  LOP3.LUT R63, R74, R87, RZ, 0xfc, !PT ;  /* 0x000000574a3f7212 */ /* 0x000fe200078efcff */
[----:B------:R-:W-:Y:S01]  /*6bb0*/  FMUL R61, R101, UR9 ;  /* 0x00000009653d7c20 */ /* 0x000fe20008400000 */
[----:B------:R-:W-:Y:S01]  /*6bc0*/  FMUL R85, R52, UR9 ;  /* 0x0000000934557c20 */ /* 0x000fe20008400000 */
[----:B------:R-:W1:Y:S01]  /*6bd0*/  F2F.BF16.F32 R73, R73 ;  /* 0x0000004900497304 */ /* 0x000e620000202000 */
[----:B------:R-:W-:Y:S01]  /*6be0*/  FMUL R74, R41, UR9 ;  /* 0x00000009294a7c20 */ /* 0x000fe20008400000 */
[----:B------:R-:W-:Y:S01]  /*6bf0*/  VIADD R70, R46, 0x63 ;  /* 0x000000632e467836 */ /* 0x000fe20000000000 */
[----:B------:R-:W-:Y:S01]  /*6c00*/  FMNMX3 R72, |R101|, R72, |R52|, !PT ;  /* 0x0000004865487276 */ /* 0x000fe20007800634 */
[----:B------:R-:W-:-:S03]  /*6c10*/  IMAD.WIDE.U32 R68, R81, 0x10000, RZ ;  /* 0x0001000051447825 */ /* 0x000fc600078e00ff */
[----:B------:R-:W-:Y:S01]  /*6c20*/  ISETP.GE.AND P0, PT, R70, UR8, PT ;  /* 0x0000000846007c0c */ /* 0x000fe2000bf06270 */
[----:B------:R-:W0:Y:S01]  /*6c30*/  F2F.BF16.F32 R61, R61 ;  /* 0x0000003d003d7304 */ /* 0x000e220000202000 */
[----:B------:R-:W-:Y:S02]  /*6c40*/  LOP3.LUT R38, R68, R77, RZ, 0xfc, !PT ;  /* 0x0000004d44267212 */ /* 0x000fe400078efcff */
[----:B------:R-:W-:-:S05]  /*6c50*/  LOP3.LUT R95, R69, R95, RZ, 0xfc, !PT ;  /* 0x0000005f455f7212 */ /* 0x000fca00078efcff */
[----:B------:R-:W0:Y:S08]  /*6c60*/  F2F.BF16.F32 R85, R85 ;  /* 0x0000005500557304 */ /* 0x000e300000202000 */
[----:B------:R-:W0:Y:S01]  /*6c70*/  F2F.BF16.F32 R74, R74 ;  /* 0x0000004a004a7304 */ /* 0x000e220000202000 */
[----:B-1----:R-:W-:Y:S05]  /*6c80*/  @P1 BRA `(.L_x_2005) ;  /* 0x0000000000381947 */ /* 0x002fea0003800000 */
        /* <DEDUP_REMOVED lines=11> */
[----:B0-----:R1:W-:Y:S04]  /*6d40*/  @!P2 STG.E.U16 desc[UR12][R68.64+0x2], R61 ;  /* 0x0000023d4400a986 */ /* 0x0013e8000c10150c */
[----:B------:R1:W-:Y:S04]  /*6d50*/  @!P3 STG.E.U16 desc[UR12][R68.64+0x4], R85 ;  /* 0x000004554400b986 */ /* 0x0003e8000c10150c */
[----:B------:R1:W-:Y:S02]  /*6d60*/  @!P4 STG.E.U16 desc[UR12][R68.64+0x6], R74 ;  /* 0x0000064a4400c986 */ /* 0x0003e4000c10150c */
.L_x_2005:
[----:B------:R-:W-:Y:S05]  /*6d70*/  BSYNC.RECONVERGENT B0 ;  /* 0x0000000000007941 */ /* 0x000fea0003800200 */
.L_x_2004:
[----:B------:R-:W-:Y:S01]  /*6d80*/  BSSY.RECONVERGENT B0, `(.L_x_2006) ;  /* 0x0000019000007945 */ /* 0x000fe20003800200 */
[----:B------:R-:W-:Y:S01]  /*6d90*/  PRMT R88, RZ, 0x7610, R88 ;  /* 0x00007610ff587816 */ /* 0x000fe20000000058 */
[----:B01----:R-:W-:Y:S01]  /*6da0*/  IMAD.WIDE.U32 R68, R99, 0x10000, RZ ;  /* 0x0001000063447825 */ /* 0x003fe200078e00ff */
        /* <DEDUP_REMOVED lines=22> */
.L_x_2007:
[----:B------:R-:W-:Y:S05]  /*6f10*/  BSYNC.RECONVERGENT B0 ;  /* 0x0000000000007941 */ /* 0x000fea0003800200 */
.L_x_2006:
[----:B------:R-:W-:Y:S01]  /*6f20*/  LOP3.LUT R40, R68, R40, RZ, 0xfc, !PT ;  /* 0x0000002844287212 */ /* 0x000fe200078efcff */
[----:B-----5:R-:W-:Y:S01]  /*6f30*/  HADD2.F32 R77, -RZ, R77.H0_H0 ;  /* 0x2000004dff4d7230 */ /* 0x020fe20000004100 */
[----:B------:R-:W-:Y:S01]  /*6f40*/  LOP3.LUT R78, R69, R73, RZ, 0xfc, !PT ;  /* 0x00000049454e7212 */ /* 0x000fe200078efcff */
[----:B------:R-:W-:Y:S01]  /*6f50*/  IMAD.WIDE.U32 R68, R97, 0x10000, RZ ;  /* 0x0001000061447825 */ /* 0x000fe200078e00ff */
[----:B------:R-:W-:Y:S01]  /*6f60*/  SHF.L.U32 R91, R91, 0x10, RZ ;  /* 0x000000105b5b7819 */ /* 0x000fe200000006ff */
[----:B------:R-:W-:Y:S02]  /*6f70*/  BSSY.RECONVERGENT B0, `(.L_x_2008) ;  /* 0x000002a000007945 */ /* 0x000fe40003800200 */
[----:B0-----:R-:W-:Y:S01]  /*6f80*/  FMUL R80, R77, UR9 ;  /* 0x000000094d507c20 */ /* 0x001fe20008400000 */
[----:B------:R-:W-:Y:S01]  /*6f90*/  HADD2.F32 R82, -RZ, R82.H0_H0 ;  /* 0x20000052ff527230 */ /* 0x000fe20000004100 */
[----:B------:R-:W-:Y:S01]  /*6fa0*/  LOP3.LUT R58, R68, R58, RZ, 0xfc, !PT ;  /* 0x0000003a443a7212 */ /* 0x000fe200078efcff */
[----:B------:R-:W-:Y:S01]  /*6fb0*/  HADD2.F32 R88, -RZ, R88.H0_H0 ;  /* 0x20000058ff587230 */ /* 0x000fe20000004100 */
[----:B------:R-:W-:Y:S01]  /*6fc0*/  LOP3.LUT R61, R69, R61, RZ, 0xfc, !PT ;  /* 0x0000003d453d7212 */ /* 0x000fe200078efcff */
[----:B----4-:R-:W-:-:S04]  /*6fd0*/  IMAD.WIDE.U32 R68, R75, 0x10000, RZ ;  /* 0x000100004b447825 */ /* 0x010fc800078e00ff */
[----:B------:R-:W-:Y:S01]  /*6fe0*/  FMUL R73, R82, UR9 ;  /* 0x0000000952497c20 */ /* 0x000fe20008400000 */
[----:B------:R-:W-:Y:S01]  /*6ff0*/  LOP3.LUT R67, R76, R91, RZ, 0xfc, !PT ;  /* 0x0000005b4c437212 */ /* 0x000fe200078efcff */
[----:B------:R-:W-:Y:S01]  /*7000*/  FMUL R76, R88, UR9 ;  /* 0x00000009584c7c20 */ /* 0x000fe20008400000 */
[----:B------:R-:W-:Y:S01]  /*7010*/  HADD2.F32 R75, -RZ, R52.H0_H0 ;  /* 0x20000034ff4b7230 */ /* 0x000fe20000004100 */
[----:B------:R-:W-:Y:S01]  /*7020*/  LOP3.LUT R52, R69, R85, RZ, 0xfc, !PT ;  /* 0x0000005545347212 */ /* 0x000fe200078efcff */
[----:B------:R-:W-:Y:S01]  /*7030*/  IMAD.U32 R33, R33, 0x10000, RZ ;  /* 0x0001000021217824 */ /* 0x000fe200078e00ff */
[----:B------:R-:W0:Y:S01]  /*7040*/  F2F.BF16.F32 R80, R80 ;  /* 0x0000005000507304 */ /* 0x000e220000202000 */
[----:B------:R-:W-:Y:S02]  /*7050*/  IMAD.U32 R84, R89, 0x10000, RZ ;  /* 0x0001000059547824 */ /* 0x000fe400078e00ff */
[----:B------:R-:W-:Y:S01]  /*7060*/  FMUL R81, R75, UR9 ;  /* 0x000000094b517c20 */ /* 0x000fe20008400000 */
[----:B------:R-:W-:Y:S01]  /*7070*/  VIADD R86, R46, 0x70 ;  /* 0x000000702e567836 */ /* 0x000fe20000000000 */
[----:B------:R-:W-:-:S02]  /*7080*/  LOP3.LUT R33, R0, R33, RZ, 0xfc, !PT ;  /* 0x0000002100217212 */ /* 0x000fc400078efcff */
[----:B------:R-:W-:Y:S01]  /*7090*/  LOP3.LUT R65, R93, R84, RZ, 0xfc, !PT ;  /* 0x000000545d417212 */ /* 0x000fe200078efcff */
[----:B------:R-:W-:Y:S01]  /*70a0*/  IMAD.WIDE.U32 R84, R59, 0x10000, RZ ;  /* 0x000100003b547825 */ /* 0x000fe200078e00ff */
[----:B------:R-:W1:Y:S01]  /*70b0*/  F2F.BF16.F32 R73, R73 ;  /* 0x0000004900497304 */ /* 0x000e620000202000 */
[----:B--2---:R-:W-:Y:S02]  /*70c0*/  LOP3.LUT R60, R68, R60, RZ, 0xfc, !PT ;  /* 0x0000003c443c7212 */ /* 0x004fe400078efcff */
[----:B------:R-:W-:Y:S02]  /*70d0*/  ISETP.GE.AND P1, PT, R86, UR8, PT ;  /* 0x0000000856007c0c */ /* 0x000fe4000bf26270 */
[----:B---3--:R-:W-:Y:S02]  /*70e0*/  LOP3.LUT R68, R84, R39, RZ, 0xfc, !PT ;  /* 0x0000002754447212 */ /* 0x008fe400078efcff */
[----:B------:R-:W-:Y:S01]  /*70f0*/  LOP3.LUT R74, R85, R74, RZ, 0xfc, !PT ;  /* 0x0000004a554a7212 */ /* 0x000fe200078efcff */
[----:B------:R2:W3:Y:S08]  /*7100*/  F2F.BF16.F32 R69, R81 ;  /* 0x0000005100457304 */ /* 0x0004f00000202000 */
[----:B------:R2:W4:Y:S01]  /*7110*/  F2F.BF16.F32 R0, R76 ;  /* 0x0000004c00007304 */ /* 0x0005220000202000 */
[----:B01----:R-:W-:Y:S05]  /*7120*/  @P0 BRA `(.L_x_2009) ;  /* 0x0000000000380947 */ /* 0x003fea0003800000 */
[C---:B--2---:R-:W-:Y:S01]  /*7130*/  VIADD R76, R43.reuse, 0x1 ;  /* 0x000000012b4c7836 */ /* 0x044fe20000000000 */
        /* <DEDUP_REMOVED lines=13> */
.L_x_2009:
[----:B------:R-:W-:Y:S05]  /*7210*/  BSYNC.RECONVERGENT B0 ;  /* 0x0000000000007941 */ /* 0x000fea0003800200 */
.L_x_2008:
[----:B------:R-:W-:Y:S01]  /*7220*/  BSSY.RECONVERGENT B0, `(.L_x_2010) ;  /* 0x0000018000007945 */ /* 0x000fe20003800200 */
[----:B------:R-:W-:Y:S02]  /*7230*/  PRMT R87, RZ, 0x7610, R87 ;  /* 0x00007610ff577816 */ /* 0x000fe40000000057 */
[----:B------:R-:W-:Y:S02]  /*7240*/  PRMT R70, RZ, 0x7610, R70 ;  /* 0x00007610ff467816 */ /* 0x000fe40000000046 */
[----:B--2---:R-:W-:Y:S02]  /*7250*/  PRMT R76, RZ, 0x7610, R76 ;  /* 0x00007610ff4c7816 */ /* 0x004fe4000000004c */
[----:B------:R-:W-:Y:S01]  /*7260*/  PRMT R81, RZ, 0x7610, R81 ;  /* 0x00007610ff517816 */ /* 0x000fe20000000051 */
[----:B------:R-:W-:Y:S06]  /*7270*/  @P1 BRA `(.L_x_2011) ;  /* 0x0000000000481947 */ /* 0x000fec0003800000 */
[C---:B------:R-:W-:Y:S02]  /*7280*/  VIADD R70, R43.reuse, 0x1 ;  /* 0x000000012b467836 */ /* 0x040fe40000000000 */
[----:B0-----:R-:W-:Y:S02]  /*7290*/  HFMA2 R85, -RZ, RZ, 0, 1.1920928955078125e-07 ;  /* 0x00000002ff557431 */ /* 0x001fe400000001ff */
        /* <DEDUP_REMOVED lines=16> */
.L_x_2011:
[----:B------:R-:W-:Y:S05]  /*73a0*/  BSYNC.RECONVERGENT B0 ;  /* 0x0000000000007941 */ /* 0x000fea0003800200 */
.L_x_2010:
[----:B-----5:R-:W-:Y:S01]  /*73b0*/  HADD2.F32 R81, -RZ, R81.H0_H0 ;  /* 0x20000051ff517230 */ /* 0x020fe20000004100 */
[----:B------:R-:W-:Y:S01]  /*73c0*/  FMNMX R72, R72, |R41|, !PT ;  /* 0x4000002948487209 */ /* 0x000fe20007800000 */
[----:B------:R-:W-:Y:S01]  /*73d0*/  IMAD.U32 R37, R71, 0x10000, RZ ;  /* 0x0001000047257824 */ /* 0x000fe200078e00ff */
[----:B------:R-:W-:Y:S01]  /*73e0*/  BSSY.RECONVERGENT B0, `(.L_x_2012) ;  /* 0x0000024000007945 */ /* 0x000fe20003800200 */
[----:B------:R-:W-:Y:S02]  /*73f0*/  IMAD.U32 R83, R83, 0x10000, RZ ;  /* 0x0001000053537824 */ /* 0x000fe400078e00ff */
[----:B------:R-:W-:Y:S01]  /*7400*/  FMUL R35, R81, UR9 ;  /* 0x0000000951237c20 */ /* 0x000fe20008400000 */
[----:B------:R-:W-:Y:S01]  /*7410*/  FMNMX3 R77, |R77|, R72, |R82|, !PT ;  /* 0x000000484d4d7276 */ /* 0x000fe20007800652 */
[----:B------:R-:W-:Y:S01]  /*7420*/  HADD2.F32 R71, -RZ, R70.H0_H0 ;  /* 0x20000046ff477230 */ /* 0x000fe20000004100 */
[----:B------:R-:W-:Y:S01]  /*7430*/  LOP3.LUT R37, R42, R37, RZ, 0xfc, !PT ;  /* 0x000000252a257212 */ /* 0x000fe200078efcff */
[----:B------:R-:W-:Y:S01]  /*7440*/  HADD2.F32 R82, -RZ, R87.H0_H0 ;  /* 0x20000057ff527230 */ /* 0x000fe20000004100 */
[----:B------:R-:W-:Y:S01]  /*7450*/  FMNMX3 R92, |R75|, R77, |R88|, !PT ;  /* 0x0000004d4b5c7276 */ /* 0x000fe20007800658 */
[----:B01----:R-:W-:-:S02]  /*7460*/  HADD2.F32 R84, -RZ, R76.H0_H0 ;  /* 0x2000004cff547230 */ /* 0x003fc40000004100 */
[----:B------:R-:W-:Y:S01]  /*7470*/  FMUL R42, R71, UR9 ;  /* 0x00000009472a7c20 */ /* 0x000fe20008400000 */
[----:B------:R0:W1:Y:S01]  /*7480*/  F2F.BF16.F32 R76, R35 ;  /* 0x00000023004c7304 */ /* 0x0000620000202000 */
[----:B------:R-:W-:Y:S02]  /*7490*/  VIADD R72, R46, 0x71 ;  /* 0x000000712e487836 */ /* 0x000fe40000000000 */
[----:B------:R-:W-:-:S03]  /*74a0*/  FMUL R41, R84, UR9 ;  /* 0x0000000954297c20 */ /* 0x000fc60008400000 */
        /* <DEDUP_REMOVED lines=23> */
.L_x_2013:
[----:B------:R-:W-:Y:S05]  /*7620*/  BSYNC.RECONVERGENT B0 ;  /* 0x0000000000007941 */ /* 0x000fea0003800200 */
.L_x_2012:
[----:B------:R-:W-:Y:S01]  /*7630*/  BSSY.RECONVERGENT B0, `(.L_x_2014) ;  /* 0x0000021000007945 */ /* 0x000fe20003800200 */
[----:B------:R-:W-:Y:S02]  /*7640*/  PRMT R75, RZ, 0x7610, R75 ;  /* 0x00007610ff4b7816 */ /* 0x000fe4000000004b */
[----:B------:R-:W-:Y:S02]  /*7650*/  PRMT R78, RZ, 0x7610, R78 ;  /* 0x00007610ff4e7816 */ /* 0x000fe4000000004e */
[----:B------:R-:W-:Y:S02]  /*7660*/  PRMT R77, RZ, 0x7610, R77 ;  /* 0x00007610ff4d7816 */ /* 0x000fe4000000004d */
[----:B------:R-:W-:Y:S01]  /*7670*/  PRMT R80, RZ, 0x7610, R80 ;  /* 0x00007610ff507816 */ /* 0x000fe20000000050 */
[----:B------:R-:W-:Y:S06]  /*7680*/  @P0 BRA `(.L_x_2015) ;  /* 0x00000000006c0947 */ /* 0x000fec0003800000 */
[C---:B------:R-:W-:Y:S01]  /*7690*/  ISETP.GE.AND P1, PT, R43.reuse, UR18, PT ;  /* 0x000000122b007c0c */ /* 0x040fe2000bf26270 */
[----:B-1----:R-:W-:Y:S01]  /*76a0*/  IMAD.MOV.U32 R87, RZ, RZ, 0x2 ;  /* 0x00000002ff577424 */ /* 0x002fe200078e00ff */
[----:B------:R-:W-:Y:S01]  /*76b0*/  IADD3 R75, PT, PT, R43, 0x1, RZ ;  /* 0x000000012b4b7810 */ /* 0x000fe20007ffe0ff */
[----:B------:R-:W-:Y:S01]  /*76c0*/  IMAD.MOV.U32 R89, RZ, RZ, 0x2 ;  /* 0x00000002ff597424 */ /* 0x000fe200078e00ff */
[----:B------:R-:W-:Y:S02]  /*76d0*/  PRMT R80, RZ, 0x7610, R80 ;  /* 0x00007610ff507816 */ /* 0x000fe40000000050 */
[----:B------:R-:W-:Y:S01]  /*76e0*/  ISETP.GE.AND P2, PT, R75, UR18, PT ;  /* 0x000000124b007c0c */ /* 0x000fe2000bf46270 */
[----:B------:R-:W-:-:S05]  /*76f0*/  VIADD R75, R43, 0x2 ;  /* 0x000000022b4b7836 */ /* 0x000fca0000000000 */
[----:B------:R-:W-:Y:S01]  /*7700*/  ISETP.GE.AND P3, PT, R75, UR18, PT ;  /* 0x000000124b007c0c */ /* 0x000fe2000bf66270 */
[----:B------:R-:W-:Y:S02]  /*7710*/  @!P1 IMAD R86, R72, UR18, R43 ;  /* 0x0000001248569c24 */ /* 0x000fe4000f8e022b */
[----:B------:R-:W-:Y:S02]  /*7720*/  VIADD R75, R43, 0x3 ;  /* 0x000000032b4b7836 */ /* 0x000fe40000000000 */
        /* <DEDUP_REMOVED lines=17> */
.L_x_2015:
[----:B------:R-:W-:Y:S05]  /*7840*/  BSYNC.RECONVERGENT B0 ;  /* 0x0000000000007941 */ /* 0x000fea0003800200 */
.L_x_2014:
[----:B-----5:R-:W-:Y:S01]  /*7850*/  HADD2.F32 R85, -RZ, R77.H0_H0 ;  /* 0x2000004dff557230 */ /* 0x020fe20000004100 */
[----:B------:R-:W-:Y:S01]  /*7860*/  FMNMX3 R81, |R81|, R92, |R84|, !PT ;  /* 0x0000005c51517276 */ /* 0x000fe20007800654 */
[----:B------:R-:W-:Y:S01]  /*7870*/  HADD2.F32 R78, -RZ, R78.H0_H0 ;  /* 0x2000004eff4e7230 */ /* 0x000fe20000004100 */
[----:B------:R-:W-:Y:S01]  /*7880*/  BSSY.RECONVERGENT B0, `(.L_x_2016) ;  /* 0x000001f000007945 */ /* 0x000fe20003800200 */
[----:B--2---:R-:W-:Y:S01]  /*7890*/  HADD2.F32 R90, -RZ, R75.H0_H0 ;  /* 0x2000004bff5a7230 */ /* 0x004fe20000004100 */
[----:B------:R-:W-:Y:S01]  /*78a0*/  FMNMX3 R81, |R71|, R81, |R82|, !PT ;  /* 0x0000005147517276 */ /* 0x000fe20007800652 */
[----:B------:R-:W-:Y:S02]  /*78b0*/  HADD2.F32 R80, -RZ, R80.H0_H0 ;  /* 0x20000050ff507230 */ /* 0x000fe40000004100 */
[----:B------:R-:W-:Y:S01]  /*78c0*/  FMUL R84, R85, UR9 ;  /* 0x0000000955547c20 */ /* 0x000fe20008400000 */
[----:B------:R-:W-:Y:S01]  /*78d0*/  FMUL R71, R78, UR9 ;  /* 0x000000094e477c20 */ /* 0x000fe20008400000 */
[----:B------:R-:W-:Y:S01]  /*78e0*/  FMUL R75, R90, UR9 ;  /* 0x000000095a4b7c20 */ /* 0x000fe20008400000 */
[----:B------:R-:W-:-:S02]  /*78f0*/  VIADD R82, R46, 0x72 ;  /* 0x000000722e527836 */ /* 0x000fc40000000000 */
[C---:B------:R-:W-:Y:S01]  /*7900*/  FMUL R83, R80.reuse, UR9 ;  /* 0x0000000950537c20 */ /* 0x040fe20008400000 */
[----:B------:R-:W-:Y:S01]  /*7910*/  FMNMX3 R81, |R80|, R81, |R85|, !PT ;  /* 0x0000005150517276 */ /* 0x000fe20007800655 */
[----:B------:R-:W2:Y:S01]  /*7920*/  F2F.BF16.F32 R84, R84 ;  /* 0x0000005400547304 */ /* 0x000ea20000202000 */
[----:B------:R-:W-:Y:S02]  /*7930*/  ISETP.GE.AND P1, PT, R82, UR8, PT ;  /* 0x0000000852007c0c */ /* 0x000fe4000bf26270 */
[----:B------:R-:W-:-:S05]  /*7940*/  FMNMX R91, R81, |R78|, !PT ;  /* 0x4000004e515b7209 */ /* 0x000fca0007800000 */
[----:B------:R3:W0:Y:S08]  /*7950*/  F2F.BF16.F32 R77, R83 ;  /* 0x00000053004d7304 */ /* 0x0006300000202000 */
[----:B------:R-:W0:Y:S08]  /*7960*/  F2F.BF16.F32 R71, R71 ;  /* 0x0000004700477304 */ /* 0x000e300000202000 */
[----:B------:R-:W0:Y:S01]  /*7970*/  F2F.BF16.F32 R75, R75 ;  /* 0x0000004b004b7304 */ /* 0x000e220000202000 */
[----:B--23--:R-:W-:Y:S05]  /*7980*/  @P0 BRA `(.L_x_2017) ;  /* 0x0000000000380947 */ /* 0x00cfea0003800000 */
        /* <DEDUP_REMOVED lines=12> */
[----:B------:R2:W-:Y:S04]  /*7a50*/  @!P3 STG.E.U16 desc[UR12][R80.64+0x4], R71 ;  /* 0x000004475000b986 */ /* 0x0005e8000c10150c */
[----:B------:R2:W-:Y:S02]  /*7a60*/  @!P4 STG.E.U16 desc[UR12][R80.64+0x6], R75 ;  /* 0x0000064b5000c986 */ /* 0x0005e4000c10150c */
.L_x_2017:
[----:B------:R-:W-:Y:S05]  /*7a70*/  BSYNC.RECONVERGENT B0 ;  /* 0x0000000000007941 */ /* 0x000fea0003800200 */
.L_x_2016:
        /* <DEDUP_REMOVED lines=24> */
[----:B------:R-:W-:Y:S02]  /*7c00*/  MOV R89, 0x2 ;  /* 0x0000000200597802 */ /* 0x000fe40000000f00 */
[----:B-1----:R-:W-:Y:S01]  /*7c10*/  @!P0 IMAD R80, R82, UR18, R43 ;  /* 0x0000001252508c24 */ /* 0x002fe2000f8e022b */
[----:B------:R-:W-:-:S03]  /*7c20*/  PRMT R72, RZ, 0x7610, R72 ;  /* 0x00007610ff487816 */ /* 0x000fc60000000048 */
[----:B------:R-:W-:Y:S01]  /*7c30*/  @!P0 IMAD.WIDE R80, R80, R83, UR10 ;  /* 0x0000000a50508e25 */ /* 0x000fe2000f8e0253 */
[----:B------:R-:W-:-:S04]  /*7c40*/  PRMT R83, RZ, 0x7610, R83 ;  /* 0x00007610ff537816 */ /* 0x000fc80000000053 */
[----:B------:R-:W-:Y:S01]  /*7c50*/  @!P2 IMAD R88, R82, UR18, R43 ;  /* 0x000000125258ac24 */ /* 0x000fe2000f8e022b */
[----:B------:R3:W5:Y:S03]  /*7c60*/  @!P0 LDG.E.U16 R72, desc[UR12][R80.64+0x4] ;  /* 0x0000040c50488981 */ /* 0x000766000c1e1500 */
[----:B------:R-:W-:-:S05]  /*7c70*/  @!P2 IMAD.WIDE R88, R88, R89, UR10 ;  /* 0x0000000a5858ae25 */ /* 0x000fca000f8e0259 */
[----:B------:R3:W5:Y:S02]  /*7c80*/  @!P2 LDG.E.U16 R83, desc[UR12][R88.64+0x6] ;  /* 0x0000060c5853a981 */ /* 0x000764000c1e1500 */
.L_x_2019:
[----:B------:R-:W-:Y:S05]  /*7c90*/  BSYNC.RECONVERGENT B0 ;  /* 0x0000000000007941 */ /* 0x000fea0003800200 */
.L_x_2018:
[----:B--23-5:R-:W-:Y:S01]  /*7ca0*/  HADD2.F32 R80, -RZ, R78.H0_H0 ;  /* 0x2000004eff507230 */ /* 0x02cfe20000004100 */
[----:B------:R-:W-:Y:S01]  /*7cb0*/  BSSY.RECONVERGENT B0, `(.L_x_2020) ;  /* 0x0000022000007945 */ /* 0x000fe20003800200 */
[----:B01----:R-:W-:-:S04]  /*7cc0*/  IMAD.WIDE.U32 R86, R77, 0x10000, RZ ;  /* 0x000100004d567825 */ /* 0x003fc800078e00ff */
[----:B------:R-:W-:Y:S01]  /*7cd0*/  FMUL R81, R80, UR9 ;  /* 0x0000000950517c20 */ /* 0x000fe20008400000 */
[----:B------:R-:W-:Y:S01]  /*7ce0*/  FMNMX3 R78, |R90|, R91, |R80|, !PT ;  /* 0x0000005b5a4e7276 */ /* 0x000fe20007800650 */
[----:B------:R-:W-:Y:S01]  /*7cf0*/  HADD2.F32 R77, -RZ, R72.H0_H0 ;  /* 0x20000048ff4d7230 */ /* 0x000fe20000004100 */
[----:B------:R-:W-:Y:S01]  /*7d00*/  LOP3.LUT R72, R86, R76, RZ, 0xfc, !PT ;  /* 0x0000004c56487212 */ /* 0x000fe200078efcff */
[----:B------:R0:W1:Y:S01]  /*7d10*/  F2F.BF16.F32 R89, R81 ;  /* 0x0000005100597304 */ /* 0x0000620000202000 */
[----:B------:R-:W-:Y:S02]  /*7d20*/  HADD2.F32 R80, -RZ, R85.H0_H0 ;  /* 0x20000055ff507230 */ /* 0x000fe40000004100 */
[----:B------:R-:W-:Y:S02]  /*7d30*/  HADD2.F32 R76, -RZ, R83.H0_H0 ;  /* 0x20000053ff4c7230 */ /* 0x000fe40000004100 */
[----:B------:R-:W-:-:S04]  /*7d40*/  IMAD.WIDE.U32 R84, R84, 0x10000, RZ ;  /* 0x0001000054547825 */ /* 0x000fc800078e00ff */
[----:B------:R-:W-:Y:S01]  /*7d50*/  FMUL R88, R80, UR9 ;  /* 0x0000000950587c20 */ /* 0x000fe20008400000 */
[----:B0-----:R-:W-:-:S03]  /*7d60*/  FMUL R81, R76, UR9 ;  /* 0x000000094c517c20 */ /* 0x001fc60008400000 */
[----:B------:R-:W0:Y:S01]  /*7d70*/  F2F.BF16.F32 R91, R88 ;  /* 0x00000058005b7304 */ /* 0x000e220000202000 */
[----:B------:R-:W-:Y:S02]  /*7d80*/  LOP3.LUT R70, R84, R70, RZ, 0xfc, !PT ;  /* 0x0000004654467212 */ /* 0x000fe400078efcff */
[----:B-1----:R-:W-:Y:S01]  /*7d90*/  LOP3.LUT R86, R87, R89, RZ, 0xfc, !PT ;  /* 0x0000005957567212 */ /* 0x002fe200078efcff */
[----:B------:R-:W-:-:S04]  /*7da0*/  FMUL R87, R77, UR9 ;  /* 0x000000094d577c20 */ /* 0x000fc80008400000 */
[----:B------:R-:W1:Y:S01]  /*7db0*/  F2F.BF16.F32 R81, R81 ;  /* 0x0000005100517304 */ /* 0x000e620000202000 */
[----:B0-----:R-:W-:-:S07]  /*7dc0*/  LOP3.LUT R85, R85, R91, RZ, 0xfc, !PT ;  /* 0x0000005b55557212 */ /* 0x001fce00078efcff */
[----:B------:R-:W0:Y:S01]  /*7dd0*/  F2F.BF16.F32 R87, R87 ;  /* 0x0000005700577304 */ /* 0x000e220000202000 */
[----:B-1----:R-:W-:Y:S05]  /*7de0*/  @P1 BRA `(.L_x_2021) ;  /* 0x0000000000381947 */ /* 0x002fea0003800000 */
        /* <DEDUP_REMOVED lines=13> */
[----:B------:R1:W-:Y:S02]  /*7ec0*/  @!P3 STG.E.U16 desc[UR12][R82.64+0x6], R81 ;  /* 0x000006515200b986 */ /* 0x0003e4000c10150c */
.L_x_2021:
[----:B------:R-:W-:Y:S05]  /*7ed0*/  BSYNC.RECONVERGENT B0 ;  /* 0x0000000000007941 */ /* 0x000fea0003800200 */
.L_x_2020:
[----:B------:R-:W-:Y:S01]  /*7ee0*/  VIADD R90, R46, 0x73 ;  /* 0x000000732e5a7836 */ /* 0x000fe20000000000 */
[----:B------:R-:W-:Y:S01]  /*7ef0*/  BSSY.RECONVERGENT B0, `(.L_x_2022) ;  /* 0x000001c000007945 */ /* 0x000fe20003800200 */
[----:B-1----:R-:W-:Y:S01]  /*7f00*/  IMAD.U32 R82, R73, 0x10000, RZ ;  /* 0x0001000049527824 */ /* 0x002fe200078e00ff */
        /* <DEDUP_REMOVED lines=26> */
.L_x_2023:
[----:B------:R-:W-:Y:S05]  /*80b0*/  BSYNC.RECONVERGENT B0 ;  /* 0x0000000000007941 */ /* 0x000fea0003800200 */
.L_x_2022:
[----:B-----5:R-:W-:Y:S01]  /*80c0*/  HADD2.F32 R46, -RZ, R46.H0_H0 ;  /* 0x2000002eff2e7230 */ /* 0x020fe20000004100 */
[----:B------:R-:W1:Y:S01]  /*80d0*/  S2UR UR11, SR_CgaCtaId ;  /* 0x00000000000b79c3 */ /* 0x000e620000008800 */
[----:B0-----:R-:W-:Y:S01]  /*80e0*/  HADD2.F32 R83, -RZ, R88.H0_H0 ;  /* 0x20000058ff537230 */ /* 0x001fe20000004100 */
[----:B------:R-:W-:Y:S01]  /*80f0*/  BSSY.RECONVERGENT B0, `(.L_x_2024) ;  /* 0x000001e000007945 */ /* 0x000fe20003800200 */
[----:B------:R-:W-:Y:S02]  /*8100*/  HADD2.F32 R82, -RZ, R87.H0_H0 ;  /* 0x20000057ff527230 */ /* 0x000fe40000004100 */
[----:B------:R-:W-:Y:S01]  /*8110*/  FMUL R71, R46, UR9 ;  /* 0x000000092e477c20 */ /* 0x000fe20008400000 */
[----:B------:R-:W-:Y:S02]  /*8120*/  HADD2.F32 R45, -RZ, R45.H0_H0 ;  /* 0x2000002dff2d7230 */ /* 0x000fe40000004100 */
[----:B------:R-:W-:Y:S01]  /*8130*/  FMUL R89, R83, UR9 ;  /* 0x0000000953597c20 */ /* 0x000fe20008400000 */
[----:B------:R-:W0:Y:S01]  /*8140*/  F2F.BF16.F32 R91, R71 ;  /* 0x00000047005b7304 */ /* 0x000e220000202000 */
[----:B------:R-:W-:-:S07]  /*8150*/  FMUL R88, R82, UR9 ;  /* 0x0000000952587c20 */ /* 0x000fce0008400000 */
[----:B------:R-:W2:Y:S01]  /*8160*/  F2F.BF16.F32 R89, R89 ;  /* 0x0000005900597304 */ /* 0x000ea20000202000 */
[----:B0-----:R-:W-:-:S07]  /*8170*/  IMAD.U32 R73, R91, 0x10000, RZ ;  /* 0x000100005b497824 */ /* 0x001fce00078e00ff */
[----:B------:R-:W0:Y:S01]  /*8180*/  F2F.BF16.F32 R88, R88 ;  /* 0x0000005800587304 */ /* 0x000e220000202000 */
[----:B------:R-:W-:Y:S01]  /*8190*/  LOP3.LUT R73, R86, R73, RZ, 0xfc, !PT ;  /* 0x0000004956497212 */ /* 0x000fe200078efcff */
[----:B--2---:R-:W-:-:S05]  /*81a0*/  IMAD.U32 R86, R89, 0x10000, RZ ;  /* 0x0001000059567824 */ /* 0x004fca00078e00ff */
[----:B------:R-:W-:Y:S01]  /*81b0*/  LOP3.LUT R71, R85, R86, RZ, 0xfc, !PT ;  /* 0x0000005655477212 */ /* 0x000fe200078efcff */
[----:B------:R-:W-:-:S06]  /*81c0*/  FMUL R85, R45, UR9 ;  /* 0x000000092d557c20 */ /* 0x000fcc0008400000 */
[----:B------:R-:W2:Y:S01]  /*81d0*/  F2F.BF16.F32 R85, R85 ;  /* 0x0000005500557304 */ /* 0x000ea20000202000 */
[----:B01----:R-:W-:Y:S05]  /*81e0*/  @P0 BRA `(.L_x_2025) ;  /* 0x0000000000380947 */ /* 0x003fea0003800000 */
        /* <DEDUP_REMOVED lines=12> */
[----:B--2---:R0:W-:Y:S04]  /*82b0*/  @!P2 STG.E.U16 desc[UR12][R86.64+0x6], R85 ;  /* 0x000006555600a986 */ /* 0x0041e8000c10150c */
[----:B------:R0:W-:Y:S02]  /*82c0*/  @!P1 STG.E.U16 desc[UR12][R86.64+0x4], R88 ;  /* 0x0000045856009986 */ /* 0x0001e4000c10150c */
.L_x_2025:
[----:B------:R-:W-:Y:S05]  /*82d0*/  BSYNC.RECONVERGENT B0 ;  /* 0x0000000000007941 */ /* 0x000fea0003800200 */
.L_x_2024:
        /* <DEDUP_REMOVED lines=10> */
[C---:B------:R-:W-:Y:S01]  /*8380*/  VIADD R96, R44.reuse, 0x10 ;  /* 0x000000102c607836 */ /* 0x040fe20000000000 */
[----:B------:R-:W-:Y:S01]  /*8390*/  IADD3 R92, PT, PT, R44, 0x40, RZ ;  /* 0x000000402c5c7810 */ /* 0x000fe20007ffe0ff */
[----:B------:R-:W-:-:S02]  /*83a0*/  IMAD R90, R51, R90, UR6 ;  /* 0x00000006335a7e24 */ /* 0x000fc4000f8e025a */
[----:B------:R-:W-:Y:S01]  /*83b0*/  VIADD R98, R44, 0x20 ;  /* 0x000000202c627836 */ /* 0x000fe20000000000 */
[----:B------:R-:W-:Y:S01]  /*83c0*/  ISETP.GE.AND P6, PT, R96, UR18, PT ;  /* 0x0000001260007c0c */ /* 0x000fe2000bfc6270 */
[----:B------:R-:W-:Y:S01]  /*83d0*/  IMAD.IADD R94, R90, 0x1, -R89 ;  /* 0x000000015a5e7824 */ /* 0x000fe200078e0a59 */
[----:B------:R-:W-:Y:S01]  /*83e0*/  LEA R87, R49, R90, 0x3 ;  /* 0x0000005a31577211 */ /* 0x000fe200078e18ff */
[----:B------:R-:W-:Y:S01]  /*83f0*/  VIADD R100, R44, 0x30 ;  /* 0x000000302c647836 */ /* 0x000fe20000000000 */
[----:B------:R-:W-:Y:S02]  /*8400*/  LOP3.LUT R90, R86, 0x7c, RZ, 0xc0, !PT ;  /* 0x0000007c565a7812 */ /* 0x000fe400078ec0ff */
        /* <DEDUP_REMOVED lines=8> */
[----:B------:R-:W-:Y:S01]  /*8490*/  ISETP.GE.AND P2, PT, R90, UR18, PT ;  /* 0x000000125a007c0c */ /* 0x000fe2000bf46270 */
[----:B0-----:R-:W-:-:S02]  /*84a0*/  VIADD R20, R44, 0x60 ;  /* 0x000000602c147836 */ /* 0x001fc40000000000 */
[----:B------:R0:W-:Y:S04]  /*84b0*/  STS.64 [R87+0x60], R26 ;  /* 0x0000601a57007388 */ /* 0x0001e80000000a00 */
[----:B------:R3:W-:Y:S01]  /*84c0*/  STS.64 [R87+0x80], R56 ;  /* 0x0000803857007388 */ /* 0x0007e20000000a00 */
[----:B------:R-:W-:-:S03]  /*84d0*/  ISETP.GE.AND P3, PT, R20, UR18, PT ;  /* 0x0000001214007c0c */ /* 0x000fc6000bf66270 */
[----:B------:R3:W-:Y:S01]  /*84e0*/  STS.64 [R87+0xa0], R32 ;  /* 0x0000a02057007388 */ /* 0x0007e20000000a00 */
[----:B-1----:R-:W-:-:S03]  /*84f0*/  IMAD R4, R49, 0x108, R94 ;  /* 0x0000010831047824 */ /* 0x002fc600078e025e */
[----:B------:R3:W-:Y:S01]  /*8500*/  STS.64 [R87+0xc0], R40 ;  /* 0x0000c02857007388 */ /* 0x0007e20000000a00 */
[----:B0-----:R-:W-:-:S03]  /*8510*/  VIADD R26, R44, 0x70 ;  /* 0x000000702c1a7836 */ /* 0x001fc60000000000 */
[----:B------:R3:W-:Y:S01]  /*8520*/  STS.64 [R87+0xe0], R72 ;  /* 0x0000e04857007388 */ /* 0x0007e20000000a00 */
[----:B------:R-:W-:Y:S06]  /*8530*/  BAR.SYNC.DEFER_BLOCKING 0x0 ;  /* 0x0000000000007b1d */ /* 0x000fec0000010000 */
[----:B------:R-:W-:Y:S05]  /*8540*/  @P4 BRA `(.L_x_2027) ;  /* 0x0000000000484947 */ /* 0x000fea0003800000 */
[C---:B------:R-:W-:Y:S01]  /*8550*/  ISETP.GE.AND P4, PT, R47.reuse, UR8, PT ;  /* 0x000000082f007c0c */ /* 0x040fe2000bf86270 */
[----:B------:R-:W-:Y:S02]  /*8560*/  IMAD.MOV.U32 R13, RZ, RZ, 0x2 ;  /* 0x00000002ff0d7424 */ /* 0x000fe400078e00ff */
[----:B------:R-:W-:Y:S02]  /*8570*/  IMAD R12, R44, UR8, R47 ;  /* 0x000000082c0c7c24 */ /* 0x000fe4000f8e022f */
[----:B------:R-:W-:Y:S02]  /*8580*/  VIADD R21, R47, 0x1 ;  /* 0x000000012f157836 */ /* 0x000fe40000000000 */
[----:B------:R-:W-:-:S04]  /*8590*/  IMAD.WIDE R12, R12, R13, UR16 ;  /* 0x000000100c0c7e25 */ /* 0x000fc8000f8e020d */
[C---:B------:R-:W-:Y:S02]  /*85a0*/  VIADD R27, R47.reuse, 0x2 ;  /* 0x000000022f1b7836 */ /* 0x040fe40000000000 */
[----:B------:R-:W0:Y:S01]  /*85b0*/  @!P4 LDS.U16 R5, [R4] ;  /* 0x000000000405c984 */ /* 0x000e220000000400 */
[----:B---3--:R-:W-:-:S03]  /*85c0*/  VIADD R32, R47, 0x3 ;  /* 0x000000032f207836 */ /* 0x008fc60000000000 */
        /* <DEDUP_REMOVED lines=10> */
.L_x_2027:
[----:B------:R-:W-:Y:S05]  /*8670*/  BSYNC.RECONVERGENT B0 ;  /* 0x0000000000007941 */ /* 0x000fea0003800200 */
.L_x_2026:
[----:B------:R-:W-:Y:S01]  /*8680*/  BSSY.RECONVERGENT B0, `(.L_x_2028) ;  /* 0x0000015000007945 */ /* 0x000fe20003800200 */
[----:B------:R-:W-:-:S03]  /*8690*/  ISETP.GE.AND P4, PT, R26, UR18, PT ;  /* 0x000000121a007c0c */ /* 0x000fc6000bf86270 */
[----:B------:R-:W-:Y:S10]  /*86a0*/  @P6 BRA `(.L_x_2029) ;  /* 0x0000000000486947 */ /* 0x000ff40003800000 */
[C---:B------:R-:W-:Y:S01]  /*86b0*/  ISETP.GE.AND P6, PT, R47.reuse, UR8, PT ;  /* 0x000000082f007c0c */ /* 0x040fe2000bfc6270 */
[----:B0-----:R-:W-:Y:S01]  /*86c0*/  IMAD.MOV.U32 R13, RZ, RZ, 0x2 ;  /* 0x00000002ff0d7424 */ /* 0x001fe200078e00ff */
[C---:B------:R-:W-:Y:S01]  /*86d0*/  IADD3 R21, PT, PT, R47.reuse, 0x1, RZ ;  /* 0x000000012f157810 */ /* 0x040fe20007ffe0ff */
[----:B------:R-:W-:Y:S02]  /*86e0*/  IMAD R12, R96, UR8, R47 ;  /* 0x00000008600c7c24 */ /* 0x000fe4000f8e022f */
[----:B------:R-:W-:Y:S02]  /*86f0*/  VIADD R27, R47, 0x2 ;  /* 0x000000022f1b7836 */ /* 0x000fe40000000000 */
[----:B------:R-:W-:-:S04]  /*8700*/  IMAD.WIDE R12, R12, R13, UR16 ;  /* 0x000000100c0c7e25 */ /* 0x000fc8000f8e020d */
[----:B---3--:R-:W-:Y:S02]  /*8710*/  VIADD R32, R47, 0x3 ;  /* 0x000000032f207836 */ /* 0x008fe40000000000 */
[----:B------:R-:W0:Y:S04]  /*8720*/  @!P6 LDS.U16 R5, [R4+0x420] ;  /* 0x000420000405e984 */ /* 0x000e280000000400 */
        /* <DEDUP_REMOVED lines=10> */
.L_x_2029:
[----:B------:R-:W-:Y:S05]  /*87d0*/  BSYNC.RECONVERGENT B0 ;  /* 0x0000000000007941 */ /* 0x000fea0003800200 */
.L_x_2028:
[----:B------:R-:W-:Y:S04]  /*87e0*/  BSSY.RECONVERGENT B0, `(.L_x_2030) ;  /* 0x0000014000007945 */ /* 0x000fe80003800200 */
[----:B------:R-:W-:Y:S05]  /*87f0*/  @P5 BRA `(.L_x_2031) ;  /* 0x0000000000485947 */ /* 0x000fea0003800000 */
[C---:B------:R-:W-:Y:S01]  /*8800*/  VIADD R5, R47.reuse, 0x1 ;  /* 0x000000012f057836 */ /* 0x040fe20000000000 */
[----:B------:R-:W-:Y:S01]  /*8810*/  ISETP.GE.AND P6, PT, R47, UR8, PT ;  /* 0x000000082f007c0c */ /* 0x000fe2000bfc6270 */
[----:B01----:R-:W-:Y:S02]  /*8820*/  IMAD.MOV.U32 R13, RZ, RZ, 0x2 ;  /* 0x00000002ff0d7424 */ /* 0x003fe400078e00ff */
[----:B------:R-:W-:Y:S01]  /*8830*/  IMAD R12, R98, UR8, R47 ;  /* 0x00000008620c7c24 */ /* 0x000fe2000f8e022f */
[----:B------:R-:W-:Y:S01]  /*8840*/  ISETP.GE.AND P5, PT, R5, UR8, PT ;  /* 0x0000000805007c0c */ /* 0x000fe2000bfa6270 */
[----:B------:R-:W-:Y:S02]  /*8850*/  VIADD R27, R47, 0x2 ;  /* 0x000000022f1b7836 */ /* 0x000fe40000000000 */
[----:B------:R-:W-:-:S04]  /*8860*/  IMAD.WIDE R12, R12, R13, UR16 ;  /* 0x000000100c0c7e25 */ /* 0x000fc8000f8e020d */
[----:B---3--:R-:W-:Y:S02]  /*8870*/  VIADD R32, R47, 0x3 ;  /* 0x000000032f207836 */ /* 0x008fe40000000000 */
        /* <DEDUP_REMOVED lines=10> */
.L_x_2031:
[----:B------:R-:W-:Y:S05]  /*8920*/  BSYNC.RECONVERGENT B0 ;  /* 0x0000000000007941 */ /* 0x000fea0003800200 */
.L_x_2030:
[----:B------:R-:W-:Y:S04]  /*8930*/  BSSY.RECONVERGENT B0, `(.L_x_2032) ;  /* 0x0000014000007945 */ /* 0x000fe80003800200 */
[----:B------:R-:W-:Y:S05]  /*8940*/  @P0 BRA `(.L_x_2033) ;  /* 0x0000000000480947 */ /* 0x000fea0003800000 */
[C---:B------:R-:W-:Y:S01]  /*8950*/  ISETP.GE.AND P6, PT, R47.reuse, UR8, PT ;  /* 0x000000082f007c0c */ /* 0x040fe2000bfc6270 */
[----:B01----:R-:W-:Y:S01]  /*8960*/  IMAD.MOV.U32 R13, RZ, RZ, 0x2 ;  /* 0x00000002ff0d7424 */ /* 0x003fe200078e00ff */
[C---:B------:R-:W-:Y:S01]  /*8970*/  IADD3 R27, PT, PT, R47.reuse, 0x2, RZ ;  /* 0x000000022f1b7810 */ /* 0x040fe20007ffe0ff */
[----:B------:R-:W-:Y:S02]  /*8980*/  IMAD R12, R100, UR8, R47 ;  /* 0x00000008640c7c24 */ /* 0x000fe4000f8e022f */
[----:B------:R-:W-:Y:S01]  /*8990*/  VIADD R21, R47, 0x1 ;  /* 0x000000012f157836 */ /* 0x000fe20000000000 */
[----:B------:R-:W-:Y:S01]  /*89a0*/  ISETP.GE.AND P0, PT, R27, UR8, PT ;  /* 0x000000081b007c0c */ /* 0x000fe2000bf06270 */
[----:B------:R-:W-:-:S03]  /*89b0*/  IMAD.WIDE R12, R12, R13, UR16 ;  /* 0x000000100c0c7e25 */ /* 0x000fc6000f8e020d */
[----:B------:R-:W-:Y:S01]  /*89c0*/  ISETP.GE.AND P5, PT, R21, UR8, PT ;  /* 0x0000000815007c0c */ /* 0x000fe2000bfa6270 */
[----:B---3--:R-:W-:Y:S02]  /*89d0*/  VIADD R32, R47, 0x3 ;  /* 0x000000032f207836 */ /* 0x008fe40000000000 */
[----:B------:R-:W0:Y:S06]  /*89e0*/  @!P6 LDS.U16 R5, [R4+0xc60] ;  /* 0x000c60000405e984 */ /* 0x000e2c0000000400 */
[----:B------:R-:W1:Y:S04]  /*89f0*/  @!P0 LDS.U16 R27, [R4+0xc64] ;  /* 0x000c6400041b8984 */ /* 0x000e680000000400 */
[----:B------:R-:W3:Y:S04]  /*8a00*/  @!P5 LDS.U16 R21, [R4+0xc62] ;  /* 0x000c62000415d984 */ /* 0x000ee80000000400 */
[----:B0-----:R-:W-:Y:S01]  /*8a10*/  @!P6 STG.E.U16 desc[UR12][R12.64], R5 ;  /* 0x000000050c00e986 */ /* 0x001fe2000c10150c */
[----:B------:R-:W-:-:S03]  /*8a20*/  ISETP.GE.AND P6, PT, R32, UR8, PT ;  /* 0x0000000820007c0c */ /* 0x000fc6000bfc6270 */
[----:B-1----:R-:W-:Y:S04]  /*8a30*/  @!P0 STG.E.U16 desc[UR12][R12.64+0x4], R27 ;  /* 0x0000041b0c008986 */ /* 0x002fe8000c10150c */
[----:B---3--:R-:W-:Y:S06]  /*8a40*/  @!P5 STG.E.U16 desc[UR12][R12.64+0x2], R21 ;  /* 0x000002150c00d986 */ /* 0x008fec000c10150c */
[----:B------:R-:W0:Y:S04]  /*8a50*/  @!P6 LDS.U16 R33, [R4+0xc66] ;  /* 0x000c66000421e984 */ /* 0x000e280000000400 */
[----:B0-----:R0:W-:Y:S02]  /*8a60*/  @!P6 STG.E.U16 desc[UR12][R12.64+0x6], R33 ;  /* 0x000006210c00e986 */ /* 0x0011e4000c10150c */
.L_x_2033:
[----:B------:R-:W-:Y:S05]  /*8a70*/  BSYNC.RECONVERGENT B0 ;  /* 0x0000000000007941 */ /* 0x000fea0003800200 */
.L_x_2032:
        /* <DEDUP_REMOVED lines=15> */
[----:B---3--:R-:W3:Y:S04]  /*8b70*/  @!P6 LDS.U16 R33, [R4+0x1086] ;  /* 0x001086000421e984 */ /* 0x008ee80000000400 */
[----:B0-----:R0:W-:Y:S04]  /*8b80*/  @!P0 STG.E.U16 desc[UR12][R12.64], R5 ;  /* 0x000000050c008986 */ /* 0x0011e8000c10150c */
[----:B-1----:R0:W-:Y:S04]  /*8b90*/  @!P1 STG.E.U16 desc[UR12][R12.64+0x2], R21 ;  /* 0x000002150c009986 */ /* 0x0021e8000c10150c */
[----:B-----5:R0:W-:Y:S04]  /*8ba0*/  @!P5 STG.E.U16 desc[UR12][R12.64+0x4], R27 ;  /* 0x0000041b0c00d986 */ /* 0x0201e8000c10150c */
[----:B---3--:R0:W-:Y:S02]  /*8bb0*/  @!P6 STG.E.U16 desc[UR12][R12.64+0x6], R33 ;  /* 0x000006210c00e986 */ /* 0x0081e4000c10150c */
.L_x_2035:
[----:B------:R-:W-:Y:S05]  /*8bc0*/  BSYNC.RECONVERGENT B0 ;  /* 0x0000000000007941 */ /* 0x000fea0003800200 */
.L_x_2034:
        /* <DEDUP_REMOVED lines=14> */
[----:B------:R-:W5:Y:S04]  /*8cb0*/  @!P2 LDS.U16 R27, [R4+0x14a4] ;  /* 0x0014a400041ba984 */ /* 0x000f680000000400 */
[----:B---3--:R-:W3:Y:S04]  /*8cc0*/  @!P5 LDS.U16 R33, [R4+0x14a6] ;  /* 0x0014a6000421d984 */ /* 0x008ee80000000400 */
[----:B0-----:R0:W-:Y:S04]  /*8cd0*/  @!P0 STG.E.U16 desc[UR12][R12.64], R5 ;  /* 0x000000050c008986 */ /* 0x0011e8000c10150c */
[----:B-1----:R0:W-:Y:S04]  /*8ce0*/  @!P1 STG.E.U16 desc[UR12][R12.64+0x2], R21 ;  /* 0x000002150c009986 */ /* 0x0021e8000c10150c */
[----:B-----5:R0:W-:Y:S04]  /*8cf0*/  @!P2 STG.E.U16 desc[UR12][R12.64+0x4], R27 ;  /* 0x0000041b0c00a986 */ /* 0x0201e8000c10150c */
[----:B---3--:R0:W-:Y:S02]  /*8d00*/  @!P5 STG.E.U16 desc[UR12][R12.64+0x6], R33 ;  /* 0x000006210c00d986 */ /* 0x0081e4000c10150c */
.L_x_2037:
[----:B------:R-:W-:Y:S05]  /*8d10*/  BSYNC.RECONVERGENT B0 ;  /* 0x0000000000007941 */ /* 0x000fea0003800200 */
.L_x_2036:
        /* <DEDUP_REMOVED lines=20> */
.L_x_2039:
[----:B------:R-:W-:Y:S05]  /*8e60*/  BSYNC.RECONVERGENT B0 ;  /* 0x0000000000007941 */ /* 0x000fea0003800200 */
.L_x_2038:
        /* <DEDUP_REMOVED lines=20> */
.L_x_2041:
[----:B------:R-:W-:Y:S05]  /*8fb0*/  BSYNC.RECONVERGENT B0 ;  /* 0x0000000000007941 */ /* 0x000fea0003800200 */
.L_x_2040:
[----:B------:R-:W-:Y:S01]  /*8fc0*/  BAR.SYNC.DEFER_BLOCKING 0x0 ;  /* 0x0000000000007b1d */ /* 0x000fe20000010000 */
[----:B01----:R-:W-:-:S04]  /*8fd0*/  IADD3 R12, PT, PT, R44, 0x1, RZ ;  /* 0x000000012c0c7810 */ /* 0x003fc80007ffe0ff */
        /* <DEDUP_REMOVED lines=30> */
.L_x_2043:
[----:B------:R-:W-:Y:S05]  /*91c0*/  BSYNC.RECONVERGENT B0 ;  /* 0x0000000000007941 */ /* 0x000fea0003800200 */
.L_x_2042:
[C---:B0-----:R-:W-:Y:S01]  /*91d0*/  VIADD R18, R44.reuse, 0x11 ;  /* 0x000000112c127836 */ /* 0x041fe20000000000 */
[C---:B---3--:R-:W-:Y:S01]  /*91e0*/  IADD3 R32, PT, PT, R44.reuse, 0x51, RZ ;  /* 0x000000512c207810 */ /* 0x048fe20007ffe0ff */
        /* <DEDUP_REMOVED lines=23> */
[----:B------:R-:W-:Y:S01]  /*9360*/  IMAD R12, R18, UR8, R47 ;  /* 0x00000008120c7c24 */ /* 0x000fe2000f8e022f */
[C---:B------:R-:W-:Y:S01]  /*9370*/  IADD3 R18, PT, PT, R47.reuse, 0x3, RZ ;  /* 0x000000032f127810 */ /* 0x040fe20007ffe0ff */
[----:B------:R-:W-:Y:S02]  /*9380*/  VIADD R5, R47, 0x1 ;  /* 0x000000012f057836 */ /* 0x000fe40000000000 */
[----:B------:R-:W-:-:S04]  /*9390*/  IMAD.WIDE R12, R12, R13, UR16 ;  /* 0x000000100c0c7e25 */ /* 0x000fc8000f8e020d */
[----:B------:R-:W-:Y:S02]  /*93a0*/  VIADD R11, R47, 0x2 ;  /* 0x000000022f0b7836 */ /* 0x000fe40000000000 */
        /* <DEDUP_REMOVED lines=11> */
.L_x_2045:
[----:B------:R-:W-:Y:S05]  /*9460*/  BSYNC.RECONVERGENT B0 ;  /* 0x0000000000007941 */ /* 0x000fea0003800200 */
.L_x_2044:
[----:B------:R-:W-:Y:S04]  /*9470*/  BSSY.RECONVERGENT B0, `(.L_x_2046) ;  /* 0x0000014000007945 */ /* 0x000fe80003800200 */
[----:B------:R-:W-:Y:S05]  /*9480*/  @P5 BRA `(.L_x_2047) ;  /* 0x0000000000485947 */ /* 0x000fea0003800000 */
[C---:B------:R-:W-:Y:S01]  /*9490*/  VIADD R3, R47.reuse, 0x1 ;  /* 0x000000012f037836 */ /* 0x040fe20000000000 */
[----:B------:R-:W-:Y:S01]  /*94a0*/  ISETP.GE.AND P6, PT, R47, UR8, PT ;  /* 0x000000082f007c0c */ /* 0x000fe2000bfc6270 */
        /* <DEDUP_REMOVED lines=16> */
.L_x_2047:
[----:B------:R-:W-:Y:S05]  /*95b0*/  BSYNC.RECONVERGENT B0 ;  /* 0x0000000000007941 */ /* 0x000fea0003800200 */
.L_x_2046:
        /* <DEDUP_REMOVED lines=13> */
[----:B------:R-:W3:Y:S04]  /*9690*/  @!P0 LDS.U16 R11, [R4+0xc64] ;  /* 0x000c6400040b8984 */ /* 0x000ee80000000400 */
[----:B0-----:R-:W-:Y:S01]  /*96a0*/  @!P6 STG.E.U16 desc[UR12][R12.64], R3 ;  /* 0x000000030c00e986 */ /* 0x001fe2000c10150c */
[----:B------:R-:W-:-:S03]  /*96b0*/  ISETP.GE.AND P6, PT, R18, UR8, PT ;  /* 0x0000000812007c0c */ /* 0x000fc6000bfc6270 */
[----:B-1----:R-:W-:Y:S10]  /*96c0*/  @!P5 STG.E.U16 desc[UR12][R12.64+0x2], R5 ;  /* 0x000002050c00d986 */ /* 0x002ff4000c10150c */
[----:B------:R-:W0:Y:S04]  /*96d0*/  @!P6 LDS.U16 R19, [R4+0xc66] ;  /* 0x000c66000413e984 */ /* 0x000e280000000400 */
[----:B---3--:R1:W-:Y:S04]  /*96e0*/  @!P0 STG.E.U16 desc[UR12][R12.64+0x4], R11 ;  /* 0x0000040b0c008986 */ /* 0x0083e8000c10150c */
[----:B0-----:R1:W-:Y:S02]  /*96f0*/  @!P6 STG.E.U16 desc[UR12][R12.64+0x6], R19 ;  /* 0x000006130c00e986 */ /* 0x0013e4000c10150c */
.L_x_2049:
[----:B------:R-:W-:Y:S05]  /*9700*/  BSYNC.RECONVERGENT B0 ;  /* 0x0000000000007941 */ /* 0x000fea0003800200 */
.L_x_2048:
[----:B------:R-:W-:Y:S04]  /*9710*/  BSSY.RECONVERGENT B0, `(.L_x_2050) ;  /* 0x0000014000007945 */ /* 0x000fe80003800200 */
[----:B------:R-:W-:Y:S05]  /*9720*/  @P1 BRA `(.L_x_2051) ;  /* 0x0000000000481947 */ /* 0x000fea0003800000 */
[C---:B------:R-:W-:Y:S01]  /*9730*/  VIADD R5, R47.reuse, 0x2 ;  /* 0x000000022f057836 */ /* 0x040fe20000000000 */
[C---:B------:R-:W-:Y:S01]  /*9740*/  IADD3 R3, PT, PT, R47.reuse, 0x1, RZ ;  /* 0x000000012f037810 */ /* 0x040fe20007ffe0ff */
[C---:B-1-3--:R-:W-:Y:S01]  /*9750*/  VIADD R11, R47.reuse, 0x3 ;  /* 0x000000032f0b7836 */ /* 0x04afe20000000000 */
[----:B------:R-:W-:Y:S01]  /*9760*/  ISETP.GE.AND P0, PT, R47, UR8, PT ;  /* 0x000000082f007c0c */ /* 0x000fe2000bf06270 */
[----:B0-----:R-:W-:Y:S01]  /*9770*/  IMAD.MOV.U32 R13, RZ, RZ, 0x2 ;  /* 0x00000002ff0d7424 */ /* 0x001fe200078e00ff */
[----:B------:R-:W-:Y:S01]  /*9780*/  ISETP.GE.AND P1, PT, R3, UR8, PT ;  /* 0x0000000803007c0c */ /* 0x000fe2000bf26270 */
[----:B------:R-:W-:Y:S01]  /*9790*/  IMAD R12, R28, UR8, R47 ;  /* 0x000000081c0c7c24 */ /* 0x000fe2000f8e022f */
[----:B------:R-:W-:Y:S02]  /*97a0*/  ISETP.GE.AND P5, PT, R5, UR8, PT ;  /* 0x0000000805007c0c */ /* 0x000fe4000bfa6270 */
[----:B------:R-:W-:Y:S01]  /*97b0*/  ISETP.GE.AND P6, PT, R11, UR8, PT ;  /* 0x000000080b007c0c */ /* 0x000fe2000bfc6270 */
[----:B------:R-:W-:-:S06]  /*97c0*/  IMAD.WIDE R12, R12, R13, UR16 ;  /* 0x000000100c0c7e25 */ /* 0x000fcc000f8e020d */
[----:B------:R-:W0:Y:S04]  /*97d0*/  @!P0 LDS.U16 R3, [R4+0x1080] ;  /* 0x0010800004038984 */ /* 0x000e280000000400 */
[----:B------:R-:W1:Y:S04]  /*97e0*/  @!P1 LDS.U16 R5, [R4+0x1082] ;  /* 0x0010820004059984 */ /* 0x000e680000000400 */
[----:B------:R-:W3:Y:S04]  /*97f0*/  @!P5 LDS.U16 R11, [R4+0x1084] ;  /* 0x00108400040bd984 */ /* 0x000ee80000000400 */
[----:B------:R-:W5:Y:S04]  /*9800*/  @!P6 LDS.U16 R19, [R4+0x1086] ;  /* 0x001086000413e984 */ /* 0x000f680000000400 */
[----:B0-----:R0:W-:Y:S04]  /*9810*/  @!P0 STG.E.U16 desc[UR12][R12.64], R3 ;  /* 0x000000030c008986 */ /* 0x0011e8000c10150c */
[----:B-1----:R0:W-:Y:S04]  /*9820*/  @!P1 STG.E.U16 desc[UR12][R12.64+0x2], R5 ;  /* 0x000002050c009986 */ /* 0x0021e8000c10150c */
[----:B---3--:R0:W-:Y:S04]  /*9830*/  @!P5 STG.E.U16 desc[UR12][R12.64+0x4], R11 ;  /* 0x0000040b0c00d986 */ /* 0x0081e8000c10150c */
[----:B-----5:R0:W-:Y:S02]  /*9840*/  @!P6 STG.E.U16 desc[UR12][R12.64+0x6], R19 ;  /* 0x000006130c00e986 */ /* 0x0201e4000c10150c */
.L_x_2051:
[----:B------:R-:W-:Y:S05]  /*9850*/  BSYNC.RECONVERGENT B0 ;  /* 0x0000000000007941 */ /* 0x000fea0003800200 */
.L_x_2050:
[----:B------:R-:W-:Y:S04]  /*9860*/  BSSY.RECONVERGENT B0, `(.L_x_2052) ;  /* 0x0000014000007945 */ /* 0x000fe80003800200 */
[----:B------:R-:W-:Y:S05]  /*9870*/  @P2 BRA `(.L_x_2053) ;  /* 0x0000000000482947 */ /* 0x000fea0003800000 */
[C---:B0-----:R-:W-:Y:S01]  /*9880*/  VIADD R3, R47.reuse, 0x1 ;  /* 0x000000012f037836 */ /* 0x041fe20000000000 */
[C---:B------:R-:W-:Y:S01]  /*9890*/  ISETP.GE.AND P0, PT, R47.reuse, UR8, PT ;  /* 0x000000082f007c0c */ /* 0x040fe2000bf06270 */
[C---:B------:R-:W-:Y:S02]  /*98a0*/  VIADD R5, R47.reuse, 0x2 ;  /* 0x000000022f057836 */ /* 0x040fe40000000000 */
[----:B-1-3--:R-:W-:Y:S01]  /*98b0*/  VIADD R11, R47, 0x3 ;  /* 0x000000032f0b7836 */ /* 0x00afe20000000000 */
        /* <DEDUP_REMOVED lines=14> */
.L_x_2053:
[----:B------:R-:W-:Y:S05]  /*99a0*/  BSYNC.RECONVERGENT B0 ;  /* 0x0000000000007941 */ /* 0x000fea0003800200 */
.L_x_2052:
[----:B------:R-:W-:Y:S04]  /*99b0*/  BSSY.RECONVERGENT B0, `(.L_x_2054) ;  /* 0x0000014000007945 */ /* 0x000fe80003800200 */
[----:B------:R-:W-:Y:S05]  /*99c0*/  @P3 BRA `(.L_x_2055) ;  /* 0x0000000000483947 */ /* 0x000fea0003800000 */
[C---:B0-----:R-:W-:Y:S01]  /*99d0*/  VIADD R3, R47.reuse, 0x1 ;  /* 0x000000012f037836 */ /* 0x041fe20000000000 */
[C---:B------:R-:W-:Y:S01]  /*99e0*/  IADD3 R5, PT, PT, R47.reuse, 0x2, RZ ;  /* 0x000000022f057810 */ /* 0x040fe20007ffe0ff */
[C---:B-1-3--:R-:W-:Y:S01]  /*99f0*/  VIADD R11, R47.reuse, 0x3 ;  /* 0x000000032f0b7836 */ /* 0x04afe20000000000 */
[----:B------:R-:W-:Y:S01]  /*9a00*/  ISETP.GE.AND P0, PT, R47, UR8, PT ;  /* 0x000000082f007c0c */ /* 0x000fe2000bf06270 */
[----:B------:R-:W-:Y:S01]  /*9a10*/  IMAD R10, R10, UR8, R47 ;  /* 0x000000080a0a7c24 */ /* 0x000fe2000f8e022f */
[----:B------:R-:W-:Y:S02]  /*9a20*/  ISETP.GE.AND P1, PT, R3, UR8, PT ;  /* 0x0000000803007c0c */ /* 0x000fe4000bf26270 */
[----:B------:R-:W-:Y:S02]  /*9a30*/  ISETP.GE.AND P2, PT, R5, UR8, PT ;  /* 0x0000000805007c0c */ /* 0x000fe4000bf46270 */
[----:B------:R-:W-:Y:S01]  /*9a40*/  ISETP.GE.AND P3, PT, R11, UR8, PT ;  /* 0x000000080b007c0c */ /* 0x000fe2000bf66270 */
[----:B------:R-:W-:-:S04]  /*9a50*/  IMAD.MOV.U32 R11, RZ, RZ, 0x2 ;  /* 0x00000002ff0b7424 */ /* 0x000fc800078e00ff */
        /* <DEDUP_REMOVED lines=9> */
.L_x_2055:
[----:B------:R-:W-:Y:S05]  /*9af0*/  BSYNC.RECONVERGENT B0 ;  /* 0x0000000000007941 */ /* 0x000fea0003800200 */
.L_x_2054:
        /* <DEDUP_REMOVED lines=13> */
[----:B-1-3--:R-:W1:Y:S04]  /*9bd0*/  @!P1 LDS.U16 R11, [R4+0x1ce2] ;  /* 0x001ce200040b9984 */ /* 0x00ae680000000400 */
[----:B------:R-:W3:Y:S04]  /*9be0*/  @!P2 LDS.U16 R13, [R4+0x1ce4] ;  /* 0x001ce400040da984 */ /* 0x000ee80000000400 */
[----:B------:R-:W5:Y:S04]  /*9bf0*/  @!P3 LDS.U16 R19, [R4+0x1ce6] ;  /* 0x001ce6000413b984 */ /* 0x000f680000000400 */
[----:B0-----:R0:W-:Y:S04]  /*9c00*/  @!P0 STG.E.U16 desc[UR12][R2.64], R5 ;  /* 0x0000000502008986 */ /* 0x0011e8000c10150c */
[----:B-1----:R0:W-:Y:S04]  /*9c10*/  @!P1 STG.E.U16 desc[UR12][R2.64+0x2], R11 ;  /* 0x0000020b02009986 */ /* 0x0021e8000c10150c */
[----:B---3--:R0:W-:Y:S04]  /*9c20*/  @!P2 STG.E.U16 desc[UR12][R2.64+0x4], R13 ;  /* 0x0000040d0200a986 */ /* 0x0081e8000c10150c */
[----:B-----5:R0:W-:Y:S02]  /*9c30*/  @!P3 STG.E.U16 desc[UR12][R2.64+0x6], R19 ;  /* 0x000006130200b986 */ /* 0x0201e4000c10150c */
.L_x_2057:
[----:B------:R-:W-:Y:S05]  /*9c40*/  BSYNC.RECONVERGENT B0 ;  /* 0x0000000000007941 */ /* 0x000fea0003800200 */
.L_x_2056:
[----:B------:R-:W-:Y:S01]  /*9c50*/  BAR.SYNC.DEFER_BLOCKING 0x0 ;  /* 0x0000000000007b1d */ /* 0x000fe20000010000 */
[----:B0-----:R-:W-:-:S05]  /*9c60*/  VIADD R2, R44, 0x2 ;  /* 0x000000022c027836 */ /* 0x001fca0000000000 */
        /* <DEDUP_REMOVED lines=13> */
[C---:B------:R-:W-:Y:S01]  /*9d40*/  IADD3 R5, PT, PT, R47.reuse, 0x2, RZ ;  /* 0x000000022f057810 */ /* 0x040fe20007ffe0ff */
[C---:B0-----:R-:W-:Y:S01]  /*9d50*/  VIADD R8, R47.reuse, 0x3 ;  /* 0x000000032f087836 */ /* 0x041fe20000000000 */
[----:B------:R-:W-:Y:S01]  /*9d60*/  ISETP.GE.AND P0, PT, R47, UR8, PT ;  /* 0x000000082f007c0c */ /* 0x000fe2000bf06270 */
[----:B------:R-:W-:Y:S01]  /*9d70*/  IMAD R2, R2, UR8, R47 ;  /* 0x0000000802027c24 */ /* 0x000fe2000f8e022f */
[----:B------:R-:W-:Y:S01]  /*9d80*/  ISETP.GE.AND P1, PT, R3, UR8, PT ;  /* 0x0000000803007c0c */ /* 0x000fe2000bf26270 */
[----:B------:R-:W-:Y:S01]  /*9d90*/  IMAD.MOV.U32 R3, RZ, RZ, 0x2 ;  /* 0x00000002ff037424 */ /* 0x000fe200078e00ff */
[----:B------:R-:W-:Y:S02]  /*9da0*/  ISETP.GE.AND P2, PT, R5, UR8, PT ;  /* 0x0000000805007c0c */ /* 0x000fe4000bf46270 */
[----:B------:R-:W-:Y:S01]  /*9db0*/  ISETP.GE.AND P3, PT, R8, UR8, PT ;  /* 0x0000000808007c0c */ /* 0x000fe2000bf66270 */
[----:B------:R-:W-:-:S06]  /*9dc0*/  IMAD.WIDE R2, R2, R3, UR16 ;  /* 0x0000001002027e25 */ /* 0x000fcc000f8e0203 */
[----:B------:R-:W0:Y:S04]  /*9dd0*/  @!P0 LDS.U16 R5, [R4] ;  /* 0x0000000004058984 */ /* 0x000e280000000400 */
[----:B------:R-:W5:Y:S04]  /*9de0*/  @!P1 LDS.U16 R9, [R4+0x2] ;  /* 0x0000020004099984 */ /* 0x000f680000000400 */
[----:B-1-3--:R-:W1:Y:S04]  /*9df0*/  @!P2 LDS.U16 R11, [R4+0x4] ;  /* 0x00000400040ba984 */ /* 0x00ae680000000400 */
[----:B------:R-:W3:Y:S04]  /*9e00*/  @!P3 LDS.U16 R13, [R4+0x6] ;  /* 0x00000600040db984 */ /* 0x000ee80000000400 */
[----:B0-----:R0:W-:Y:S04]  /*9e10*/  @!P0 STG.E.U16 desc[UR12][R2.64], R5 ;  /* 0x0000000502008986 */ /* 0x0011e8000c10150c */
[----:B-----5:R0:W-:Y:S04]  /*9e20*/  @!P1 STG.E.U16 desc[UR12][R2.64+0x2], R9 ;  /* 0x0000020902009986 */ /* 0x0201e8000c10150c */
[----:B-1----:R0:W-:Y:S04]  /*9e30*/  @!P2 STG.E.U16 desc[UR12][R2.64+0x4], R11 ;  /* 0x0000040b0200a986 */ /* 0x0021e8000c10150c */
[----:B---3--:R0:W-:Y:S02]  /*9e40*/  @!P3 STG.E.U16 desc[UR12][R2.64+0x6], R13 ;  /* 0x0000060d0200b986 */ /* 0x0081e4000c10150c */
.L_x_2059:
[----:B------:R-:W-:Y:S05]  /*9e50*/  BSYNC.RECONVERGENT B0 ;  /* 0x0000000000007941 */ /* 0x000fea0003800200 */
.L_x_2058:
        /* <DEDUP_REMOVED lines=8> */
[----:B-1-3--:R-:W-:Y:S01]  /*9ee0*/  VIADD R12, R44, 0x32 ;  /* 0x000000322c0c7836 */ /* 0x00afe20000000000 */
        /* <DEDUP_REMOVED lines=9> */
[----:B--2---:R-:W-:Y:S01]  /*9f80*/  IMAD.U32 R85, R85, 0x10000, RZ ;  /* 0x0001000055557824 */ /* 0x004fe200078e00ff */
        /* <DEDUP_REMOVED lines=23> */
.L_x_2061:
[----:B------:R-:W-:Y:S05]  /*a100*/  BSYNC.RECONVERGENT B0 ;  /* 0x0000000000007941 */ /* 0x000fea0003800200 */
.L_x_2060:
[----:B------:R-:W-:Y:S04]  /*a110*/  BSSY.RECONVERGENT B0, `(.L_x_2062) ;  /* 0x0000014000007945 */ /* 0x000fe80003800200 */
[----:B------:R-:W-:Y:S05]  /*a120*/  @P5 BRA `(.L_x_2063) ;  /* 0x0000000000485947 */ /* 0x000fea0003800000 */
[C---:B------:R-:W-:Y:S01]  /*a130*/  VIADD R0, R47.reuse, 0x1 ;  /* 0x000000012f007836 */ /* 0x040fe20000000000 */
[C---:B------:R-:W-:Y:S01]  /*a140*/  ISETP.GE.AND P6, PT, R47.reuse, UR8, PT ;  /* 0x000000082f007c0c */ /* 0x040fe2000bfc6270 */
[----:B0-----:R-:W-:Y:S02]  /*a150*/  IMAD.MOV.U32 R9, RZ, RZ, 0x2 ;  /* 0x00000002ff097424 */ /* 0x001fe400078e00ff */
[----:B------:R-:W-:Y:S01]  /*a160*/  IMAD R8, R10, UR8, R47 ;  /* 0x000000080a087c24 */ /* 0x000fe2000f8e022f */
[----:B------:R-:W-:Y:S01]  /*a170*/  ISETP.GE.AND P5, PT, R0, UR8, PT ;  /* 0x0000000800007c0c */ /* 0x000fe2000bfa6270 */
[C---:B------:R-:W-:Y:S01]  /*a180*/  VIADD R10, R47.reuse, 0x3 ;  /* 0x000000032f0a7836 */ /* 0x040fe20000000000 */
[----:B------:R-:W-:Y:S01]  /*a190*/  IADD3 R0, PT, PT, R47, 0x2, RZ ;  /* 0x000000022f007810 */ /* 0x000fe20007ffe0ff */
        /* <DEDUP_REMOVED lines=11> */
.L_x_2063:
[----:B------:R-:W-:Y:S05]  /*a250*/  BSYNC.RECONVERGENT B0 ;  /* 0x0000000000007941 */ /* 0x000fea0003800200 */
.L_x_2062:
[----:B------:R-:W-:Y:S04]  /*a260*/  BSSY.RECONVERGENT B0, `(.L_x_2064) ;  /* 0x0000014000007945 */ /* 0x000fe80003800200 */
[----:B------:R-:W-:Y:S05]  /*a270*/  @P0 BRA `(.L_x_2065) ;  /* 0x0000000000480947 */ /* 0x000fea0003800000 */
[C---:B------:R-:W-:Y:S01]  /*a280*/  ISETP.GE.AND P6, PT, R47.reuse, UR8, PT ;  /* 0x000000082f007c0c */ /* 0x040fe2000bfc6270 */
[----:B0-2---:R-:W-:Y:S02]  /*a290*/  IMAD.MOV.U32 R9, RZ, RZ, 0x2 ;  /* 0x00000002ff097424 */ /* 0x005fe400078e00ff */
        /* <DEDUP_REMOVED lines=12> */
[----:B------:R-:W2:Y:S04]  /*a360*/  @!P6 LDS.U16 R17, [R4+0xc66] ;  /* 0x000c66000411e984 */ /* 0x000ea80000000400 */
[----:B-1----:R1:W-:Y:S04]  /*a370*/  @!P0 STG.E.U16 desc[UR12][R8.64+0x4], R13 ;  /* 0x0000040d08008986 */ /* 0x0023e8000c10150c */
[----:B0-----:R1:W-:Y:S04]  /*a380*/  @!P5 STG.E.U16 desc[UR12][R8.64+0x2], R11 ;  /* 0x0000020b0800d986 */ /* 0x0013e8000c10150c */
[----:B--2---:R1:W-:Y:S02]  /*a390*/  @!P6 STG.E.U16 desc[UR12][R8.64+0x6], R17 ;  /* 0x000006110800e986 */ /* 0x0043e4000c10150c */
.L_x_2065:
[----:B------:R-:W-:Y:S05]  /*a3a0*/  BSYNC.RECONVERGENT B0 ;  /* 0x0000000000007941 */ /* 0x000fea0003800200 */
.L_x_2064:
[----:B------:R-:W-:Y:S04]  /*a3b0*/  BSSY.RECONVERGENT B0, `(.L_x_2066) ;  /* 0x0000014000007945 */ /* 0x000fe80003800200 */
[----:B------:R-:W-:Y:S05]  /*a3c0*/  @P1 BRA `(.L_x_2067) ;  /* 0x0000000000481947 */ /* 0x000fea0003800000 */
[C---:B------:R-:W-:Y:S01]  /*a3d0*/  VIADD R0, R47.reuse, 0x1 ;  /* 0x000000012f007836 */ /* 0x040fe20000000000 */
[C---:B------:R-:W-:Y:S01]  /*a3e0*/  ISETP.GE.AND P0, PT, R47.reuse, UR8, PT ;  /* 0x000000082f007c0c */ /* 0x040fe2000bf06270 */
[C---:B------:R-:W-:Y:S01]  /*a3f0*/  VIADD R5, R47.reuse, 0x2 ;  /* 0x000000022f057836 */ /* 0x040fe20000000000 */
[----:B012---:R-:W-:Y:S01]  /*a400*/  MOV R9, 0x2 ;  /* 0x0000000200097802 */ /* 0x007fe20000000f00 */
        /* <DEDUP_REMOVED lines=8> */
[----:B------:R-:W2:Y:S04]  /*a490*/  @!P5 LDS.U16 R13, [R4+0x1084] ;  /* 0x00108400040dd984 */ /* 0x000ea80000000400 */
[----:B------:R-:W3:Y:S04]  /*a4a0*/  @!P6 LDS.U16 R17, [R4+0x1086] ;  /* 0x001086000411e984 */ /* 0x000ee80000000400 */
[----:B0-----:R4:W-:Y:S04]  /*a4b0*/  @!P0 STG.E.U16 desc[UR12][R8.64], R5 ;  /* 0x0000000508008986 */ /* 0x0019e8000c10150c */
[----:B-1----:R4:W-:Y:S04]  /*a4c0*/  @!P1 STG.E.U16 desc[UR12][R8.64+0x2], R11 ;  /* 0x0000020b08009986 */ /* 0x0029e8000c10150c */
[----:B--2---:R4:W-:Y:S04]  /*a4d0*/  @!P5 STG.E.U16 desc[UR12][R8.64+0x4], R13 ;  /* 0x0000040d0800d986 */ /* 0x0049e8000c10150c */
[----:B---3--:R4:W-:Y:S02]  /*a4e0*/  @!P6 STG.E.U16 desc[UR12][R8.64+0x6], R17 ;  /* 0x000006110800e986 */ /* 0x0089e4000c10150c */
.L_x_2067:
[----:B------:R-:W-:Y:S05]  /*a4f0*/  BSYNC.RECONVERGENT B0 ;  /* 0x0000000000007941 */ /* 0x000fea0003800200 */
.L_x_2066:
[----:B------:R-:W-:Y:S04]  /*a500*/  BSSY.RECONVERGENT B0, `(.L_x_2068) ;  /* 0x0000014000007945 */ /* 0x000fe80003800200 */
[----:B------:R-:W-:Y:S05]  /*a510*/  @P2 BRA `(.L_x_2069) ;  /* 0x0000000000482947 */ /* 0x000fea0003800000 */
[C---:B------:R-:W-:Y:S01]  /*a520*/  VIADD R0, R47.reuse, 0x1 ;  /* 0x000000012f007836 */ /* 0x040fe20000000000 */
[C---:B------:R-:W-:Y:S01]  /*a530*/  ISETP.GE.AND P0, PT, R47.reuse, UR8, PT ;  /* 0x000000082f007c0c */ /* 0x040fe2000bf06270 */
[C---:B----4-:R-:W-:Y:S02]  /*a540*/  VIADD R5, R47.reuse, 0x2 ;  /* 0x000000022f057836 */ /* 0x050fe40000000000 */
[----:B012---:R-:W-:Y:S01]  /*a550*/  VIADD R8, R47, 0x3 ;  /* 0x000000032f087836 */ /* 0x007fe20000000000 */
        /* <DEDUP_REMOVED lines=14> */
.L_x_2069:
[----:B------:R-:W-:Y:S05]  /*a640*/  BSYNC.RECONVERGENT B0 ;  /* 0x0000000000007941 */ /* 0x000fea0003800200 */
.L_x_2068:
[----:B------:R-:W-:Y:S04]  /*a650*/  BSSY.RECONVERGENT B0, `(.L_x_2070) ;  /* 0x0000014000007945 */ /* 0x000fe80003800200 */
[----:B------:R-:W-:Y:S05]  /*a660*/  @P3 BRA `(.L_x_2071) ;  /* 0x0000000000483947 */ /* 0x000fea0003800000 */
[C---:B------:R-:W-:Y:S01]  /*a670*/  VIADD R0, R47.reuse, 0x1 ;  /* 0x000000012f007836 */ /* 0x040fe20000000000 */
[C---:B------:R-:W-:Y:S01]  /*a680*/  ISETP.GE.AND P0, PT, R47.reuse, UR8, PT ;  /* 0x000000082f007c0c */ /* 0x040fe2000bf06270 */
[C---:B0---4-:R-:W-:Y:S02]  /*a690*/  VIADD R5, R47.reuse, 0x2 ;  /* 0x000000022f057836 */ /* 0x051fe40000000000 */
[----:B-12---:R-:W-:Y:S01]  /*a6a0*/  VIADD R8, R47, 0x3 ;  /* 0x000000032f087836 */ /* 0x006fe20000000000 */
        /* <DEDUP_REMOVED lines=14> */
.L_x_2071:
[----:B------:R-:W-:Y:S05]  /*a790*/  BSYNC.RECONVERGENT B0 ;  /* 0x0000000000007941 */ /* 0x000fea0003800200 */
.L_x_2070:
[----:B------:R-:W-:Y:S04]  /*a7a0*/  BSSY.RECONVERGENT B0, `(.L_x_2072) ;  /* 0x0000014000007945 */ /* 0x000fe80003800200 */
[----:B------:R-:W-:Y:S05]  /*a7b0*/  @P4 BRA `(.L_x_2073) ;  /* 0x0000000000484947 */ /* 0x000fea0003800000 */
[C---:B0---4-:R-:W-:Y:S01]  /*a7c0*/  VIADD R5, R47.reuse, 0x2 ;  /* 0x000000022f057836 */ /* 0x051fe20000000000 */
[C---:B------:R-:W-:Y:S01]  /*a7d0*/  IADD3 R0, PT, PT, R47.reuse, 0x1, RZ ;  /* 0x000000012f007810 */ /* 0x040fe20007ffe0ff */
[C---:B-12---:R-:W-:Y:S01]  /*a7e0*/  VIADD R8, R47.reuse, 0x3 ;  /* 0x000000032f087836 */ /* 0x046fe20000000000 */
[----:B------:R-:W-:Y:S01]  /*a7f0*/  ISETP.GE.AND P0, PT, R47, UR8, PT ;  /* 0x000000082f007c0c */ /* 0x000fe2000bf06270 */
[----:B------:R-:W-:Y:S01]  /*a800*/  IMAD.MOV.U32 R9, RZ, RZ, 0x2 ;  /* 0x00000002ff097424 */ /* 0x000fe200078e00ff */
[----:B------:R-:W-:Y:S02]  /*a810*/  ISETP.GE.AND P1, PT, R0, UR8, PT ;  /* 0x0000000800007c0c */ /* 0x000fe4000bf26270 */
[----:B------:R-:W-:Y:S02]  /*a820*/  ISETP.GE.AND P2, PT, R5, UR8, PT ;  /* 0x0000000805007c0c */ /* 0x000fe4000bf46270 */
[----:B------:R-:W-:Y:S01]  /*a830*/  ISETP.GE.AND P3, PT, R8, UR8, PT ;  /* 0x0000000808007c0c */ /* 0x000fe2000bf66270 */
[----:B------:R-:W-:-:S04]  /*a840*/  IMAD R8, R22, UR8, R47 ;  /* 0x0000000816087c24 */ /* 0x000fc8000f8e022f */
[----:B------:R-:W-:Y:S02]  /*a850*/  IMAD.WIDE R8, R8, R9, UR16 ;  /* 0x0000001008087e25 */ /* 0x000fe4000f8e0209 */
[----:B------:R-:W0:Y:S04]  /*a860*/  @!P0 LDS.U16 R5, [R4+0x1ce0] ;  /* 0x001ce00004058984 */ /* 0x000e280000000400 */
[----:B------:R-:W1:Y:S04]  /*a870*/  @!P1 LDS.U16 R11, [R4+0x1ce2] ;  /* 0x001ce200040b9984 */ /* 0x000e680000000400 */
[----:B------:R-:W2:Y:S04]  /*a880*/  @!P2 LDS.U16 R13, [R4+0x1ce4] ;  /* 0x001ce400040da984 */ /* 0x000ea80000000400 */
[----:B------:R-:W3:Y:S04]  /*a890*/  @!P3 LDS.U16 R17, [R4+0x1ce6] ;  /* 0x001ce6000411b984 */ /* 0x000ee80000000400 */
[----:B0-----:R0:W-:Y:S04]  /*a8a0*/  @!P0 STG.E.U16 desc[UR12][R8.64], R5 ;  /* 0x0000000508008986 */ /* 0x0011e8000c10150c */
[----:B-1----:R0:W-:Y:S04]  /*a8b0*/  @!P1 STG.E.U16 desc[UR12][R8.64+0x2], R11 ;  /* 0x0000020b08009986 */ /* 0x0021e8000c10150c */
[----:B--2---:R0:W-:Y:S04]  /*a8c0*/  @!P2 STG.E.U16 desc[UR12][R8.64+0x4], R13 ;  /* 0x0000040d0800a986 */ /* 0x0041e8000c10150c */
[----:B---3--:R0:W-:Y:S02]  /*a8d0*/  @!P3 STG.E.U16 desc[UR12][R8.64+0x6], R17 ;  /* 0x000006110800b986 */ /* 0x0081e4000c10150c */
.L_x_2073:
[----:B------:R-:W-:Y:S05]  /*a8e0*/  BSYNC.RECONVERGENT B0 ;  /* 0x0000000000007941 */ /* 0x000fea0003800200 */
.L_x_2072:
[----:B------:R-:W-:Y:S01]  /*a8f0*/  BAR.SYNC.DEFER_BLOCKING 0x0 ;  /* 0x0000000000007b1d */ /* 0x000fe20000010000 */
[C---:B------:R-:W-:Y:S02]  /*a900*/  VIADD R0, R44.reuse, 0x3 ;  /* 0x000000032c007836 */ /* 0x040fe40000000000 */
[----:B012-4-:R-:W-:-:S03]  /*a910*/  VIADD R8, R44, 0x13 ;  /* 0x000000132c087836 */ /* 0x017fc60000000000 */
        /* <DEDUP_REMOVED lines=19> */
[----:B------:R-:W-:Y:S01]  /*aa50*/  HFMA2 R3, -RZ, RZ, 0, 1.1920928955078125e-07 ;  /* 0x00000002ff037431 */ /* 0x000fe200000001ff */
[----:B------:R-:W-:-:S05]  /*aa60*/  ISETP.GE.AND P3, PT, R5, UR8, PT ;  /* 0x0000000805007c0c */ /* 0x000fca000bf66270 */
[----:B------:R-:W0:Y:S04]  /*aa70*/  @!P0 LDS.U16 R5, [R4] ;  /* 0x0000000004058984 */ /* 0x000e280000000400 */
[----:B------:R-:W1:Y:S01]  /*aa80*/  @!P1 LDS.U16 R7, [R4+0x2] ;  /* 0x0000020004079984 */ /* 0x000e620000000400 */
[----:B------:R-:W-:-:S03]  /*aa90*/  IMAD.WIDE R2, R2, R3, UR16 ;  /* 0x0000001002027e25 */ /* 0x000fc6000f8e0203 */
[----:B------:R-:W2:Y:S04]  /*aaa0*/  @!P2 LDS.U16 R9, [R4+0x4] ;  /* 0x000004000409a984 */ /* 0x000ea80000000400 */
[----:B------:R-:W3:Y:S04]  /*aab0*/  @!P3 LDS.U16 R11, [R4+0x6] ;  /* 0x00000600040bb984 */ /* 0x000ee80000000400 */
[----:B0-----:R4:W-:Y:S04]  /*aac0*/  @!P0 STG.E.U16 desc[UR12][R2.64], R5 ;  /* 0x0000000502008986 */ /* 0x0019e8000c10150c */
[----:B-1----:R4:W-:Y:S04]  /*aad0*/  @!P1 STG.E.U16 desc[UR12][R2.64+0x2], R7 ;  /* 0x0000020702009986 */ /* 0x0029e8000c10150c */
[----:B--2---:R4:W-:Y:S04]  /*aae0*/  @!P2 STG.E.U16 desc[UR12][R2.64+0x4], R9 ;  /* 0x000004090200a986 */ /* 0x0049e8000c10150c */
[----:B---3--:R4:W-:Y:S02]  /*aaf0*/  @!P3 STG.E.U16 desc[UR12][R2.64+0x6], R11 ;  /* 0x0000060b0200b986 */ /* 0x0089e4000c10150c */
.L_x_2075:
[----:B------:R-:W-:Y:S05]  /*ab00*/  BSYNC.RECONVERGENT B0 ;  /* 0x0000000000007941 */ /* 0x000fea0003800200 */
.L_x_2074:
        /* <DEDUP_REMOVED lines=18> */
[----:B----4-:R-:W-:Y:S02]  /*ac30*/  IMAD.MOV.U32 R3, RZ, RZ, 0x2 ;  /* 0x00000002ff037424 */ /* 0x010fe400078e00ff */
[----:B------:R-:W-:Y:S01]  /*ac40*/  IMAD R2, R8, UR8, R47 ;  /* 0x0000000808027c24 */ /* 0x000fe2000f8e022f */
[C---:B------:R-:W-:Y:S01]  /*ac50*/  IADD3 R8, PT, PT, R47.reuse, 0x2, RZ ;  /* 0x000000022f087810 */ /* 0x040fe20007ffe0ff */
        /* <DEDUP_REMOVED lines=14> */
.L_x_2077:
[----:B------:R-:W-:Y:S05]  /*ad40*/  BSYNC.RECONVERGENT B0 ;  /* 0x0000000000007941 */ /* 0x000fea0003800200 */
.L_x_2076:
[----:B------:R-:W-:Y:S04]  /*ad50*/  BSSY.RECONVERGENT B0, `(.L_x_2078) ;  /* 0x0000014000007945 */ /* 0x000fe80003800200 */
[----:B------:R-:W-:Y:S05]  /*ad60*/  @P5 BRA `(.L_x_2079) ;  /* 0x0000000000485947 */ /* 0x000fea0003800000 */
[C---:B0---4-:R-:W-:Y:S01]  /*ad70*/  VIADD R2, R47.reuse, 0x1 ;  /* 0x000000012f027836 */ /* 0x051fe20000000000 */
        /* <DEDUP_REMOVED lines=17> */
.L_x_2079:
[----:B------:R-:W-:Y:S05]  /*ae90*/  BSYNC.RECONVERGENT B0 ;  /* 0x0000000000007941 */ /* 0x000fea0003800200 */
.L_x_2078:
[----:B------:R-:W-:Y:S04]  /*aea0*/  BSSY.RECONVERGENT B0, `(.L_x_2080) ;  /* 0x0000014000007945 */ /* 0x000fe80003800200 */
[----:B------:R-:W-:Y:S05]  /*aeb0*/  @P0 BRA `(.L_x_2081) ;  /* 0x0000000000480947 */ /* 0x000fea0003800000 */
[C---:B------:R-:W-:Y:S01]  /*aec0*/  ISETP.GE.AND P6, PT, R47.reuse, UR8, PT ;  /* 0x000000082f007c0c */ /* 0x040fe2000bfc6270 */
[----:B0-2-4-:R-:W-:Y:S01]  /*aed0*/  IMAD.MOV.U32 R3, RZ, RZ, 0x2 ;  /* 0x00000002ff037424 */ /* 0x015fe200078e00ff */
[C---:B------:R-:W-:Y:S01]  /*aee0*/  IADD3 R7, PT, PT, R47.reuse, 0x3, RZ ;  /* 0x000000032f077810 */ /* 0x040fe20007ffe0ff */
[----:B------:R-:W-:Y:S02]  /*aef0*/  IMAD R2, R6, UR8, R47 ;  /* 0x0000000806027c24 */ /* 0x000fe4000f8e022f */
[----:B------:R-:W-:Y:S02]  /*af00*/  VIADD R0, R47, 0x1 ;  /* 0x000000012f007836 */ /* 0x000fe40000000000 */
[----:B------:R-:W-:-:S03]  /*af10*/  IMAD.WIDE R2, R2, R3, UR16 ;  /* 0x0000001002027e25 */ /* 0x000fc6000f8e0203 */
[----:B------:R-:W-:Y:S01]  /*af20*/  ISETP.GE.AND P5, PT, R0, UR8, PT ;  /* 0x0000000800007c0c */ /* 0x000fe2000bfa6270 */
[----:B------:R-:W-:Y:S02]  /*af30*/  VIADD R6, R47, 0x2 ;  /* 0x000000022f067836 */ /* 0x000fe40000000000 */
[----:B------:R-:W0:Y:S03]  /*af40*/  @!P6 LDS.U16 R5, [R4+0xc60] ;  /* 0x000c60000405e984 */ /* 0x000e260000000400 */
        /* <DEDUP_REMOVED lines=9> */
.L_x_2081:
[----:B------:R-:W-:Y:S05]  /*afe0*/  BSYNC.RECONVERGENT B0 ;  /* 0x0000000000007941 */ /* 0x000fea0003800200 */
.L_x_2080:
[----:B------:R-:W-:Y:S04]  /*aff0*/  BSSY.RECONVERGENT B0, `(.L_x_2082) ;  /* 0x0000014000007945 */ /* 0x000fe80003800200 */
[----:B------:R-:W-:Y:S05]  /*b000*/  @P1 BRA `(.L_x_2083) ;  /* 0x0000000000481947 */ /* 0x000fea0003800000 */
[C---:B------:R-:W-:Y:S01]  /*b010*/  VIADD R0, R47.reuse, 0x1 ;  /* 0x000000012f007836 */ /* 0x040fe20000000000 */
[C---:B------:R-:W-:Y:S01]  /*b020*/  ISETP.GE.AND P0, PT, R47.reuse, UR8, PT ;  /* 0x000000082f007c0c */ /* 0x040fe2000bf06270 */
[C---:B012-4-:R-:W-:Y:S02]  /*b030*/  VIADD R2, R47.reuse, 0x2 ;  /* 0x000000022f027836 */ /* 0x057fe40000000000 */
        /* <DEDUP_REMOVED lines=15> */
.L_x_2083:
[----:B------:R-:W-:Y:S05]  /*b130*/  BSYNC.RECONVERGENT B0 ;  /* 0x0000000000007941 */ /* 0x000fea0003800200 */
.L_x_2082:
        /* <DEDUP_REMOVED lines=20> */
.L_x_2085:
[----:B------:R-:W-:Y:S05]  /*b280*/  BSYNC.RECONVERGENT B0 ;  /* 0x0000000000007941 */ /* 0x000fea0003800200 */
.L_x_2084:
[----:B------:R-:W-:Y:S04]  /*b290*/  BSSY.RECONVERGENT B0, `(.L_x_2086) ;  /* 0x0000014000007945 */ /* 0x000fe80003800200 */
[----:B------:R-:W-:Y:S05]  /*b2a0*/  @P3 BRA `(.L_x_2087) ;  /* 0x0000000000483947 */ /* 0x000fea0003800000 */
[C---:B012-4-:R-:W-:Y:S01]  /*b2b0*/  VIADD R2, R47.reuse, 0x2 ;  /* 0x000000022f027836 */ /* 0x057fe20000000000 */
        /* <DEDUP_REMOVED lines=17> */
.L_x_2087:
[----:B------:R-:W-:Y:S05]  /*b3d0*/  BSYNC.RECONVERGENT B0 ;  /* 0x0000000000007941 */ /* 0x000fea0003800200 */
.L_x_2086:
        /* <DEDUP_REMOVED lines=20> */
.L_x_2089:
[----:B------:R-:W-:Y:S05]  /*b520*/  BSYNC.RECONVERGENT B0 ;  /* 0x0000000000007941 */ /* 0x000fea0003800200 */
.L_x_2088:
[----:B------:R-:W3:Y:S01]  /*b530*/  SHFL.DOWN PT, R0, R77, 0x10, 0x1f ;  /* 0x0a001f004d007f89 */ /* 0x000ee200000e0000 */
[----:B------:R-:W-:Y:S01]  /*b540*/  BAR.SYNC.DEFER_BLOCKING 0x0 ;  /* 0x0000000000007b1d */ /* 0x000fe20000010000 */
[----:B------:R-:W-:-:S05]  /*b550*/  ISETP.NE.AND P0, PT, R51, RZ, PT ;  /* 0x000000ff3300720c */ /* 0x000fca0003f05270 */
[----:B------:R-:W-:Y:S08]  /*b560*/  BSSY B0, `(.L_x_2090) ;  /* 0x000001d000007945 */ /* 0x000ff00003800000 */
[----:B------:R-:W-:-:S05]  /*b570*/  VOTEU.ALL UP0, P0 ;  /* 0x0000000000ff7886 */ /* 0x000fca0000000000 */
[----:B------:R-:W-:Y:S01]  /*b580*/  @!UP0 ULEA UR6, UR11, UR10, 0x18 ;  /* 0x0000000a0b068291 */ /* 0x000fe2000f8ec0ff */
[----:B---3--:R-:W-:-:S05]  /*b590*/  FMNMX R0, R77, R0, !PT ;  /* 0x000000004d007209 */ /* 0x008fca0007800000 */
[----:B012-4-:R-:W0:Y:S01]  /*b5a0*/  SHFL.DOWN PT, R3, R0, 0x8, 0x1f ;  /* 0x09001f0000037f89 */ /* 0x017e2200000e0000 */
        /* <DEDUP_REMOVED lines=13> */
[----:B------:R-:W-:Y:S02]  /*b680*/  ISETP.GT.U32.AND P0, PT, R53, 0x3, PT ;  /* 0x000000033500780c */ /* 0x000fe40003f04070 */
[----:B------:R-:W-:-:S11]  /*b690*/  MOV R0, RZ ;  /* 0x000000ff00007202 */ /* 0x000fd60000000f00 */
[----:B------:R-:W-:-:S05]  /*b6a0*/  VOTEU.ALL UP0, P0 ;  /* 0x0000000000ff7886 */ /* 0x000fca0000000000 */
[----:B------:R-:W-:-:S09]  /*b6b0*/  @!UP0 ULEA UR6, UR11, UR10, 0x18 ;  /* 0x0000000a0b068291 */ /* 0x000fd2000f8ec0ff */
[----:B------:R0:W1:Y:S01]  /*b6c0*/  @!P0 LDS R0, [R86+UR6] ;  /* 0x0000000656008984 */ /* 0x0000620008000800 */
[----:B------:R-:W-:-:S03]  /*b6d0*/  UMOV UR6, 0xffffffff ;  /* 0xffffffff00067882 */ /* 0x000fc60000000000 */
[----:B------:R-:W-:Y:S05]  /*b6e0*/  BRA.DIV UR6, `(.L_x_2092) ;  /* 0x0000000206b07947 */ /* 0x000fea000b800000 */
[----:B-1----:R-:W1:Y:S02]  /*b6f0*/  SHFL.DOWN PT, R3, R0, 0x2, 0x1f ;  /* 0x08401f0000037f89 */ /* 0x002e6400000e0000 */
[----:B-1----:R-:W-:-:S05]  /*b700*/  FMNMX R3, R3, R0, !PT ;  /* 0x0000000003037209 */ /* 0x002fca0007800000 */
[----:B------:R1:W2:Y:S02]  /*b710*/  SHFL.DOWN PT, R2, R3, 0x1, 0x1f ;  /* 0x08201f0003027f89 */ /* 0x0002a400000e0000 */
.L_x_2099:
[----:B--2---:R-:W-:-:S07]  /*b720*/  FMNMX R0, R3, R2, !PT ;  /* 0x0000000203007209 */ /* 0x004fce0007800000 */
.L_x_2091:
[----:B------:R-:W-:Y:S05]  /*b730*/  BSYNC B0 ;  /* 0x0000000000007941 */ /* 0x000fea0003800000 */
.L_x_2090:
[----:B------:R-:W-:Y:S01]  /*b740*/  ISETP.NE.U32.AND P0, PT, RZ, UR4, PT ;  /* 0x00000004ff007c0c */ /* 0x000fe2000bf05070 */
[----:B------:R-:W-:Y:S03]  /*b750*/  BSSY.RECONVERGENT B0, `(.L_x_2093) ;  /* 0x000000d000007945 */ /* 0x000fe60003800200 */
[----:B------:R-:W-:-:S04]  /*b760*/  ISETP.NE.AND.EX P0, PT, RZ, UR5, PT, P0 ;  /* 0x00000005ff007c0c */ /* 0x000fc8000bf05300 */
[----:B------:R-:W-:-:S13]  /*b770*/  ISETP.NE.OR P0, PT, R53, RZ, !P0 ;  /* 0x000000ff3500720c */ /* 0x000fda0004705670 */
[----:B------:R-:W-:Y:S05]  /*b780*/  @P0 BRA `(.L_x_2094) ;  /* 0x0000000000240947 */ /* 0x000fea0003800000 */
[----:B------:R-:W2:Y:S01]  /*b790*/  S2R R2, SR_LANEID ;  /* 0x0000000000027919 */ /* 0x000ea20000000000 */
[----:B------:R-:W-:Y:S01]  /*b7a0*/  VOTEU.ANY UR6, UPT, PT ;  /* 0x0000000000067886 */ /* 0x000fe200038e0100 */
[----:B------:R-:W-:Y:S01]  /*b7b0*/  CREDUX.MAX.S32 UR8, R0 ;  /* 0x00000000000872cc */ /* 0x000fe20000000200 */
[----:B------:R-:W-:Y:S01]  /*b7c0*/  UFLO.U32 UR6, UR6 ;  /* 0x00000006000672bd */ /* 0x000fe200080e0000 */
[----:B-1----:R-:W-:-:S11]  /*b7d0*/  IMAD.U32 R3, RZ, RZ, UR5 ;  /* 0x00000005ff037e24 */ /* 0x002fd6000f8e00ff */
[----:B------:R-:W-:Y:S01]  /*b7e0*/  IMAD.U32 R5, RZ, RZ, UR8 ;  /* 0x00000008ff057e24 */ /* 0x000fe2000f8e00ff */
[----:B--2---:R-:W-:Y:S01]  /*b7f0*/  ISETP.EQ.U32.AND P0, PT, R2, UR6, PT ;  /* 0x0000000602007c0c */ /* 0x004fe2000bf02070 */
[----:B------:R-:W-:-:S12]  /*b800*/  IMAD.U32 R2, RZ, RZ, UR4 ;  /* 0x00000004ff027e24 */ /* 0x000fd8000f8e00ff */
[----:B------:R2:W-:Y:S02]  /*b810*/  @P0 REDG.E.MAX.S32.STRONG.GPU desc[UR12][R2.64], R5 ;  /* 0x000000050200098e */ /* 0x0005e4000d12e30c */
.L_x_2094:
[----:B------:R-:W-:Y:S05]  /*b820*/  BSYNC.RECONVERGENT B0 ;  /* 0x0000000000007941 */ /* 0x000fea0003800200 */
.L_x_2093:
[----:B------:R-:W-:Y:S01]  /*b830*/  UMOV UR6, 0xa00 ;  /* 0x00000a0000067882 */ /* 0x000fe20000000000 */
[----:B------:R-:W-:Y:S01]  /*b840*/  LOP3.LUT P0, RZ, R48, R53, RZ, 0xfc, !PT ;  /* 0x0000003530ff7212 */ /* 0x000fe2000780fcff */
[----:B------:R-:W-:-:S06]  /*b850*/  ULEA UR6, UR7, UR6, 0x3 ;  /* 0x0000000607067291 */ /* 0x000fcc000f8e18ff */
[----:B--2---:R-:W-:-:S06]  /*b860*/  IMAD.U32 R2, RZ, RZ, UR6 ;  /* 0x00000006ff027e24 */ /* 0x004fcc000f8e00ff */
        /* <DEDUP_REMOVED lines=10> */
[----:B0-----:R-:W-:Y:S05]  /*b910*/  CALL.REL.NOINC `($__internal_7_$__cuda_sm20_rcp_rn_f32_slowpath) ;  /* 0x00000000005c7944 */ /* 0x001fea0003c00000 */
[----:B------:R-:W-:Y:S01]  /*b920*/  IMAD.MOV.U32 R5, RZ, RZ, R0 ;  /* 0x000000ffff057224 */ /* 0x000fe200078e0000 */
[----:B------:R-:W-:Y:S06]  /*b930*/  BRA `(.L_x_2096) ;  /* 0x0000000000147947 */ /* 0x000fec0003800000 */
.L_x_2095:
[----:B------:R-:W1:Y:S01]  /*b940*/  MUFU.RCP R5, UR9 ;  /* 0x0000000900057d08 */ /* 0x000e620008001000 */
[----:B------:R-:W-:-:S04]  /*b950*/  IMAD.U32 R0, RZ, RZ, UR9 ;  /* 0x00000009ff007e24 */ /* 0x000fc8000f8e00ff */
[----:B-1----:R-:W-:-:S04]  /*b960*/  FFMA R0, R5, R0, -1 ;  /* 0xbf80000005007423 */ /* 0x002fc80000000000 */
[----:B------:R-:W-:-:S04]  /*b970*/  FADD.FTZ R0, -R0, -RZ ;  /* 0x800000ff00007221 */ /* 0x000fc80000010100 */
[----:B------:R-:W-:-:S07]  /*b980*/  FFMA R5, R5, R0, R5 ;  /* 0x0000000005057223 */ /* 0x000fce0000000005 */
.L_x_2096:
[----:B------:R-:W-:Y:S01]  /*b990*/  STG.E desc[UR12][R2.64], R5 ;  /* 0x0000000502007986 */ /* 0x000fe2000c10190c */
[----:B------:R-:W-:Y:S05]  /*b9a0*/  EXIT ;  /* 0x000000000000794d */ /* 0x000fea0003800000 */
.L_x_2092:
[----:B------:R-:W-:Y:S02]  /*b9b0*/  HFMA2 R7, -RZ, RZ, 0, 1.847743988037109375e-06 ;  /* 0x0000001fff077431 */ /* 0x000fe400000001ff */
[----:B------:R-:W-:Y:S02]  /*b9c0*/  IMAD.MOV.U32 R5, RZ, RZ, 0x2 ;  /* 0x00000002ff057424 */ /* 0x000fe400078e00ff */
[----:B------:R-:W-:-:S07]  /*b9d0*/  IMAD.MOV.U32 R4, RZ, RZ, -0x1 ;  /* 0xffffffffff047424 */ /* 0x000fce00078e00ff */
[----:B01----:R-:W-:Y:S05]  /*b9e0*/  WARPSYNC.COLLECTIVE R4, `(.L_x_2097) ;  /* 0x0000000004087348 */ /* 0x003fea0003c00000 */
[----:B-1----:R1:W2:Y:S02]  /*b9f0*/  SHFL.DOWN P0, R2, R0, R5, R7 ;  /* 0x0800000500027389 */ /* 0x0022a40000000007 */
[----:B012---:R-:W-:Y:S05]  /*ba00*/  ENDCOLLECTIVE ;  /* 0x000000000000791b */ /* 0x007fea0003800000 */
.L_x_2097:
[----:B------:R-:W-:Y:S02]  /*ba10*/  IMAD.MOV.U32 R5, RZ, RZ, 0x1 ;  /* 0x00000001ff057424 */ /* 0x000fe400078e00ff */
[----:B------:R-:W-:-:S05]  /*ba20*/  IMAD.MOV.U32 R3, RZ, RZ, R2 ;  /* 0x000000ffff037224 */ /* 0x000fca00078e0002 */
[----:B------:R-:W-:-:S05]  /*ba30*/  FMNMX R3, R3, R0, !PT ;  /* 0x0000000003037209 */ /* 0x000fca0007800000 */
[----:B------:R-:W-:-:S07]  /*ba40*/  IMAD.MOV.U32 R0, RZ, RZ, R3 ;  /* 0x000000ffff007224 */ /* 0x000fce00078e0003 */
[----:B------:R-:W-:Y:S05]  /*ba50*/  WARPSYNC.COLLECTIVE R4, `(.L_x_2098) ;  /* 0x0000000004087348 */ /* 0x000fea0003c00000 */
[----:B------:R0:W1:Y:S02]  /*ba60*/  SHFL.DOWN P0, R2, R0, R5, R7 ;  /* 0x0800000500027389 */ /* 0x0000640000000007 */
[----:B01----:R-:W-:Y:S05]  /*ba70*/  ENDCOLLECTIVE ;  /* 0x000000000000791b */ /* 0x003fea0003800000 */
.L_x_2098:
[----:B------:R-:W-:Y:S05]  /*ba80*/  BRA `(.L_x_2099) ;  /* 0xfffffffc00247947 */ /* 0x000fea000383ffff */
        .weak           $__internal_7_$__cuda_sm20_rcp_rn_f32_slowpath
        .type           $__internal_7_$__cuda_sm20_rcp_rn_f32_slowpath,@function
        .size           $__internal_7_$__cuda_sm20_rcp_rn_f32_slowpath,(.L_x_3760 - $__internal_7_$__cuda_sm20_rcp_rn_f32_slowpath)
$__internal_7_$__cuda_sm20_rcp_rn_f32_slowpath:
        /* <DEDUP_REMOVED lines=15> */
.L_x_2100:
        /* <DEDUP_REMOVED lines=16> */
[----:B------:R-:W-:Y:S02]  /*bc80*/  LOP3.LUT R8, R8, R5, RZ, 0xc0, !PT ;  /* 0x0000000508087212 */ /* 0x000fe400078ec0ff */
[----:B------:R-:W-:-:S02]  /*bc90*/  IADD3 R6, PT, PT, -R6, RZ, RZ ;  /* 0x000000ff06067210 */ /* 0x000fc40007ffe1ff */
[-C--:B------:R-:W-:Y:S02]  /*bca0*/  SHF.R.U32.HI R8, RZ, R11.reuse, R8 ;  /* 0x0000000bff087219 */ /* 0x080fe40000011608 */
        /* <DEDUP_REMOVED lines=14> */
.L_x_2102:
[----:B------:R0:W1:Y:S02]  /*bd90*/  MUFU.RCP R4, R0 ;  /* 0x0000000000047308 */ /* 0x0000640000001000 */
.L_x_2101:
[----:B0123--:R-:W-:Y:S02]  /*bda0*/  IMAD.MOV.U32 R0, RZ, RZ, R4 ;  /* 0x000000ffff007224 */ /* 0x00ffe400078e0004 */
[----:B------:R-:W-:Y:S02]  /*bdb0*/  IMAD.MOV.U32 R4, RZ, RZ, R9 ;  /* 0x000000ffff047224 */ /* 0x000fe400078e0009 */
[----:B------:R-:W-:-:S04]  /*bdc0*/  IMAD.MOV.U32 R5, RZ, RZ, 0x0 ;  /* 0x00000000ff057424 */ /* 0x000fc800078e00ff */
[----:B------:R-:W-:Y:S05]  /*bdd0*/  RET.REL.NODEC R4 `(_ZN18transformer_engine56_GLOBAL__N__9a404817_23_multi_cast_transpose_cu_26a11c4627multi_cast_transpose_kernelILi4ELi4ELb0Ef6__half13__nv_bfloat16EEvNS0_22MultiCastTransposeArgsE) ;  /* 0xffffff4004887950 */ /* 0x000fea0003c3ffff */
.L_x_2103:
        /* <DEDUP_REMOVED lines=10> */
.L_x_3760:


//--------------------- .text._ZN18transformer_engine56_GLOBAL__N__9a404817_23_multi_cast_transpose_cu_26a11c4627multi_cast_transpose_kernelILi4ELi4ELb0Ef6__halfS2_EEvNS0_22MultiCastTransposeArgsE --------------------------
	.section	.text._ZN18transformer_engine56_GLOBAL__N__9a404817_23_multi_cast_transpose_cu_26a11c4627multi_cast_transpose_kernelILi4ELi4ELb0Ef6__halfS2_EEvNS0_22MultiCastTransposeArgsE,"ax",@progbits
	.align	128
.text._ZN18transformer_engine56_GLOBAL__N__9a404817_23_multi_cast_transpose_cu_26a11c4627multi_cast_transpose_kernelILi4ELi4ELb0Ef6__halfS2_EEvNS0_22MultiCastTransposeArgsE:
        .type           _ZN18transformer_engine56_GLOBAL__N__9a404817_23_multi_cast_transpose_cu_26a11c4627multi_cast_transpose_kernelILi4ELi4ELb0Ef6__halfS2_EEvNS0_22MultiCastTransposeArgsE,@function
        .size           _ZN18transformer_engine56_GLOBAL__N__9a404817_23_multi_cast_transpose_cu_26a11c4627multi_cast_transpose_kernelILi4ELi4ELb0Ef6__halfS2_EEvNS0_22MultiCastTransposeArgsE,(.L_x_3762 - _ZN18transformer_engine56_GLOBAL__N__9a404817_23_multi_cast_transpose_cu_26a11c4627multi_cast_transpose_kernelILi4ELi4ELb0Ef6__halfS2_EEvNS0_22MultiCastTransposeArgsE)
        .other          _ZN18transformer_engine56_GLOBAL__N__9a404817_23_multi_cast_transpose_cu_26a11c4627multi_cast_transpose_kernelILi4ELi4ELb0Ef6__halfS2_EEvNS0_22MultiCastTransposeArgsE,@"STO_CUDA_ENTRY STV_DEFAULT"
_ZN18transformer_engine56_GLOBAL__N__9a404817_23_multi_cast_transpose_cu_26a11c4627multi_cast_transpose_kernelILi4ELi4ELb0Ef6__halfS2_EEvNS0_22MultiCastTransposeArgsE:
[----:B------:R-:W-:Y:S01]  /*0000*/  LDC R1, c[0x0][0x37c] ;  /* 0x0000df00ff017b82 */ /* 0x000fe20000000800 */
[----:B------:R-:W0:Y:S07]  /*0010*/  S2R R53, SR_TID.X ;  /* 0x0000000000357919 */ /* 0x000e2e0000002100 */
[----:B------:R-:W1:Y:S01]  /*0020*/  S2UR UR8, SR_CTAID.X ;  /* 0x00000000000879c3 */ /* 0x000e620000002500 */
[----:B------:R-:W-:Y:S01]  /*0030*/  UMOV UR4, URZ ;  /* 0x000000ff00047c82 */ /* 0x000fe20008000000 */
[----:B------:R-:W-:Y:S01]  /*0040*/  UMOV UR9, 0xe00 ;  /* 0x00000e0000097882 */ /* 0x000fe20000000000 */
[----:B0-----:R-:W-:-:S02]  /*0050*/  LOP3.LUT R51, R53, 0x1f, RZ, 0xc0, !PT ;  /* 0x0000001f35337812 */ /* 0x001fc400078ec0ff */
[----:B-1----:R-:W-:-:S07]  /*0060*/  SHF.R.U32.HI R49, RZ, 0x5, R53 ;  /* 0x00000005ff317819 */ /* 0x002fce0000011635 */
.L_x_2104:
        /* <DEDUP_REMOVED lines=89> */
.L_x_2106:
[----:B------:R-:W-:Y:S05]  /*0600*/  BSYNC.RECONVERGENT B0 ;  /* 0x0000000000007941 */ /* 0x000fea0003800200 */
.L_x_2105:
        /* <DEDUP_REMOVED lines=12> */
[----:B------:R-:W1:Y:S01]  /*06d0*/  F2F.F16.F32 R15, R15 ;  /* 0x0000000f000f7304 */ /* 0x000e620000200800 */
[----:B------:R-:W-:Y:S02]  /*06e0*/  ISETP.GE.AND P0, PT, R0, UR8, PT ;  /* 0x0000000800007c0c */ /* 0x000fe4000bf06270 */
[----:B------:R-:W-:Y:S02]  /*06f0*/  PRMT R61, RZ, 0x7610, R61 ;  /* 0x00007610ff3d7816 */ /* 0x000fe4000000003d */
        /* <DEDUP_REMOVED lines=19> */
.L_x_2108:
[----:B------:R-:W-:Y:S05]  /*0830*/  BSYNC.RECONVERGENT B0 ;  /* 0x0000000000007941 */ /* 0x000fea0003800200 */
.L_x_2107:
        /* <DEDUP_REMOVED lines=20> */
.L_x_2110:
[----:B------:R-:W-:Y:S05]  /*0980*/  BSYNC.RECONVERGENT B0 ;  /* 0x0000000000007941 */ /* 0x000fea0003800200 */
.L_x_2109:
        /* <DEDUP_REMOVED lines=11> */
[----:B------:R-:W0:Y:S01]  /*0a40*/  F2F.F16.F32 R18, R18 ;  /* 0x0000001200127304 */ /* 0x000e220000200800 */
[----:B------:R-:W-:-:S07]  /*0a50*/  ISETP.GE.AND P1, PT, R4, UR8, PT ;  /* 0x0000000804007c0c */ /* 0x000fce000bf26270 */
        /* <DEDUP_REMOVED lines=18> */
.L_x_2112:
[----:B------:R-:W-:Y:S05]  /*0b80*/  BSYNC.RECONVERGENT B0 ;  /* 0x0000000000007941 */ /* 0x000fea0003800200 */
.L_x_2111:
        /* <DEDUP_REMOVED lines=23> */
.L_x_2114:
[----:B------:R-:W-:Y:S05]  /*0d00*/  BSYNC.RECONVERGENT B0 ;  /* 0x0000000000007941 */ /* 0x000fea0003800200 */
.L_x_2113:
        /* <DEDUP_REMOVED lines=31> */
.L_x_2116:
[----:B------:R-:W-:Y:S05]  /*0f00*/  BSYNC.RECONVERGENT B0 ;  /* 0x0000000000007941 */ /* 0x000fea0003800200 */
.L_x_2115:
        /* <DEDUP_REMOVED lines=23> */
.L_x_2118:
[----:B------:R-:W-:Y:S05]  /*1080*/  BSYNC.RECONVERGENT B0 ;  /* 0x0000000000007941 */ /* 0x000fea0003800200 */
.L_x_2117:
        /* <DEDUP_REMOVED lines=12> */
[----:B------:R-:W0:Y:S08]  /*1150*/  F2F.F16.F32 R0, R0 ;  /* 0x0000000000007304 */ /* 0x000e300000200800 */
        /* <DEDUP_REMOVED lines=18> */
.L_x_2120:
[----:B------:R-:W-:Y:S05]  /*1280*/  BSYNC.RECONVERGENT B0 ;  /* 0x0000000000007941 */ /* 0x000fea0003800200 */
.L_x_2119:
        /* <DEDUP_REMOVED lines=23> */
.L_x_2122:
[----:B------:R-:W-:Y:S05]  /*1400*/  BSYNC.RECONVERGENT B0 ;  /* 0x0000000000007941 */ /* 0x000fea0003800200 */
.L_x_2121:
        /* <DEDUP_REMOVED lines=31> */
.L_x_2124:
[----:B------:R-:W-:Y:S05]  /*1600*/  BSYNC.RECONVERGENT B0 ;  /* 0x0000000000007941 */ /* 0x000fea0003800200 */
.L_x_2123:
        /* <DEDUP_REMOVED lines=23> */
.L_x_2126:
[----:B------:R-:W-:Y:S05]  /*1780*/  BSYNC.RECONVERGENT B0 ;  /* 0x0000000000007941 */ /* 0x000fea0003800200 */
.L_x_2125:
        /* <DEDUP_REMOVED lines=31> */
.L_x_2128:
[----:B------:R-:W-:Y:S05]  /*1980*/  BSYNC.RECONVERGENT B0 ;  /* 0x0000000000007941 */ /* 0x000fea0003800200 */
.L_x_2127:
        /* <DEDUP_REMOVED lines=23> */
.L_x_2130:
[----:B------:R-:W-:Y:S05]  /*1b00*/  BSYNC.RECONVERGENT B0 ;  /* 0x0000000000007941 */ /* 0x000fea0003800200 */
.L_x_2129:
        /* <DEDUP_REMOVED lines=31> */
.L_x_2132:
[----:B------:R-:W-:Y:S05]  /*1d00*/  BSYNC.RECONVERGENT B0 ;  /* 0x0000000000007941 */ /* 0x000fea0003800200 */
.L_x_2131:
        /* <DEDUP_REMOVED lines=23> */
.L_x_2134:
[----:B------:R-:W-:Y:S05]  /*1e80*/  BSYNC.RECONVERGENT B0 ;  /* 0x0000000000007941 */ /* 0x000fea0003800200 */
.L_x_2133:
        /* <DEDUP_REMOVED lines=11> */
[----:B------:R-:W0:Y:S01]  /*1f40*/  F2F.F16.F32 R9, R9 ;  /* 0x0000000900097304 */ /* 0x000e220000200800 */
[----:B------:R-:W-:-:S07]  /*1f50*/  ISETP.GE.AND P1, PT, R54, UR8, PT ;  /* 0x0000000836007c0c */ /* 0x000fce000bf26270 */
        /* <DEDUP_REMOVED lines=18> */
.L_x_2136:
[----:B------:R-:W-:Y:S05]  /*2080*/  BSYNC.RECONVERGENT B0 ;  /* 0x0000000000007941 */ /* 0x000fea0003800200 */
.L_x_2135:
        /* <DEDUP_REMOVED lines=23> */
.L_x_2138:
[----:B------:R-:W-:Y:S05]  /*2200*/  BSYNC.RECONVERGENT B0 ;  /* 0x0000000000007941 */ /* 0x000fea0003800200 */
.L_x_2137:
        /* <DEDUP_REMOVED lines=32> */
.L_x_2140:
[----:B------:R-:W-:Y:S05]  /*2410*/  BSYNC.RECONVERGENT B0 ;  /* 0x0000000000007941 */ /* 0x000fea0003800200 */
.L_x_2139:
        /* <DEDUP_REMOVED lines=24> */
.L_x_2142:
[----:B------:R-:W-:Y:S05]  /*25a0*/  BSYNC.RECONVERGENT B0 ;  /* 0x0000000000007941 */ /* 0x000fea0003800200 */
.L_x_2141:
        /* <DEDUP_REMOVED lines=35> */
.L_x_2144:
[----:B------:R-:W-:Y:S05]  /*27e0*/  BSYNC.RECONVERGENT B0 ;  /* 0x0000000000007941 */ /* 0x000fea0003800200 */
.L_x_2143:
        /* <DEDUP_REMOVED lines=24> */
.L_x_2146:
[----:B------:R-:W-:Y:S05]  /*2970*/  BSYNC.RECONVERGENT B0 ;  /* 0x0000000000007941 */ /* 0x000fea0003800200 */
.L_x_2145:
        /* <DEDUP_REMOVED lines=19> */
[----:B------:R-:W-:Y:S02]  /*2ab0*/  ISETP.GE.AND P0, PT, R12, UR8, PT ;  /* 0x000000080c007c0c */ /* 0x000fe4000bf06270 */
[----:B------:R-:W-:-:S03]  /*2ac0*/  LOP3.LUT R15, R15, R23, RZ, 0xfc, !PT ;  /* 0x000000170f0f7212 */ /* 0x000fc600078efcff */
[----:B------:R-:W1:Y:S08]  /*2ad0*/  F2F.F16.F32 R85, R85 ;  /* 0x0000005500557304 */ /* 0x000e700000200800 */
[----:B------:R-:W0:Y:S08]  /*2ae0*/  F2F.F16.F32 R65, R65 ;  /* 0x0000004100417304 */ /* 0x000e300000200800 */
[----:B------:R0:W0:Y:S01]  /*2af0*/  F2F.F16.F32 R17, R22 ;  /* 0x0000001600117304 */ /* 0x0000220000200800 */
        /* <DEDUP_REMOVED lines=15> */
.L_x_2148:
[----:B------:R-:W-:Y:S05]  /*2bf0*/  BSYNC.RECONVERGENT B0 ;  /* 0x0000000000007941 */ /* 0x000fea0003800200 */
.L_x_2147:
        /* <DEDUP_REMOVED lines=24> */
.L_x_2150:
[----:B------:R-:W-:Y:S05]  /*2d80*/  BSYNC.RECONVERGENT B0 ;  /* 0x0000000000007941 */ /* 0x000fea0003800200 */
.L_x_2149:
        /* <DEDUP_REMOVED lines=16> */
[----:B------:R-:W0:Y:S01]  /*2e90*/  F2F.F16.F32 R34, R34 ;  /* 0x0000002200227304 */ /* 0x000e220000200800 */
[----:B----4-:R-:W-:Y:S01]  /*2ea0*/  LOP3.LUT R14, R38, R67, RZ, 0xfc, !PT ;  /* 0x00000043260e7212 */ /* 0x010fe200078efcff */
[----:B------:R-:W-:Y:S01]  /*2eb0*/  VIADD R70, R46, 0x30 ;  /* 0x000000302e467836 */ /* 0x000fe20000000000 */
[----:B------:R-:W-:Y:S02]  /*2ec0*/  LOP3.LUT R38, R39, R41, RZ, 0xfc, !PT ;  /* 0x0000002927267212 */ /* 0x000fe400078efcff */
[----:B------:R-:W-:Y:S02]  /*2ed0*/  FMNMX3 R66, |R29|, R23, |R66|, !PT ;  /* 0x000000171d427276 */ /* 0x000fe40007800642 */
[----:B------:R-:W-:Y:S01]  /*2ee0*/  ISETP.GE.AND P1, PT, R70, UR8, PT ;  /* 0x0000000846007c0c */ /* 0x000fe2000bf26270 */
[----:B------:R-:W1:Y:S08]  /*2ef0*/  F2F.F16.F32 R35, R35 ;  /* 0x0000002300237304 */ /* 0x000e700000200800 */
[----:B------:R-:W3:Y:S08]  /*2f00*/  F2F.F16.F32 R37, R37 ;  /* 0x0000002500257304 */ /* 0x000ef00000200800 */
[----:B------:R4:W0:Y:S01]  /*2f10*/  F2F.F16.F32 R39, R22 ;  /* 0x0000001600277304 */ /* 0x0008220000200800 */
        /* <DEDUP_REMOVED lines=15> */
.L_x_2152:
[----:B------:R-:W-:Y:S05]  /*3010*/  BSYNC.RECONVERGENT B0 ;  /* 0x0000000000007941 */ /* 0x000fea0003800200 */
.L_x_2151:
        /* <DEDUP_REMOVED lines=24> */
.L_x_2154:
[----:B------:R-:W-:Y:S05]  /*31a0*/  BSYNC.RECONVERGENT B0 ;  /* 0x0000000000007941 */ /* 0x000fea0003800200 */
.L_x_2153:
        /* <DEDUP_REMOVED lines=39> */
.L_x_2156:
[----:B------:R-:W-:Y:S05]  /*3420*/  BSYNC.RECONVERGENT B0 ;  /* 0x0000000000007941 */ /* 0x000fea0003800200 */
.L_x_2155:
        /* <DEDUP_REMOVED lines=24> */
.L_x_2158:
[----:B------:R-:W-:Y:S05]  /*35b0*/  BSYNC.RECONVERGENT B0 ;  /* 0x0000000000007941 */ /* 0x000fea0003800200 */
.L_x_2157:
        /* <DEDUP_REMOVED lines=14> */
[----:B------:R-:W4:Y:S01]  /*36a0*/  F2F.F16.F32 R68, R68 ;  /* 0x0000004400447304 */ /* 0x000f220000200800 */
[----:B01----:R-:W-:Y:S01]  /*36b0*/  IMAD.WIDE.U32 R22, R42, 0x10000, RZ ;  /* 0x000100002a167825 */ /* 0x003fe200078e00ff */
[----:B------:R-:W-:Y:S02]  /*36c0*/  ISETP.GE.AND P1, PT, R70, UR8, PT ;  /* 0x0000000846007c0c */ /* 0x000fe4000bf26270 */
[----:B------:R-:W-:-:S04]  /*36d0*/  LOP3.LUT R8, R22, R81, RZ, 0xfc, !PT ;  /* 0x0000005116087212 */ /* 0x000fc800078efcff */
[----:B------:R-:W0:Y:S01]  /*36e0*/  F2F.F16.F32 R28, R28 ;  /* 0x0000001c001c7304 */ /* 0x000e220000200800 */
[----:B------:R-:W-:-:S07]  /*36f0*/  LOP3.LUT R42, R23, R75, RZ, 0xfc, !PT ;  /* 0x0000004b172a7212 */ /* 0x000fce00078efcff */
[----:B------:R1:W0:Y:S08]  /*3700*/  F2F.F16.F32 R64, R62 ;  /* 0x0000003e00407304 */ /* 0x0002300000200800 */
[----:B------:R1:W0:Y:S01]  /*3710*/  F2F.F16.F32 R54, R74 ;  /* 0x0000004a00367304 */ /* 0x0002220000200800 */
        /* <DEDUP_REMOVED lines=15> */
.L_x_2160:
[----:B------:R-:W-:Y:S05]  /*3810*/  BSYNC.RECONVERGENT B0 ;  /* 0x0000000000007941 */ /* 0x000fea0003800200 */
.L_x_2159:
        /* <DEDUP_REMOVED lines=24> */
.L_x_2162:
[----:B------:R-:W-:Y:S05]  /*39a0*/  BSYNC.RECONVERGENT B0 ;  /* 0x0000000000007941 */ /* 0x000fea0003800200 */
.L_x_2161:
        /* <DEDUP_REMOVED lines=37> */
.L_x_2164:
[----:B------:R-:W-:Y:S05]  /*3c00*/  BSYNC.RECONVERGENT B0 ;  /* 0x0000000000007941 */ /* 0x000fea0003800200 */
.L_x_2163:
        /* <DEDUP_REMOVED lines=24> */
.L_x_2166:
[----:B------:R-:W-:Y:S05]  /*3d90*/  BSYNC.RECONVERGENT B0 ;  /* 0x0000000000007941 */ /* 0x000fea0003800200 */
.L_x_2165:
        /* <DEDUP_REMOVED lines=16> */
[----:B------:R-:W0:Y:S01]  /*3ea0*/  F2F.F16.F32 R55, R55 ;  /* 0x0000003700377304 */ /* 0x000e220000200800 */
[----:B------:R-:W-:Y:S01]  /*3eb0*/  LOP3.LUT R2, R60, R87, RZ, 0xfc, !PT ;  /* 0x000000573c027212 */ /* 0x000fe200078efcff */
[----:B------:R-:W-:Y:S01]  /*3ec0*/  VIADD R82, R46, 0x40 ;  /* 0x000000402e527836 */ /* 0x000fe20000000000 */
[----:B------:R-:W-:-:S04]  /*3ed0*/  LOP3.LUT R60, R61, R85, RZ, 0xfc, !PT ;  /* 0x000000553d3c7212 */ /* 0x000fc800078efcff */
[----:B------:R-:W-:Y:S01]  /*3ee0*/  ISETP.GE.AND P1, PT, R82, UR8, PT ;  /* 0x0000000852007c0c */ /* 0x000fe2000bf26270 */
[----:B------:R-:W1:Y:S08]  /*3ef0*/  F2F.F16.F32 R57, R57 ;  /* 0x0000003900397304 */ /* 0x000e700000200800 */
[----:B------:R-:W4:Y:S08]  /*3f00*/  F2F.F16.F32 R59, R59 ;  /* 0x0000003b003b7304 */ /* 0x000f300000200800 */
[----:B------:R0:W0:Y:S01]  /*3f10*/  F2F.F16.F32 R61, R22 ;  /* 0x00000016003d7304 */ /* 0x0000220000200800 */
        /* <DEDUP_REMOVED lines=15> */
.L_x_2168:
[----:B------:R-:W-:Y:S05]  /*4010*/  BSYNC.RECONVERGENT B0 ;  /* 0x0000000000007941 */ /* 0x000fea0003800200 */
.L_x_2167:
        /* <DEDUP_REMOVED lines=24> */
.L_x_2170:
[----:B------:R-:W-:Y:S05]  /*41a0*/  BSYNC.RECONVERGENT B0 ;  /* 0x0000000000007941 */ /* 0x000fea0003800200 */
.L_x_2169:
        /* <DEDUP_REMOVED lines=14> */
[----:B------:R-:W0:Y:S01]  /*4290*/  F2F.F16.F32 R69, R69 ;  /* 0x0000004500457304 */ /* 0x000e220000200800 */
[----:B------:R-:W-:Y:S01]  /*42a0*/  VIADD R76, R46, 0x41 ;  /* 0x000000412e4c7836 */ /* 0x000fe20000000000 */
[----:B------:R-:W-:Y:S01]  /*42b0*/  LOP3.LUT R22, R22, R21, RZ, 0xfc, !PT ;  /* 0x0000001516167212 */ /* 0x000fe200078efcff */
[----:B------:R-:W-:Y:S01]  /*42c0*/  IMAD.WIDE.U32 R24, R24, 0x10000, RZ ;  /* 0x0001000018187825 */ /* 0x000fe200078e00ff */
[----:B------:R-:W-:Y:S02]  /*42d0*/  LOP3.LUT R65, R23, R65, RZ, 0xfc, !PT ;  /* 0x0000004117417212 */ /* 0x000fe400078efcff */
[----:B------:R-:W-:Y:S02]  /*42e0*/  ISETP.GE.AND P0, PT, R76, UR8, PT ;  /* 0x000000084c007c0c */ /* 0x000fe4000bf06270 */
[----:B------:R-:W1:Y:S01]  /*42f0*/  F2F.F16.F32 R67, R67 ;  /* 0x0000004300437304 */ /* 0x000e620000200800 */
[----:B------:R-:W-:-:S02]  /*4300*/  LOP3.LUT R24, R24, R19, RZ, 0xfc, !PT ;  /* 0x0000001318187212 */ /* 0x000fc400078efcff */
[----:B------:R-:W-:-:S05]  /*4310*/  LOP3.LUT R72, R25, R17, RZ, 0xfc, !PT ;  /* 0x0000001119487212 */ /* 0x000fca00078efcff */
[----:B------:R-:W0:Y:S08]  /*4320*/  F2F.F16.F32 R79, R79 ;  /* 0x0000004f004f7304 */ /* 0x000e300000200800 */
[----:B------:R0:W0:Y:S01]  /*4330*/  F2F.F16.F32 R81, R27 ;  /* 0x0000001b00517304 */ /* 0x0000220000200800 */
        /* <DEDUP_REMOVED lines=15> */
.L_x_2172:
[----:B------:R-:W-:Y:S05]  /*4430*/  BSYNC.RECONVERGENT B0 ;  /* 0x0000000000007941 */ /* 0x000fea0003800200 */
.L_x_2171:
        /* <DEDUP_REMOVED lines=24> */
.L_x_2174:
[----:B------:R-:W-:Y:S05]  /*45c0*/  BSYNC.RECONVERGENT B0 ;  /* 0x0000000000007941 */ /* 0x000fea0003800200 */
.L_x_2173:
        /* <DEDUP_REMOVED lines=15> */
[----:B------:R-:W0:Y:S01]  /*46c0*/  F2F.F16.F32 R89, R89 ;  /* 0x0000005900597304 */ /* 0x000e220000200800 */
[----:B------:R-:W-:Y:S01]  /*46d0*/  LOP3.LUT R68, R29, R71, RZ, 0xfc, !PT ;  /* 0x000000471d447212 */ /* 0x000fe200078efcff */
[----:B------:R-:W-:Y:S01]  /*46e0*/  VIADD R86, R46, 0x42 ;  /* 0x000000422e567836 */ /* 0x000fe20000000000 */
[----:B------:R-:W-:Y:S02]  /*46f0*/  FMNMX3 R71, |R70|, R93, |R77|, !PT ;  /* 0x0000005d46477276 */ /* 0x000fe4000780064d */
[----:B------:R-:W-:Y:S02]  /*4700*/  LOP3.LUT R28, R28, R31, RZ, 0xfc, !PT ;  /* 0x0000001f1c1c7212 */ /* 0x000fe400078efcff */
[----:B------:R-:W-:Y:S01]  /*4710*/  ISETP.GE.AND P1, PT, R86, UR8, PT ;  /* 0x0000000856007c0c */ /* 0x000fe2000bf26270 */
[----:B------:R-:W1:Y:S08]  /*4720*/  F2F.F16.F32 R91, R91 ;  /* 0x0000005b005b7304 */ /* 0x000e700000200800 */
[----:B------:R-:W0:Y:S08]  /*4730*/  F2F.F16.F32 R83, R83 ;  /* 0x0000005300537304 */ /* 0x000e300000200800 */
        /* <DEDUP_REMOVED lines=16> */
.L_x_2176:
[----:B------:R-:W-:Y:S05]  /*4840*/  BSYNC.RECONVERGENT B0 ;  /* 0x0000000000007941 */ /* 0x000fea0003800200 */
.L_x_2175:
        /* <DEDUP_REMOVED lines=24> */
.L_x_2178:
[----:B------:R-:W-:Y:S05]  /*49d0*/  BSYNC.RECONVERGENT B0 ;  /* 0x0000000000007941 */ /* 0x000fea0003800200 */
.L_x_2177:
        /* <DEDUP_REMOVED lines=13> */
[----:B------:R-:W0:Y:S01]  /*4ab0*/  F2F.F16.F32 R99, R99 ;  /* 0x0000006300637304 */ /* 0x000e220000200800 */
[----:B------:R-:W-:Y:S01]  /*4ac0*/  VIADD R66, R46, 0x43 ;  /* 0x000000432e427836 */ /* 0x000fe20000000000 */
[----:B------:R-:W-:Y:S02]  /*4ad0*/  FMNMX3 R85, |R82|, R78, |R95|, !PT ;  /* 0x0000004e52557276 */ /* 0x000fe4000780065f */
[----:B------:R-:W-:Y:S02]  /*4ae0*/  LOP3.LUT R30, R30, R63, RZ, 0xfc, !PT ;  /* 0x0000003f1e1e7212 */ /* 0x000fe400078efcff */
[----:B------:R-:W-:Y:S02]  /*4af0*/  ISETP.GE.AND P0, PT, R66, UR8, PT ;  /* 0x0000000842007c0c */ /* 0x000fe4000bf06270 */
[----:B------:R-:W1:Y:S01]  /*4b00*/  F2F.F16.F32 R97, R97 ;  /* 0x0000006100617304 */ /* 0x000e620000200800 */
[----:B------:R-:W-:-:S07]  /*4b10*/  LOP3.LUT R73, R31, R62, RZ, 0xfc, !PT ;  /* 0x0000003e1f497212 */ /* 0x000fce00078efcff */
[----:B------:R-:W0:Y:S08]  /*4b20*/  F2F.F16.F32 R93, R93 ;  /* 0x0000005d005d7304 */ /* 0x000e300000200800 */
[----:B------:R0:W0:Y:S01]  /*4b30*/  F2F.F16.F32 R95, R64 ;  /* 0x00000040005f7304 */ /* 0x0000220000200800 */
        /* <DEDUP_REMOVED lines=15> */
.L_x_2180:
[----:B------:R-:W-:Y:S05]  /*4c30*/  BSYNC.RECONVERGENT B0 ;  /* 0x0000000000007941 */ /* 0x000fea0003800200 */
.L_x_2179:
        /* <DEDUP_REMOVED lines=24> */
.L_x_2182:
[----:B------:R-:W-:Y:S05]  /*4dc0*/  BSYNC.RECONVERGENT B0 ;  /* 0x0000000000007941 */ /* 0x000fea0003800200 */
.L_x_2181:
        /* <DEDUP_REMOVED lines=17> */
[----:B------:R-:W0:Y:S01]  /*4ee0*/  F2F.F16.F32 R87, R87 ;  /* 0x0000005700577304 */ /* 0x000e220000200800 */
[----:B------:R-:W-:Y:S02]  /*4ef0*/  LOP3.LUT R62, R62, R67, RZ, 0xfc, !PT ;  /* 0x000000433e3e7212 */ /* 0x000fe400078efcff */
[----:B------:R-:W-:Y:S01]  /*4f00*/  VIADD R78, R46, 0x50 ;  /* 0x000000502e4e7836 */ /* 0x000fe20000000000 */
[----:B------:R-:W-:Y:S02]  /*4f10*/  LOP3.LUT R56, R70, R69, RZ, 0xfc, !PT ;  /* 0x0000004546387212 */ /* 0x000fe400078efcff */
[----:B------:R-:W-:-:S02]  /*4f20*/  LOP3.LUT R69, R71, R99, RZ, 0xfc, !PT ;  /* 0x0000006347457212 */ /* 0x000fc400078efcff */
[----:B------:R1:W0:Y:S01]  /*4f30*/  F2F.F16.F32 R85, R86 ;  /* 0x0000005600557304 */ /* 0x0002220000200800 */
[----:B------:R-:W-:Y:S02]  /*4f40*/  ISETP.GE.AND P1, PT, R78, UR8, PT ;  /* 0x000000084e007c0c */ /* 0x000fe4000bf26270 */
[----:B------:R-:W-:-:S05]  /*4f50*/  LOP3.LUT R74, R63, R97, RZ, 0xfc, !PT ;  /* 0x000000613f4a7212 */ /* 0x000fca00078efcff */
[----:B------:R1:W0:Y:S08]  /*4f60*/  F2F.F16.F32 R89, R84 ;  /* 0x0000005400597304 */ /* 0x0002300000200800 */
        /* <DEDUP_REMOVED lines=16> */
.L_x_2184:
[----:B------:R-:W-:Y:S05]  /*5070*/  BSYNC.RECONVERGENT B0 ;  /* 0x0000000000007941 */ /* 0x000fea0003800200 */
.L_x_2183:
        /* <DEDUP_REMOVED lines=24> */
.L_x_2186:
[----:B------:R-:W-:Y:S05]  /*5200*/  BSYNC.RECONVERGENT B0 ;  /* 0x0000000000007941 */ /* 0x000fea0003800200 */
.L_x_2185:
        /* <DEDUP_REMOVED lines=16> */
[----:B------:R-:W1:Y:S01]  /*5310*/  F2F.F16.F32 R97, R97 ;  /* 0x0000006100617304 */ /* 0x000e620000200800 */
[----:B------:R-:W-:Y:S01]  /*5320*/  VIADD R82, R46, 0x51 ;  /* 0x000000512e527836 */ /* 0x000fe20000000000 */
[----:B------:R-:W-:Y:S02]  /*5330*/  LOP3.LUT R66, R66, R81, RZ, 0xfc, !PT ;  /* 0x0000005142427212 */ /* 0x000fe400078efcff */
[----:B------:R-:W-:Y:S02]  /*5340*/  LOP3.LUT R76, R67, R95, RZ, 0xfc, !PT ;  /* 0x0000005f434c7212 */ /* 0x000fe400078efcff */
[----:B------:R-:W-:Y:S02]  /*5350*/  ISETP.GE.AND P0, PT, R82, UR8, PT ;  /* 0x0000000852007c0c */ /* 0x000fe4000bf06270 */
[----:B------:R-:W0:Y:S08]  /*5360*/  F2F.F16.F32 R83, R83 ;  /* 0x0000005300537304 */ /* 0x000e300000200800 */
[----:B------:R-:W0:Y:S08]  /*5370*/  F2F.F16.F32 R79, R79 ;  /* 0x0000004f004f7304 */ /* 0x000e300000200800 */
[----:B------:R-:W0:Y:S01]  /*5380*/  F2F.F16.F32 R77, R77 ;  /* 0x0000004d004d7304 */ /* 0x000e220000200800 */
        /* <DEDUP_REMOVED lines=15> */
.L_x_2188:
[----:B------:R-:W-:Y:S05]  /*5480*/  BSYNC.RECONVERGENT B0 ;  /* 0x0000000000007941 */ /* 0x000fea0003800200 */
.L_x_2187:
        /* <DEDUP_REMOVED lines=24> */
.L_x_2190:
[----:B------:R-:W-:Y:S05]  /*5610*/  BSYNC.RECONVERGENT B0 ;  /* 0x0000000000007941 */ /* 0x000fea0003800200 */
.L_x_2189:
        /* <DEDUP_REMOVED lines=16> */
[----:B------:R-:W1:Y:S01]  /*5720*/  F2F.F16.F32 R103, R103 ;  /* 0x0000006700677304 */ /* 0x000e620000200800 */
[----:B------:R-:W-:Y:S02]  /*5730*/  IADD3 R80, PT, PT, R46, 0x52, RZ ;  /* 0x000000522e507810 */ /* 0x000fe40007ffe0ff */
[----:B------:R-:W-:-:S02]  /*5740*/  LOP3.LUT R17, R36, R15, RZ, 0xfc, !PT ;  /* 0x0000000f24117212 */ /* 0x000fc400078efcff */
[----:B------:R-:W-:Y:S02]  /*5750*/  ISETP.GE.AND P1, PT, R80, UR8, PT ;  /* 0x0000000850007c0c */ /* 0x000fe4000bf26270 */
[----:B------:R-:W-:Y:S01]  /*5760*/  LOP3.LUT R15, R38, R71, RZ, 0xfc, !PT ;  /* 0x00000047260f7212 */ /* 0x000fe200078efcff */
[----:B------:R-:W2:Y:S01]  /*5770*/  F2F.F16.F32 R101, R101 ;  /* 0x0000006500657304 */ /* 0x000ea20000200800 */
[----:B------:R-:W-:-:S07]  /*5780*/  FMNMX3 R86, |R86|, R70, |R105|, !PT ;  /* 0x0000004656567276 */ /* 0x000fce0007800669 */
[----:B------:R-:W0:Y:S08]  /*5790*/  F2F.F16.F32 R99, R99 ;  /* 0x0000006300637304 */ /* 0x000e300000200800 */
        /* <DEDUP_REMOVED lines=16> */
.L_x_2192:
[----:B------:R-:W-:Y:S05]  /*58a0*/  BSYNC.RECONVERGENT B0 ;  /* 0x0000000000007941 */ /* 0x000fea0003800200 */
.L_x_2191:
        /* <DEDUP_REMOVED lines=24> */
.L_x_2194:
[----:B------:R-:W-:Y:S05]  /*5a30*/  BSYNC.RECONVERGENT B0 ;  /* 0x0000000000007941 */ /* 0x000fea0003800200 */
.L_x_2193:
        /* <DEDUP_REMOVED lines=13> */
[----:B------:R-:W1:Y:S01]  /*5b10*/  F2F.F16.F32 R71, R71 ;  /* 0x0000004700477304 */ /* 0x000e620000200800 */
[----:B------:R-:W-:Y:S02]  /*5b20*/  FMNMX3 R84, |R84|, R0, |R111|, !PT ;  /* 0x0000000054547276 */ /* 0x000fe4000780066f */
[----:B------:R-:W-:Y:S01]  /*5b30*/  LOP3.LUT R13, R40, R9, RZ, 0xfc, !PT ;  /* 0x00000009280d7212 */ /* 0x000fe200078efcff */
[----:B------:R-:W-:Y:S01]  /*5b40*/  IMAD.U32 R40, R11, 0x10000, RZ ;  /* 0x000100000b287824 */ /* 0x000fe200078e00ff */
[----:B------:R-:W-:Y:S01]  /*5b50*/  ISETP.GE.AND P0, PT, R70, UR8, PT ;  /* 0x0000000846007c0c */ /* 0x000fe2000bf06270 */
[----:B------:R-:W-:Y:S02]  /*5b60*/  IMAD.U32 R9, R32, 0x10000, RZ ;  /* 0x0001000020097824 */ /* 0x000fe400078e00ff */
[----:B------:R-:W2:Y:S01]  /*5b70*/  F2F.F16.F32 R107, R107 ;  /* 0x0000006b006b7304 */ /* 0x000ea20000200800 */
[----:B------:R-:W-:-:S02]  /*5b80*/  LOP3.LUT R11, R41, R40, RZ, 0xfc, !PT ;  /* 0x00000028290b7212 */ /* 0x000fc400078efcff */
[----:B------:R-:W-:-:S05]  /*5b90*/  LOP3.LUT R9, R42, R9, RZ, 0xfc, !PT ;  /* 0x000000092a097212 */ /* 0x000fca00078efcff */
[----:B------:R-:W0:Y:S08]  /*5ba0*/  F2F.F16.F32 R105, R105 ;  /* 0x0000006900697304 */ /* 0x000e300000200800 */
[----:B------:R-:W0:Y:S01]  /*5bb0*/  F2F.F16.F32 R95, R95 ;  /* 0x0000005f005f7304 */ /* 0x000e220000200800 */
        /* <DEDUP_REMOVED lines=15> */
.L_x_2196:
[----:B------:R-:W-:Y:S05]  /*5cb0*/  BSYNC.RECONVERGENT B0 ;  /* 0x0000000000007941 */ /* 0x000fea0003800200 */
.L_x_2195:
        /* <DEDUP_REMOVED lines=24> */
.L_x_2198:
[----:B------:R-:W-:Y:S05]  /*5e40*/  BSYNC.RECONVERGENT B0 ;  /* 0x0000000000007941 */ /* 0x000fea0003800200 */
.L_x_2197:
        /* <DEDUP_REMOVED lines=15> */
[----:B------:R0:W1:Y:S01]  /*5f40*/  F2F.F16.F32 R33, R3 ;  /* 0x0000000300217304 */ /* 0x0000620000200800 */
[----:B------:R-:W-:Y:S02]  /*5f50*/  IMAD.U32 R41, R35, 0x10000, RZ ;  /* 0x0001000023297824 */ /* 0x000fe400078e00ff */
[----:B------:R-:W-:Y:S01]  /*5f60*/  FMUL R83, R82, UR9 ;  /* 0x0000000952537c20 */ /* 0x000fe20008400000 */
[----:B------:R-:W-:-:S02]  /*5f70*/  VIADD R80, R46, 0x60 ;  /* 0x000000602e507836 */ /* 0x000fc40000000000 */
[----:B------:R-:W-:Y:S01]  /*5f80*/  FMUL R40, R97, UR9 ;  /* 0x0000000961287c20 */ /* 0x000fe20008400000 */
[----:B------:R-:W-:Y:S01]  /*5f90*/  LOP3.LUT R7, R50, R5, RZ, 0xfc, !PT ;  /* 0x0000000532077212 */ /* 0x000fe200078efcff */
[----:B------:R-:W2:Y:S01]  /*5fa0*/  F2F.F16.F32 R71, R71 ;  /* 0x0000004700477304 */ /* 0x000ea20000200800 */
[----:B0-----:R-:W-:Y:S01]  /*5fb0*/  IMAD.U32 R3, R34, 0x10000, RZ ;  /* 0x0001000022037824 */ /* 0x001fe200078e00ff */
[----:B------:R-:W-:Y:S01]  /*5fc0*/  ISETP.GE.AND P1, PT, R80, UR8, PT ;  /* 0x0000000850007c0c */ /* 0x000fe2000bf26270 */
[----:B------:R-:W-:-:S03]  /*5fd0*/  IMAD.WIDE.U32 R34, R99, 0x10000, RZ ;  /* 0x0001000063227825 */ /* 0x000fc600078e00ff */
[----:B------:R-:W-:Y:S02]  /*5fe0*/  LOP3.LUT R5, R58, R3, RZ, 0xfc, !PT ;  /* 0x000000033a057212 */ /* 0x000fe400078efcff */
[----:B------:R-:W-:Y:S01]  /*5ff0*/  LOP3.LUT R34, R34, R79, RZ, 0xfc, !PT ;  /* 0x0000004f22227212 */ /* 0x000fe200078efcff */
[----:B------:R-:W0:Y:S01]  /*6000*/  F2F.F16.F32 R83, R83 ;  /* 0x0000005300537304 */ /* 0x000e220000200800 */
[----:B------:R-:W-:Y:S02]  /*6010*/  LOP3.LUT R3, R60, R41, RZ, 0xfc, !PT ;  /* 0x000000293c037212 */ /* 0x000fe400078efcff */
[----:B------:R-:W-:-:S05]  /*6020*/  LOP3.LUT R50, R35, R105, RZ, 0xfc, !PT ;  /* 0x0000006923327212 */ /* 0x000fca00078efcff */
[----:B------:R0:W0:Y:S01]  /*6030*/  F2F.F16.F32 R79, R40 ;  /* 0x00000028004f7304 */ /* 0x0000220000200800 */
        /* <DEDUP_REMOVED lines=15> */
.L_x_2200:
[----:B------:R-:W-:Y:S05]  /*6130*/  BSYNC.RECONVERGENT B0 ;  /* 0x0000000000007941 */ /* 0x000fea0003800200 */
.L_x_2199:
        /* <DEDUP_REMOVED lines=24> */
.L_x_2202:
[----:B------:R-:W-:Y:S05]  /*62c0*/  BSYNC.RECONVERGENT B0 ;  /* 0x0000000000007941 */ /* 0x000fea0003800200 */
.L_x_2201:
        /* <DEDUP_REMOVED lines=14> */
[----:B------:R-:W0:Y:S01]  /*63b0*/  F2F.F16.F32 R40, R40 ;  /* 0x0000002800287304 */ /* 0x000e220000200800 */
[----:B------:R-:W-:Y:S02]  /*63c0*/  LOP3.LUT R23, R65, R38, RZ, 0xfc, !PT ;  /* 0x0000002641177212 */ /* 0x000fe400078efcff */
[----:B------:R-:W-:Y:S02]  /*63d0*/  FMNMX3 R78, |R78|, R109, |R103|, !PT ;  /* 0x0000006d4e4e7276 */ /* 0x000fe40007800667 */
[----:B------:R-:W-:Y:S02]  /*63e0*/  IADD3 R38, PT, PT, R46, 0x61, RZ ;  /* 0x000000612e267810 */ /* 0x000fe40007ffe0ff */
[----:B------:R-:W-:Y:S01]  /*63f0*/  LOP3.LUT R27, R75, R86, RZ, 0xfc, !PT ;  /* 0x000000564b1b7212 */ /* 0x000fe200078efcff */
[----:B------:R-:W1:Y:S01]  /*6400*/  F2F.F16.F32 R58, R58 ;  /* 0x0000003a003a7304 */ /* 0x000e620000200800 */
[----:B------:R-:W-:-:S02]  /*6410*/  ISETP.GE.AND P0, PT, R38, UR8, PT ;  /* 0x0000000826007c0c */ /* 0x000fc4000bf06270 */
[----:B------:R-:W-:-:S05]  /*6420*/  FMNMX3 R86, |R82|, R78, |R97|, !PT ;  /* 0x0000004e52567276 */ /* 0x000fca0007800661 */
[----:B------:R-:W2:Y:S08]  /*6430*/  F2F.F16.F32 R60, R60 ;  /* 0x0000003c003c7304 */ /* 0x000eb00000200800 */
[----:B------:R-:W3:Y:S01]  /*6440*/  F2F.F16.F32 R39, R39 ;  /* 0x0000002700277304 */ /* 0x000ee20000200800 */
        /* <DEDUP_REMOVED lines=15> */
.L_x_2204:
[----:B------:R-:W-:Y:S05]  /*6540*/  BSYNC.RECONVERGENT B0 ;  /* 0x0000000000007941 */ /* 0x000fea0003800200 */
.L_x_2203:
        /* <DEDUP_REMOVED lines=24> */
.L_x_2206:
[----:B------:R-:W-:Y:S05]  /*66d0*/  BSYNC.RECONVERGENT B0 ;  /* 0x0000000000007941 */ /* 0x000fea0003800200 */
.L_x_2205:
        /* <DEDUP_REMOVED lines=13> */
[----:B------:R-:W0:Y:S01]  /*67b0*/  F2F.F16.F32 R99, R99 ;  /* 0x0000006300637304 */ /* 0x000e220000200800 */
[----:B------:R-:W-:Y:S01]  /*67c0*/  IMAD.U32 R29, R57, 0x10000, RZ ;  /* 0x00010000391d7824 */ /* 0x000fe200078e00ff */
[----:B------:R-:W-:Y:S02]  /*67d0*/  LOP3.LUT R31, R73, R72, RZ, 0xfc, !PT ;  /* 0x00000048491f7212 */ /* 0x000fe400078efcff */
[----:B------:R-:W-:Y:S02]  /*67e0*/  ISETP.GE.AND P1, PT, R78, UR8, PT ;  /* 0x000000084e007c0c */ /* 0x000fe4000bf26270 */
[----:B------:R-:W-:-:S02]  /*67f0*/  LOP3.LUT R29, R68, R29, RZ, 0xfc, !PT ;  /* 0x0000001d441d7212 */ /* 0x000fc400078efcff */
[----:B------:R-:W1:Y:S01]  /*6800*/  F2F.F16.F32 R97, R97 ;  /* 0x0000006100617304 */ /* 0x000e620000200800 */
[----:B------:R-:W-:-:S07]  /*6810*/  FMNMX3 R80, |R80|, R101, |R82|, !PT ;  /* 0x0000006550507276 */ /* 0x000fce0007800652 */
[----:B------:R-:W4:Y:S08]  /*6820*/  F2F.F16.F32 R75, R75 ;  /* 0x0000004b004b7304 */ /* 0x000f300000200800 */
[----:B------:R-:W0:Y:S01]  /*6830*/  F2F.F16.F32 R59, R59 ;  /* 0x0000003b003b7304 */ /* 0x000e220000200800 */
        /* <DEDUP_REMOVED lines=15> */
.L_x_2208:
[----:B------:R-:W-:Y:S05]  /*6930*/  BSYNC.RECONVERGENT B0 ;  /* 0x0000000000007941 */ /* 0x000fea0003800200 */
.L_x_2207:
        /* <DEDUP_REMOVED lines=24> */
.L_x_2210:
[----:B------:R-:W-:Y:S05]  /*6ac0*/  BSYNC.RECONVERGENT B0 ;  /* 0x0000000000007941 */ /* 0x000fea0003800200 */
.L_x_2209:
        /* <DEDUP_REMOVED lines=16> */
[----:B------:R-:W1:Y:S01]  /*6bd0*/  F2F.F16.F32 R73, R73 ;  /* 0x0000004900497304 */ /* 0x000e620000200800 */
[----:B------:R-:W-:Y:S01]  /*6be0*/  FMUL R74, R41, UR9 ;  /* 0x00000009294a7c20 */ /* 0x000fe20008400000 */
[----:B------:R-:W-:Y:S01]  /*6bf0*/  VIADD R70, R46, 0x63 ;  /* 0x000000632e467836 */ /* 0x000fe20000000000 */
[----:B------:R-:W-:Y:S01]  /*6c00*/  FMNMX3 R72, |R101|, R72, |R52|, !PT ;  /* 0x0000004865487276 */ /* 0x000fe20007800634 */
[----:B------:R-:W-:-:S03]  /*6c10*/  IMAD.WIDE.U32 R68, R81, 0x10000, RZ ;  /* 0x0001000051447825 */ /* 0x000fc600078e00ff */
[----:B------:R-:W-:Y:S01]  /*6c20*/  ISETP.GE.AND P0, PT, R70, UR8, PT ;  /* 0x0000000846007c0c */ /* 0x000fe2000bf06270 */
[----:B------:R-:W0:Y:S01]  /*6c30*/  F2F.F16.F32 R61, R61 ;  /* 0x0000003d003d7304 */ /* 0x000e220000200800 */
[----:B------:R-:W-:Y:S02]  /*6c40*/  LOP3.LUT R38, R68, R77, RZ, 0xfc, !PT ;  /* 0x0000004d44267212 */ /* 0x000fe400078efcff */
[----:B------:R-:W-:-:S05]  /*6c50*/  LOP3.LUT R95, R69, R95, RZ, 0xfc, !PT ;  /* 0x0000005f455f7212 */ /* 0x000fca00078efcff */
[----:B------:R-:W0:Y:S08]  /*6c60*/  F2F.F16.F32 R85, R85 ;  /* 0x0000005500557304 */ /* 0x000e300000200800 */
[----:B------:R-:W0:Y:S01]  /*6c70*/  F2F.F16.F32 R74, R74 ;  /* 0x0000004a004a7304 */ /* 0x000e220000200800 */
        /* <DEDUP_REMOVED lines=15> */
.L_x_2212:
[----:B------:R-:W-:Y:S05]  /*6d70*/  BSYNC.RECONVERGENT B0 ;  /* 0x0000000000007941 */ /* 0x000fea0003800200 */
.L_x_2211:
        /* <DEDUP_REMOVED lines=25> */
.L_x_2214:
[----:B------:R-:W-:Y:S05]  /*6f10*/  BSYNC.RECONVERGENT B0 ;  /* 0x0000000000007941 */ /* 0x000fea0003800200 */
.L_x_2213:
        /* <DEDUP_REMOVED lines=18> */
[----:B------:R-:W0:Y:S01]  /*7040*/  F2F.F16.F32 R80, R80 ;  /* 0x0000005000507304 */ /* 0x000e220000200800 */
[----:B------:R-:W-:Y:S02]  /*7050*/  IMAD.U32 R84, R89, 0x10000, RZ ;  /* 0x0001000059547824 */ /* 0x000fe400078e00ff */
[----:B------:R-:W-:Y:S01]  /*7060*/  FMUL R81, R75, UR9 ;  /* 0x000000094b517c20 */ /* 0x000fe20008400000 */
[----:B------:R-:W-:Y:S01]  /*7070*/  VIADD R86, R46, 0x70 ;  /* 0x000000702e567836 */ /* 0x000fe20000000000 */
[----:B------:R-:W-:-:S02]  /*7080*/  LOP3.LUT R33, R0, R33, RZ, 0xfc, !PT ;  /* 0x0000002100217212 */ /* 0x000fc400078efcff */
[----:B------:R-:W-:Y:S01]  /*7090*/  LOP3.LUT R65, R93, R84, RZ, 0xfc, !PT ;  /* 0x000000545d417212 */ /* 0x000fe200078efcff */
[----:B------:R-:W-:Y:S01]  /*70a0*/  IMAD.WIDE.U32 R84, R59, 0x10000, RZ ;  /* 0x000100003b547825 */ /* 0x000fe200078e00ff */
[----:B------:R-:W1:Y:S01]  /*70b0*/  F2F.F16.F32 R73, R73 ;  /* 0x0000004900497304 */ /* 0x000e620000200800 */
[----:B--2---:R-:W-:Y:S02]  /*70c0*/  LOP3.LUT R60, R68, R60, RZ, 0xfc, !PT ;  /* 0x0000003c443c7212 */ /* 0x004fe400078efcff */
[----:B------:R-:W-:Y:S02]  /*70d0*/  ISETP.GE.AND P1, PT, R86, UR8, PT ;  /* 0x0000000856007c0c */ /* 0x000fe4000bf26270 */
[----:B---3--:R-:W-:Y:S02]  /*70e0*/  LOP3.LUT R68, R84, R39, RZ, 0xfc, !PT ;  /* 0x0000002754447212 */ /* 0x008fe400078efcff */
[----:B------:R-:W-:Y:S01]  /*70f0*/  LOP3.LUT R74, R85, R74, RZ, 0xfc, !PT ;  /* 0x0000004a554a7212 */ /* 0x000fe200078efcff */
[----:B------:R2:W3:Y:S08]  /*7100*/  F2F.F16.F32 R69, R81 ;  /* 0x0000005100457304 */ /* 0x0004f00000200800 */
[----:B------:R2:W4:Y:S01]  /*7110*/  F2F.F16.F32 R0, R76 ;  /* 0x0000004c00007304 */ /* 0x0005220000200800 */
        /* <DEDUP_REMOVED lines=15> */
.L_x_2216:
[----:B------:R-:W-:Y:S05]  /*7210*/  BSYNC.RECONVERGENT B0 ;  /* 0x0000000000007941 */ /* 0x000fea0003800200 */
.L_x_2215:
        /* <DEDUP_REMOVED lines=24> */
.L_x_2218:
[----:B------:R-:W-:Y:S05]  /*73a0*/  BSYNC.RECONVERGENT B0 ;  /* 0x0000000000007941 */ /* 0x000fea0003800200 */
.L_x_2217:
        /* <DEDUP_REMOVED lines=13> */
[----:B------:R0:W1:Y:S01]  /*7480*/  F2F.F16.F32 R76, R35 ;  /* 0x00000023004c7304 */ /* 0x0000620000200800 */
[----:B------:R-:W-:Y:S02]  /*7490*/  VIADD R72, R46, 0x71 ;  /* 0x000000712e487836 */ /* 0x000fe40000000000 */
[----:B------:R-:W-:-:S03]  /*74a0*/  FMUL R41, R84, UR9 ;  /* 0x0000000954297c20 */ /* 0x000fc60008400000 */
        /* <DEDUP_REMOVED lines=23> */
.L_x_2220:
[----:B------:R-:W-:Y:S05]  /*7620*/  BSYNC.RECONVERGENT B0 ;  /* 0x0000000000007941 */ /* 0x000fea0003800200 */
.L_x_2219:
        /* <DEDUP_REMOVED lines=33> */
.L_x_2222:
[----:B------:R-:W-:Y:S05]  /*7840*/  BSYNC.RECONVERGENT B0 ;  /* 0x0000000000007941 */ /* 0x000fea0003800200 */
.L_x_2221:
        /* <DEDUP_REMOVED lines=13> */
[----:B------:R-:W2:Y:S01]  /*7920*/  F2F.F16.F32 R84, R84 ;  /* 0x0000005400547304 */ /* 0x000ea20000200800 */
[----:B------:R-:W-:Y:S02]  /*7930*/  ISETP.GE.AND P1, PT, R82, UR8, PT ;  /* 0x0000000852007c0c */ /* 0x000fe4000bf26270 */
[----:B------:R-:W-:-:S05]  /*7940*/  FMNMX R91, R81, |R78|, !PT ;  /* 0x4000004e515b7209 */ /* 0x000fca0007800000 */
[----:B------:R3:W0:Y:S08]  /*7950*/  F2F.F16.F32 R77, R83 ;  /* 0x00000053004d7304 */ /* 0x0006300000200800 */
[----:B------:R-:W0:Y:S08]  /*7960*/  F2F.F16.F32 R71, R71 ;  /* 0x0000004700477304 */ /* 0x000e300000200800 */
[----:B------:R-:W0:Y:S01]  /*7970*/  F2F.F16.F32 R75, R75 ;  /* 0x0000004b004b7304 */ /* 0x000e220000200800 */
        /* <DEDUP_REMOVED lines=15> */
.L_x_2224:
[----:B------:R-:W-:Y:S05]  /*7a70*/  BSYNC.RECONVERGENT B0 ;  /* 0x0000000000007941 */ /* 0x000fea0003800200 */
.L_x_2223:
        /* <DEDUP_REMOVED lines=33> */
.L_x_2226:
[----:B------:R-:W-:Y:S05]  /*7c90*/  BSYNC.RECONVERGENT B0 ;  /* 0x0000000000007941 */ /* 0x000fea0003800200 */
.L_x_2225:
[----:B--23-5:R-:W-:Y:S01]  /*7ca0*/  HADD2.F32 R80, -RZ, R78.H0_H0 ;  /* 0x2000004eff507230 */ /* 0x02cfe20000004100 */
[----:B------:R-:W-:Y:S01]  /*7cb0*/  BSSY.RECONVERGENT B0, `(.L_x_2227) ;  /* 0x0000022000007945 */ /* 0x000fe20003800200 */
[----:B01----:R-:W-:-:S04]  /*7cc0*/  IMAD.WIDE.U32 R86, R77, 0x10000, RZ ;  /* 0x000100004d567825 */ /* 0x003fc800078e00ff */
[----:B------:R-:W-:Y:S01]  /*7cd0*/  FMUL R81, R80, UR9 ;  /* 0x0000000950517c20 */ /* 0x000fe20008400000 */
[----:B------:R-:W-:Y:S01]  /*7ce0*/  FMNMX3 R78, |R90|, R91, |R80|, !PT ;  /* 0x0000005b5a4e7276 */ /* 0x000fe20007800650 */
[----:B------:R-:W-:Y:S01]  /*7cf0*/  HADD2.F32 R77, -RZ, R72.H0_H0 ;  /* 0x20000048ff4d7230 */ /* 0x000fe20000004100 */
[----:B------:R-:W-:Y:S01]  /*7d00*/  LOP3.LUT R72, R86, R76, RZ, 0xfc, !PT ;  /* 0x0000004c56487212 */ /* 0x000fe200078efcff */
[----:B------:R0:W1:Y:S01]  /*7d10*/  F2F.F16.F32 R89, R81 ;  /* 0x0000005100597304 */ /* 0x0000620000200800 */
[----:B------:R-:W-:Y:S02]  /*7d20*/  HADD2.F32 R80, -RZ, R85.H0_H0 ;  /* 0x20000055ff507230 */ /* 0x000fe40000004100 */
[----:B------:R-:W-:Y:S02]  /*7d30*/  HADD2.F32 R76, -RZ, R83.H0_H0 ;  /* 0x20000053ff4c7230 */ /* 0x000fe40000004100 */
[----:B------:R-:W-:-:S04]  /*7d40*/  IMAD.WIDE.U32 R84, R84, 0x10000, RZ ;  /* 0x0001000054547825 */ /* 0x000fc800078e00ff */
[----:B------:R-:W-:Y:S01]  /*7d50*/  FMUL R88, R80, UR9 ;  /* 0x0000000950587c20 */ /* 0x000fe20008400000 */
[----:B0-----:R-:W-:-:S03]  /*7d60*/  FMUL R81, R76, UR9 ;  /* 0x000000094c517c20 */ /* 0x001fc60008400000 */
[----:B------:R-:W0:Y:S01]  /*7d70*/  F2F.F16.F32 R91, R88 ;  /* 0x00000058005b7304 */ /* 0x000e220000200800 */
[----:B------:R-:W-:Y:S02]  /*7d80*/  LOP3.LUT R70, R84, R70, RZ, 0xfc, !PT ;  /* 0x0000004654467212 */ /* 0x000fe400078efcff */
[----:B-1----:R-:W-:Y:S01]  /*7d90*/  LOP3.LUT R86, R87, R89, RZ, 0xfc, !PT ;  /* 0x0000005957567212 */ /* 0x002fe200078efcff */
[----:B------:R-:W-:-:S04]  /*7da0*/  FMUL R87, R77, UR9 ;  /* 0x000000094d577c20 */ /* 0x000fc80008400000 */
[----:B------:R-:W1:Y:S01]  /*7db0*/  F2F.F16.F32 R81, R81 ;  /* 0x0000005100517304 */ /* 0x000e620000200800 */
[----:B0-----:R-:W-:-:S07]  /*7dc0*/  LOP3.LUT R85, R85, R91, RZ, 0xfc, !PT ;  /* 0x0000005b55557212 */ /* 0x001fce00078efcff */
[----:B------:R-:W0:Y:S01]  /*7dd0*/  F2F.F16.F32 R87, R87 ;  /* 0x0000005700577304 */ /* 0x000e220000200800 */
        /* <DEDUP_REMOVED lines=15> */
.L_x_2228:
[----:B------:R-:W-:Y:S05]  /*7ed0*/  BSYNC.RECONVERGENT B0 ;  /* 0x0000000000007941 */ /* 0x000fea0003800200 */
.L_x_2227:
        /* <DEDUP_REMOVED lines=29> */
.L_x_2230:
[----:B------:R-:W-:Y:S05]  /*80b0*/  BSYNC.RECONVERGENT B0 ;  /* 0x0000000000007941 */ /* 0x000fea0003800200 */
.L_x_2229:
        /* <DEDUP_REMOVED lines=8> */
[----:B------:R-:W0:Y:S01]  /*8140*/  F2F.F16.F32 R91, R71 ;  /* 0x00000047005b7304 */ /* 0x000e220000200800 */
[----:B------:R-:W-:-:S07]  /*8150*/  FMUL R88, R82, UR9 ;  /* 0x0000000952587c20 */ /* 0x000fce0008400000 */
[----:B------:R-:W2:Y:S01]  /*8160*/  F2F.F16.F32 R89, R89 ;  /* 0x0000005900597304 */ /* 0x000ea20000200800 */
[----:B0-----:R-:W-:-:S07]  /*8170*/  IMAD.U32 R73, R91, 0x10000, RZ ;  /* 0x000100005b497824 */ /* 0x001fce00078e00ff */
[----:B------:R-:W0:Y:S01]  /*8180*/  F2F.F16.F32 R88, R88 ;  /* 0x0000005800587304 */ /* 0x000e220000200800 */
[----:B------:R-:W-:Y:S01]  /*8190*/  LOP3.LUT R73, R86, R73, RZ, 0xfc, !PT ;  /* 0x0000004956497212 */ /* 0x000fe200078efcff */
[----:B--2---:R-:W-:-:S05]  /*81a0*/  IMAD.U32 R86, R89, 0x10000, RZ ;  /* 0x0001000059567824 */ /* 0x004fca00078e00ff */
[----:B------:R-:W-:Y:S01]  /*81b0*/  LOP3.LUT R71, R85, R86, RZ, 0xfc, !PT ;  /* 0x0000005655477212 */ /* 0x000fe200078efcff */
[----:B------:R-:W-:-:S06]  /*81c0*/  FMUL R85, R45, UR9 ;  /* 0x000000092d557c20 */ /* 0x000fcc0008400000 */
[----:B------:R-:W2:Y:S01]  /*81d0*/  F2F.F16.F32 R85, R85 ;  /* 0x0000005500557304 */ /* 0x000ea20000200800 */
        /* <DEDUP_REMOVED lines=15> */
.L_x_2232:
[----:B------:R-:W-:Y:S05]  /*82d0*/  BSYNC.RECONVERGENT B0 ;  /* 0x0000000000007941 */ /* 0x000fea0003800200 */
.L_x_2231:
        /* <DEDUP_REMOVED lines=57> */
.L_x_2234:
[----:B------:R-:W-:Y:S05]  /*8670*/  BSYNC.RECONVERGENT B0 ;  /* 0x0000000000007941 */ /* 0x000fea0003800200 */
.L_x_2233:
        /* <DEDUP_REMOVED lines=21> */
.L_x_2236:
[----:B------:R-:W-:Y:S05]  /*87d0*/  BSYNC.RECONVERGENT B0 ;  /* 0x0000000000007941 */ /* 0x000fea0003800200 */
.L_x_2235:
        /* <DEDUP_REMOVED lines=20> */
.L_x_2238:
[----:B------:R-:W-:Y:S05]  /*8920*/  BSYNC.RECONVERGENT B0 ;  /* 0x0000000000007941 */ /* 0x000fea0003800200 */
.L_x_2237:
        /* <DEDUP_REMOVED lines=20> */
.L_x_2240:
[----:B------:R-:W-:Y:S05]  /*8a70*/  BSYNC.RECONVERGENT B0 ;  /* 0x0000000000007941 */ /* 0x000fea0003800200 */
.L_x_2239:
        /* <DEDUP_REMOVED lines=20> */
.L_x_2242:
[----:B------:R-:W-:Y:S05]  /*8bc0*/  BSYNC.RECONVERGENT B0 ;  /* 0x0000000000007941 */ /* 0x000fea0003800200 */
.L_x_2241:
        /* <DEDUP_REMOVED lines=20> */
.L_x_2244:
[----:B------:R-:W-:Y:S05]  /*8d10*/  BSYNC.RECONVERGENT B0 ;  /* 0x0000000000007941 */ /* 0x000fea0003800200 */
.L_x_2243:
        /* <DEDUP_REMOVED lines=20> */
.L_x_2246:
[----:B------:R-:W-:Y:S05]  /*8e60*/  BSYNC.RECONVERGENT B0 ;  /* 0x0000000000007941 */ /* 0x000fea0003800200 */
.L_x_2245:
        /* <DEDUP_REMOVED lines=20> */
.L_x_2248:
[----:B------:R-:W-:Y:S05]  /*8fb0*/  BSYNC.RECONVERGENT B0 ;  /* 0x0000000000007941 */ /* 0x000fea0003800200 */
.L_x_2247:
        /* <DEDUP_REMOVED lines=32> */
.L_x_2250:
[----:B------:R-:W-:Y:S05]  /*91c0*/  BSYNC.RECONVERGENT B0 ;  /* 0x0000000000007941 */ /* 0x000fea0003800200 */
.L_x_2249:
        /* <DEDUP_REMOVED lines=41> */
.L_x_2252:
[----:B------:R-:W-:Y:S05]  /*9460*/  BSYNC.RECONVERGENT B0 ;  /* 0x0000000000007941 */ /* 0x000fea0003800200 */
.L_x_2251:
        /* <DEDUP_REMOVED lines=20> */
.L_x_2254:
[----:B------:R-:W-:Y:S05]  /*95b0*/  BSYNC.RECONVERGENT B0 ;  /* 0x0000000000007941 */ /* 0x000fea0003800200 */
.L_x_2253:
        /* <DEDUP_REMOVED lines=20> */
.L_x_2256:
[----:B------:R-:W-:Y:S05]  /*9700*/  BSYNC.RECONVERGENT B0 ;  /* 0x0000000000007941 */ /* 0x000fea0003800200 */
.L_x_2255:
        /* <DEDUP_REMOVED lines=20> */
.L_x_2258:
[----:B------:R-:W-:Y:S05]  /*9850*/  BSYNC.RECONVERGENT B0 ;  /* 0x0000000000007941 */ /* 0x000fea0003800200 */
.L_x_2257:
        /* <DEDUP_REMOVED lines=20> */
.L_x_2260:
[----:B------:R-:W-:Y:S05]  /*99a0*/  BSYNC.RECONVERGENT B0 ;  /* 0x0000000000007941 */ /* 0x000fea0003800200 */
.L_x_2259:
        /* <DEDUP_REMOVED lines=20> */
.L_x_2262:
[----:B------:R-:W-:Y:S05]  /*9af0*/  BSYNC.RECONVERGENT B0 ;  /* 0x0000000000007941 */ /* 0x000fea0003800200 */
.L_x_2261:
        /* <DEDUP_REMOVED lines=20> */
.L_x_2264:
[----:B------:R-:W-:Y:S05]  /*9c40*/  BSYNC.RECONVERGENT B0 ;  /* 0x0000000000007941 */ /* 0x000fea0003800200 */
.L_x_2263:
        /* <DEDUP_REMOVED lines=32> */
.L_x_2266:
[----:B------:R-:W-:Y:S05]  /*9e50*/  BSYNC.RECONVERGENT B0 ;  /* 0x0000000000007941 */ /* 0x000fea0003800200 */
.L_x_2265:
        /* <DEDUP_REMOVED lines=42> */
.L_x_2268:
[----:B------:R-:W-:Y:S05]  /*a100*/  BSYNC.RECONVERGENT B0 ;  /* 0x0000000000007941 */ /* 0x000fea0003800200 */
.L_x_2267:
        /* <DEDUP_REMOVED lines=20> */
.L_x_2270:
[----:B------:R-:W-:Y:S05]  /*a250*/  BSYNC.RECONVERGENT B0 ;  /* 0x0000000000007941 */ /* 0x000fea0003800200 */
.L_x_2269:
        /* <DEDUP_REMOVED lines=20> */
.L_x_2272:
[----:B------:R-:W-:Y:S05]  /*a3a0*/  BSYNC.RECONVERGENT B0 ;  /* 0x0000000000007941 */ /* 0x000fea0003800200 */
.L_x_2271:
        /* <DEDUP_REMOVED lines=20> */
.L_x_2274:
[----:B------:R-:W-:Y:S05]  /*a4f0*/  BSYNC.RECONVERGENT B0 ;  /* 0x0000000000007941 */ /* 0x000fea0003800200 */
.L_x_2273:
        /* <DEDUP_REMOVED lines=20> */
.L_x_2276:
[----:B------:R-:W-:Y:S05]  /*a640*/  BSYNC.RECONVERGENT B0 ;  /* 0x0000000000007941 */ /* 0x000fea0003800200 */
.L_x_2275:
        /* <DEDUP_REMOVED lines=20> */
.L_x_2278:
[----:B------:R-:W-:Y:S05]  /*a790*/  BSYNC.RECONVERGENT B0 ;  /* 0x0000000000007941 */ /* 0x000fea0003800200 */
.L_x_2277:
        /* <DEDUP_REMOVED lines=20> */
.L_x_2280:
[----:B------:R-:W-:Y:S05]  /*a8e0*/  BSYNC.RECONVERGENT B0 ;  /* 0x0000000000007941 */ /* 0x000fea0003800200 */
.L_x_2279:
        /* <DEDUP_REMOVED lines=33> */
.L_x_2282:
[----:B------:R-:W-:Y:S05]  /*ab00*/  BSYNC.RECONVERGENT B0 ;  /* 0x0000000000007941 */ /* 0x000fea0003800200 */
.L_x_2281:
        /* <DEDUP_REMOVED lines=35> */
.L_x_2284:
[----:B------:R-:W-:Y:S05]  /*ad40*/  BSYNC.RECONVERGENT B0 ;  /* 0x0000000000007941 */ /* 0x000fea0003800200 */
.L_x_2283:
        /* <DEDUP_REMOVED lines=20> */
.L_x_2286:
[----:B------:R-:W-:Y:S05]  /*ae90*/  BSYNC.RECONVERGENT B0 ;  /* 0x0000000000007941 */ /* 0x000fea0003800200 */
.L_x_2285:
        /* <DEDUP_REMOVED lines=20> */
.L_x_2288:
[----:B------:R-:W-:Y:S05]  /*afe0*/  BSYNC.RECONVERGENT B0 ;  /* 0x0000000000007941 */ /* 0x000fea0003800200 */
.L_x_2287:
        /* <DEDUP_REMOVED lines=20> */
.L_x_2290:
[----:B------:R-:W-:Y:S05]  /*b130*/  BSYNC.RECONVERGENT B0 ;  /* 0x0000000000007941 */ /* 0x000fea0003800200 */
.L_x_2289:
        /* <DEDUP_REMOVED lines=20> */
.L_x_2292:
[----:B------:R-:W-:Y:S05]  /*b280*/  BSYNC.RECONVERGENT B0 ;  /* 0x0000000000007941 */ /* 0x000fea0003800200 */
.L_x_2291:
        /* <DEDUP_REMOVED lines=20> */
.L_x_2294:
[----:B------:R-:W-:Y:S05]  /*b3d0*/  BSYNC.RECONVERGENT B0 ;  /* 0x0000000000007941 */ /* 0x000fea0003800200 */
.L_x_2293:
        /* <DEDUP_REMOVED lines=20> */
.L_x_2296:
[----:B------:R-:W-:Y:S05]  /*b520*/  BSYNC.RECONVERGENT B0 ;  /* 0x0000000000007941 */ /* 0x000fea0003800200 */
.L_x_2295:
        /* <DEDUP_REMOVED lines=31> */
.L_x_2306:
[----:B--2---:R-:W-:-:S07]  /*b720*/  FMNMX R0, R3, R2, !PT ;  /* 0x0000000203007209 */ /* 0x004fce0007800000 */
.L_x_2298:
[----:B------:R-:W-:Y:S05]  /*b730*/  BSYNC B0 ;  /* 0x0000000000007941 */ /* 0x000fea0003800000 */
.L_x_2297:
        /* <DEDUP_REMOVED lines=14> */
.L_x_2301:
[----:B------:R-:W-:Y:S05]  /*b820*/  BSYNC.RECONVERGENT B0 ;  /* 0x0000000000007941 */ /* 0x000fea0003800200 */
.L_x_2300:
        /* <DEDUP_REMOVED lines=14> */
[----:B0-----:R-:W-:Y:S05]  /*b910*/  CALL.REL.NOINC `($__internal_8_$__cuda_sm20_rcp_rn_f32_slowpath) ;  /* 0x00000000005c7944 */ /* 0x001fea0003c00000 */
[----:B------:R-:W-:Y:S01]  /*b920*/  IMAD.MOV.U32 R5, RZ, RZ, R0 ;  /* 0x000000ffff057224 */ /* 0x000fe200078e0000 */
[----:B------:R-:W-:Y:S06]  /*b930*/  BRA `(.L_x_2303) ;  /* 0x0000000000147947 */ /* 0x000fec0003800000 */
.L_x_2302:
[----:B------:R-:W1:Y:S01]  /*b940*/  MUFU.RCP R5, UR9 ;  /* 0x0000000900057d08 */ /* 0x000e620008001000 */
[----:B------:R-:W-:-:S04]  /*b950*/  IMAD.U32 R0, RZ, RZ, UR9 ;  /* 0x00000009ff007e24 */ /* 0x000fc8000f8e00ff */
[----:B-1----:R-:W-:-:S04]  /*b960*/  FFMA R0, R5, R0, -1 ;  /* 0xbf80000005007423 */ /* 0x002fc80000000000 */
[----:B------:R-:W-:-:S04]  /*b970*/  FADD.FTZ R0, -R0, -RZ ;  /* 0x800000ff00007221 */ /* 0x000fc80000010100 */
[----:B------:R-:W-:-:S07]  /*b980*/  FFMA R5, R5, R0, R5 ;  /* 0x0000000005057223 */ /* 0x000fce0000000005 */
.L_x_2303:
[----:B------:R-:W-:Y:S01]  /*b990*/  STG.E desc[UR12][R2.64], R5 ;  /* 0x0000000502007986 */ /* 0x000fe2000c10190c */
[----:B------:R-:W-:Y:S05]  /*b9a0*/  EXIT ;  /* 0x000000000000794d */ /* 0x000fea0003800000 */
.L_x_2299:
[----:B------:R-:W-:Y:S02]  /*b9b0*/  HFMA2 R7, -RZ, RZ, 0, 1.847743988037109375e-06 ;  /* 0x0000001fff077431 */ /* 0x000fe400000001ff */
[----:B------:R-:W-:Y:S02]  /*b9c0*/  IMAD.MOV.U32 R5, RZ, RZ, 0x2 ;  /* 0x00000002ff057424 */ /* 0x000fe400078e00ff */
[----:B------:R-:W-:-:S07]  /*b9d0*/  IMAD.MOV.U32 R4, RZ, RZ, -0x1 ;  /* 0xffffffffff047424 */ /* 0x000fce00078e00ff */
[----:B01----:R-:W-:Y:S05]  /*b9e0*/  WARPSYNC.COLLECTIVE R4, `(.L_x_2304) ;  /* 0x0000000004087348 */ /* 0x003fea0003c00000 */
[----:B-1----:R1:W2:Y:S02]  /*b9f0*/  SHFL.DOWN P0, R2, R0, R5, R7 ;  /* 0x0800000500027389 */ /* 0x0022a40000000007 */
[----:B012---:R-:W-:Y:S05]  /*ba00*/  ENDCOLLECTIVE ;  /* 0x000000000000791b */ /* 0x007fea0003800000 */
.L_x_2304:
[----:B------:R-:W-:Y:S02]  /*ba10*/  IMAD.MOV.U32 R5, RZ, RZ, 0x1 ;  /* 0x00000001ff057424 */ /* 0x000fe400078e00ff */
[----:B------:R-:W-:-:S05]  /*ba20*/  IMAD.MOV.U32 R3, RZ, RZ, R2 ;  /* 0x000000ffff037224 */ /* 0x000fca00078e0002 */
[----:B------:R-:W-:-:S05]  /*ba30*/  FMNMX R3, R3, R0, !PT ;  /* 0x0000000003037209 */ /* 0x000fca0007800000 */
[----:B------:R-:W-:-:S07]  /*ba40*/  IMAD.MOV.U32 R0, RZ, RZ, R3 ;  /* 0x000000ffff007224 */ /* 0x000fce00078e0003 */
[----:B------:R-:W-:Y:S05]  /*ba50*/  WARPSYNC.COLLECTIVE R4, `(.L_x_2305) ;  /* 0x0000000004087348 */ /* 0x000fea0003c00000 */
[----:B------:R0:W1:Y:S02]  /*ba60*/  SHFL.DOWN P0, R2, R0, R5, R7 ;  /* 0x0800000500027389 */ /* 0x0000640000000007 */
[----:B01----:R-:W-:Y:S05]  /*ba70*/  ENDCOLLECTIVE ;  /* 0x000000000000791b */ /* 0x003fea0003800000 */
.L_x_2305:
[----:B------:R-:W-:Y:S05]  /*ba80*/  BRA `(.L_x_2306) ;  /* 0xfffffffc00247947 */ /* 0x000fea000383ffff */
        .weak           $__internal_8_$__cuda_sm20_rcp_rn_f32_slowpath
        .type           $__internal_8_$__cuda_sm20_rcp_rn_f32_slowpath,@function
        .size           $__internal_8_$__cuda_sm20_rcp_rn_f32_slowpath,(.L_x_3762 - $__internal_8_$__cuda_sm20_rcp_rn_f32_slowpath)
$__internal_8_$__cuda_sm20_rcp_rn_f32_slowpath:
        /* <DEDUP_REMOVED lines=15> */
.L_x_2307:
        /* <DEDUP_REMOVED lines=33> */
.L_x_2309:
[----:B------:R0:W1:Y:S02]  /*bd90*/  MUFU.RCP R4, R0 ;  /* 0x0000000000047308 */ /* 0x0000640000001000 */
.L_x_2308:
[----:B0123--:R-:W-:Y:S02]  /*bda0*/  IMAD.MOV.U32 R0, RZ, RZ, R4 ;  /* 0x000000ffff007224 */ /* 0x00ffe400078e0004 */
[----:B------:R-:W-:Y:S02]  /*bdb0*/  IMAD.MOV.U32 R4, RZ, RZ, R9 ;  /* 0x000000ffff047224 */ /* 0x000fe400078e0009 */
[----:B------:R-:W-:-:S04]  /*bdc0*/  IMAD.MOV.U32 R5, RZ, RZ, 0x0 ;  /* 0x00000000ff057424 */ /* 0x000fc800078e00ff */
[----:B------:R-:W-:Y:S05]  /*bdd0*/  RET.REL.NODEC R4 `(_ZN18transformer_engine56_GLOBAL__N__9a404817_23_multi_cast_transpose_cu_26a11c4627multi_cast_transpose_kernelILi4ELi4ELb0Ef6__halfS2_EEvNS0_22MultiCastTransposeArgsE) ;  /* 0xffffff4004887950 */ /* 0x000fea0003c3ffff */
.L_x_2310:
        /* <DEDUP_REMOVED lines=10> */
.L_x_3762:


//--------------------- .text._ZN18transformer_engine56_GLOBAL__N__9a404817_23_multi_cast_transpose_cu_26a11c4627multi_cast_transpose_kernelILi4ELi2ELb0Ef6__halffEEvNS0_22MultiCastTransposeArgsE --------------------------
	.section	.text._ZN18transformer_engine56_GLOBAL__N__9a404817_23_multi_cast_transpose_cu_26a11c4627multi_cast_transpose_kernelILi4ELi2ELb0Ef6__halffEEvNS0_22MultiCastTransposeArgsE,"ax",@progbits
	.align	128
.text._ZN18transformer_engine56_GLOBAL__N__9a404817_23_multi_cast_transpose_cu_26a11c4627multi_cast_transpose_kernelILi4ELi2ELb0Ef6__halffEEvNS0_22MultiCastTransposeArgsE:
        .type           _ZN18transformer_engine56_GLOBAL__N__9a404817_23_multi_cast_transpose_cu_26a11c4627multi_cast_transpose_kernelILi4ELi2ELb0Ef6__halffEEvNS0_22MultiCastTransposeArgsE,@function
        .size           _ZN18transformer_engine56_GLOBAL__N__9a404817_23_multi_cast_transpose_cu_26a11c4627multi_cast_transpose_kernelILi4ELi2ELb0Ef6__halffEEvNS0_22MultiCastTransposeArgsE,(.L_x_3764 - _ZN18transformer_engine56_GLOBAL__N__9a404817_23_multi_cast_transpose_cu_26a11c4627multi_cast_transpose_kernelILi4ELi2ELb0Ef6__halffEEvNS0_22MultiCastTransposeArgsE)
        .other          _ZN18transformer_engine56_GLOBAL__N__9a404817_23_multi_cast_transpose_cu_26a11c4627multi_cast_transpose_kernelILi4ELi2ELb0Ef6__halffEEvNS0_22MultiCastTransposeArgsE,@"STO_CUDA_ENTRY STV_DEFAULT"
_ZN18transformer_engine56_GLOBAL__N__9a404817_23_multi_cast_transpose_cu_26a11c4627multi_cast_transpose_kernelILi4ELi2ELb0Ef6__halffEEvNS0_22MultiCastTransposeArgsE:
[----:B------:R-:W-:Y:S01]  /*0000*/  LDC R1, c[0x0][0x37c] ;  /* 0x0000df00ff017b82 */ /* 0x000fe20000000800 */
[----:B------:R-:W0:Y:S07]  /*0010*/  S2R R74, SR_TID.X ;  /* 0x00000000004a7919 */ /* 0x000e2e0000002100 */
[----:B------:R-:W1:Y:S01]  /*0020*/  S2UR UR7, SR_CTAID.X ;  /* 0x00000000000779c3 */ /* 0x000e620000002500 */
[----:B------:R-:W-:Y:S01]  /*0030*/  UMOV UR4, URZ ;  /* 0x000000ff00047c82 */ /* 0x000fe20008000000 */
[----:B------:R-:W-:Y:S01]  /*0040*/  UMOV UR8, 0xe00 ;  /* 0x00000e0000087882 */ /* 0x000fe20000000000 */
[----:B0-----:R-:W-:-:S02]  /*0050*/  LOP3.LUT R7, R74, 0x1f, RZ, 0xc0, !PT ;  /* 0x0000001f4a077812 */ /* 0x001fc400078ec0ff */
[----:B-1----:R-:W-:-:S07]  /*0060*/  SHF.R.U32.HI R55, RZ, 0x5, R74 ;  /* 0x00000005ff377819 */ /* 0x002fce000001164a */
.L_x_2311:
        /* <DEDUP_REMOVED lines=39> */
[----:B0-----:R-:W-:-:S02]  /*02e0*/  IADD3 R2, PT, PT, R4, 0xffffffe, RZ ;  /* 0x0ffffffe04027810 */ /* 0x001fc40007ffe0ff */
[----:B------:R-:W-:Y:S02]  /*02f0*/  IABS R4, R6 ;  /* 0x0000000600047213 */ /* 0x000fe40000000000 */
[----:B------:R0:W5:Y:S02]  /*0300*/  F2I.FTZ.U32.TRUNC.NTZ R3, R2 ;  /* 0x0000000200037305 */ /* 0x000164000021f000 */
[----:B0-----:R-:W-:Y:S02]  /*0310*/  IMAD.MOV.U32 R2, RZ, RZ, RZ ;  /* 0x000000ffff027224 */ /* 0x001fe400078e00ff */
[----:B-----5:R-:W-:-:S04]  /*0320*/  IMAD.MOV R8, RZ, RZ, -R3 ;  /* 0x000000ffff087224 */ /* 0x020fc800078e0a03 */
        /* <DEDUP_REMOVED lines=12> */
[----:B------:R-:W-:Y:S02]  /*03f0*/  LOP3.LUT R2, R6, R13, RZ, 0x3c, !PT ;  /* 0x0000000d06027212 */ /* 0x000fe400078e3cff */
[----:B------:R-:W-:Y:S02]  /*0400*/  SHF.L.U32 R9, R55, 0x1, RZ ;  /* 0x0000000137097819 */ /* 0x000fe400000006ff */
[----:B------:R-:W-:-:S07]  /*0410*/  ISETP.GE.AND P3, PT, R2, RZ, PT ;  /* 0x000000ff0200720c */ /* 0x000fce0003f66270 */
[----:B------:R-:W-:-:S06]  /*0420*/  @P1 VIADD R3, R3, 0x1 ;  /* 0x0000000103031836 */ /* 0x000fcc0000000000 */
[----:B------:R-:W-:Y:S01]  /*0430*/  @!P3 IMAD.MOV R3, RZ, RZ, -R3 ;  /* 0x000000ffff03b224 */ /* 0x000fe200078e0a03 */
[----:B------:R-:W-:-:S05]  /*0440*/  @!P2 LOP3.LUT R3, RZ, R13, RZ, 0x33, !PT ;  /* 0x0000000dff03a212 */ /* 0x000fca00078e33ff */
[----:B------:R-:W-:Y:S02]  /*0450*/  IMAD.SHL.U32 R4, R3, 0x40, RZ ;  /* 0x0000004003047824 */ /* 0x000fe400078e00ff */
[----:B------:R-:W-:-:S03]  /*0460*/  IMAD.MOV R2, RZ, RZ, -R3 ;  /* 0x000000ffff027224 */ /* 0x000fc600078e0a03 */
[----:B------:R-:W-:Y:S01]  /*0470*/  LOP3.LUT R62, R4, R9, RZ, 0xfc, !PT ;  /* 0x00000009043e7212 */ /* 0x000fe200078efcff */
[----:B------:R-:W-:Y:S01]  /*0480*/  IMAD R2, R13, R2, R6 ;  /* 0x000000020d027224 */ /* 0x000fe200078e0206 */
[----:B------:R-:W-:Y:S02]  /*0490*/  PRMT R9, RZ, 0x7610, R9 ;  /* 0x00007610ff097816 */ /* 0x000fe40000000009 */
[----:B----4-:R-:W-:Y:S01]  /*04a0*/  ISETP.GE.AND P1, PT, R62, UR7, PT ;  /* 0x000000073e007c0c */ /* 0x010fe2000bf26270 */
[----:B------:R-:W-:Y:S01]  /*04b0*/  IMAD.SHL.U32 R2, R2, 0x80, RZ ;  /* 0x0000008002027824 */ /* 0x000fe200078e00ff */
[----:B------:R-:W-:Y:S01]  /*04c0*/  PRMT R13, RZ, 0x7610, R13 ;  /* 0x00007610ff0d7816 */ /* 0x000fe2000000000d */
[----:B------:R-:W-:Y:S02]  /*04d0*/  VIADD R22, R62, 0x1 ;  /* 0x000000013e167836 */ /* 0x000fe40000000000 */
[----:B------:R-:W-:Y:S01]  /*04e0*/  IMAD R3, R7, 0x4, R2 ;  /* 0x0000000407037824 */ /* 0x000fe200078e0202 */
[----:B--2---:R-:W-:-:S02]  /*04f0*/  @P0 R2UR UR8, R0 ;  /* 0x00000000000802ca */ /* 0x004fc400000e0000 */
[----:B------:R-:W-:-:S05]  /*0500*/  PRMT R0, RZ, 0x7610, R0 ;  /* 0x00007610ff007816 */ /* 0x000fca0000000000 */
[----:B-1-3--:R-:W-:Y:S08]  /*0510*/  @P1 BRA `(.L_x_2313) ;  /* 0x0000000000481947 */ /* 0x00aff00003800000 */
        /* <DEDUP_REMOVED lines=18> */
.L_x_2313:
[----:B------:R-:W-:Y:S05]  /*0640*/  BSYNC.RECONVERGENT B0 ;  /* 0x0000000000007941 */ /* 0x000fea0003800200 */
.L_x_2312:
[----:B-----5:R-:W-:Y:S01]  /*0650*/  HADD2.F32 R9, -RZ, R9.H0_H0 ;  /* 0x20000009ff097230 */ /* 0x020fe20000004100 */
[----:B------:R-:W-:Y:S01]  /*0660*/  BSSY.RECONVERGENT B0, `(.L_x_2314) ;  /* 0x000001a000007945 */ /* 0x000fe20003800200 */
[----:B------:R-:W-:Y:S01]  /*0670*/  HADD2.F32 R12, -RZ, R0.H0_H0 ;  /* 0x20000000ff0c7230 */ /* 0x000fe20000004100 */
[----:B------:R-:W-:Y:S01]  /*0680*/  ISETP.GE.AND P0, PT, R22, UR7, PT ;  /* 0x0000000716007c0c */ /* 0x000fe2000bf06270 */
[----:B------:R-:W-:Y:S02]  /*0690*/  HADD2.F32 R16, -RZ, R10.H0_H0 ;  /* 0x2000000aff107230 */ /* 0x000fe40000004100 */
[C---:B0-----:R-:W-:Y:S01]  /*06a0*/  FMUL R6, R9.reuse, UR8 ;  /* 0x0000000809067c20 */ /* 0x041fe20008400000 */
[----:B------:R-:W-:Y:S01]  /*06b0*/  HADD2.F32 R11, -RZ, R8.H0_H0 ;  /* 0x20000008ff0b7230 */ /* 0x000fe20000004100 */
[----:B------:R-:W-:Y:S01]  /*06c0*/  FMNMX3 R7, |R9|, RZ, |R12|, !PT ;  /* 0x000000ff09077276 */ /* 0x000fe2000780060c */
[----:B------:R-:W-:Y:S01]  /*06d0*/  FMUL R8, R12, UR8 ;  /* 0x000000080c087c20 */ /* 0x000fe20008400000 */
[----:B------:R-:W-:-:S02]  /*06e0*/  VIADD R0, R62, 0x8 ;  /* 0x000000083e007836 */ /* 0x000fc40000000000 */
[----:B------:R-:W-:Y:S01]  /*06f0*/  FMUL R10, R16, UR8 ;  /* 0x00000008100a7c20 */ /* 0x000fe20008400000 */
[----:B------:R-:W-:Y:S01]  /*0700*/  FMUL R12, R11, UR8 ;  /* 0x000000080b0c7c20 */ /* 0x000fe20008400000 */
        /* <DEDUP_REMOVED lines=11> */
[----:B------:R0:W-:Y:S04]  /*07c0*/  @!P1 STG.E desc[UR10][R14.64], R6 ;  /* 0x000000060e009986 */ /* 0x0001e8000c10190a */
[----:B------:R0:W-:Y:S04]  /*07d0*/  @!P2 STG.E desc[UR10][R14.64+0x4], R8 ;  /* 0x000004080e00a986 */ /* 0x0001e8000c10190a */
[----:B------:R0:W-:Y:S04]  /*07e0*/  @!P3 STG.E desc[UR10][R14.64+0x8], R10 ;  /* 0x0000080a0e00b986 */ /* 0x0001e8000c10190a */
[----:B------:R0:W-:Y:S02]  /*07f0*/  @!P4 STG.E desc[UR10][R14.64+0xc], R12 ;  /* 0x00000c0c0e00c986 */ /* 0x0001e4000c10190a */
.L_x_2315:
[----:B------:R-:W-:Y:S05]  /*0800*/  BSYNC.RECONVERGENT B0 ;  /* 0x0000000000007941 */ /* 0x000fea0003800200 */
.L_x_2314:
[----:B------:R-:W-:Y:S04]  /*0810*/  BSSY.RECONVERGENT B0, `(.L_x_2316) ;  /* 0x0000014000007945 */ /* 0x000fe80003800200 */
[----:B------:R-:W-:Y:S05]  /*0820*/  @P0 BRA `(.L_x_2317) ;  /* 0x0000000000480947 */ /* 0x000fea0003800000 */
[C---:B------:R-:W-:Y:S01]  /*0830*/  VIADD R9, R3.reuse, 0x1 ;  /* 0x0000000103097836 */ /* 0x040fe20000000000 */
[C---:B------:R-:W-:Y:S01]  /*0840*/  IADD3 R13, PT, PT, R3.reuse, 0x2, RZ ;  /* 0x00000002030d7810 */ /* 0x040fe20007ffe0ff */
[C---:B0-----:R-:W-:Y:S01]  /*0850*/  VIADD R14, R3.reuse, 0x3 ;  /* 0x00000003030e7836 */ /* 0x041fe20000000000 */
        /* <DEDUP_REMOVED lines=15> */
.L_x_2317:
[----:B------:R-:W-:Y:S05]  /*0950*/  BSYNC.RECONVERGENT B0 ;  /* 0x0000000000007941 */ /* 0x000fea0003800200 */
.L_x_2316:
[----:B-----5:R-:W-:Y:S01]  /*0960*/  HADD2.F32 R19, -RZ, R19.H0_H0 ;  /* 0x20000013ff137230 */ /* 0x020fe20000004100 */
[----:B------:R-:W-:Y:S01]  /*0970*/  FMNMX3 R16, |R16|, R7, |R11|, !PT ;  /* 0x0000000710107276 */ /* 0x000fe2000780060b */
[----:B------:R-:W-:Y:S01]  /*0980*/  HADD2.F32 R18, -RZ, R18.H0_H0 ;  /* 0x20000012ff127230 */ /* 0x000fe20000004100 */
[----:B------:R-:W-:Y:S01]  /*0990*/  BSSY.RECONVERGENT B0, `(.L_x_2318) ;  /* 0x0000018000007945 */ /* 0x000fe20003800200 */
        /* <DEDUP_REMOVED lines=8> */
[----:B------:R-:W-:Y:S06]  /*0a20*/  @P0 BRA `(.L_x_2319) ;  /* 0x0000000000380947 */ /* 0x000fec0003800000 */
        /* <DEDUP_REMOVED lines=14> */
.L_x_2319:
[----:B------:R-:W-:Y:S05]  /*0b10*/  BSYNC.RECONVERGENT B0 ;  /* 0x0000000000007941 */ /* 0x000fea0003800200 */
.L_x_2318:
[----:B------:R-:W-:Y:S01]  /*0b20*/  BSSY.RECONVERGENT B0, `(.L_x_2320) ;  /* 0x0000019000007945 */ /* 0x000fe20003800200 */
[----:B------:R-:W-:Y:S01]  /*0b30*/  PRMT R18, RZ, 0x7610, R18 ;  /* 0x00007610ff127816 */ /* 0x000fe20000000012 */
[----:B------:R-:W-:Y:S01]  /*0b40*/  VIADD R30, R62, 0x9 ;  /* 0x000000093e1e7836 */ /* 0x000fe20000000000 */
[----:B------:R-:W-:Y:S02]  /*0b50*/  PRMT R19, RZ, 0x7610, R19 ;  /* 0x00007610ff137816 */ /* 0x000fe40000000013 */
[----:B------:R-:W-:Y:S02]  /*0b60*/  PRMT R21, RZ, 0x7610, R21 ;  /* 0x00007610ff157816 */ /* 0x000fe40000000015 */
[----:B------:R-:W-:Y:S01]  /*0b70*/  PRMT R22, RZ, 0x7610, R22 ;  /* 0x00007610ff167816 */ /* 0x000fe20000000016 */
[----:B------:R-:W-:Y:S06]  /*0b80*/  @P1 BRA `(.L_x_2321) ;  /* 0x0000000000481947 */ /* 0x000fec0003800000 */
[C---:B012---:R-:W-:Y:S01]  /*0b90*/  VIADD R14, R3.reuse, 0x1 ;  /* 0x00000001030e7836 */ /* 0x047fe20000000000 */
        /* <DEDUP_REMOVED lines=17> */
.L_x_2321:
[----:B------:R-:W-:Y:S05]  /*0cb0*/  BSYNC.RECONVERGENT B0 ;  /* 0x0000000000007941 */ /* 0x000fea0003800200 */
.L_x_2320:
[----:B0123--:R-:W-:Y:S01]  /*0cc0*/  FMNMX3 R15, |R17|, R16, |R20|, !PT ;  /* 0x00000010110f7276 */ /* 0x00ffe20007800614 */
[----:B-----5:R-:W-:Y:S01]  /*0cd0*/  HADD2.F32 R22, -RZ, R22.H0_H0 ;  /* 0x20000016ff167230 */ /* 0x020fe20000004100 */
[----:B------:R-:W-:Y:S01]  /*0ce0*/  BSSY.RECONVERGENT B0, `(.L_x_2322) ;  /* 0x0000019000007945 */ /* 0x000fe20003800200 */
[----:B------:R-:W-:Y:S01]  /*0cf0*/  HADD2.F32 R21, -RZ, R21.H0_H0 ;  /* 0x20000015ff157230 */ /* 0x000fe20000004100 */
[----:B------:R-:W-:Y:S01]  /*0d00*/  ISETP.GE.AND P0, PT, R30, UR7, PT ;  /* 0x000000071e007c0c */ /* 0x000fe2000bf06270 */
[----:B------:R-:W-:Y:S02]  /*0d10*/  HADD2.F32 R24, -RZ, R19.H0_H0 ;  /* 0x20000013ff187230 */ /* 0x000fe40000004100 */
[C---:B------:R-:W-:Y:S01]  /*0d20*/  FMUL R14, R22.reuse, UR8 ;  /* 0x00000008160e7c20 */ /* 0x040fe20008400000 */
[----:B------:R-:W-:Y:S01]  /*0d30*/  HADD2.F32 R17, -RZ, R18.H0_H0 ;  /* 0x20000012ff117230 */ /* 0x000fe20000004100 */
[----:B------:R-:W-:Y:S01]  /*0d40*/  FMNMX3 R15, |R22|, R15, |R21|, !PT ;  /* 0x0000000f160f7276 */ /* 0x000fe20007800615 */
[----:B------:R-:W-:Y:S01]  /*0d50*/  FMUL R16, R21, UR8 ;  /* 0x0000000815107c20 */ /* 0x000fe20008400000 */
[----:B------:R-:W-:-:S02]  /*0d60*/  FMUL R18, R24, UR8 ;  /* 0x0000000818127c20 */ /* 0x000fc40008400000 */
[----:B------:R-:W-:Y:S01]  /*0d70*/  FMUL R20, R17, UR8 ;  /* 0x0000000811147c20 */ /* 0x000fe20008400000 */
[----:B------:R-:W-:Y:S06]  /*0d80*/  @P1 BRA `(.L_x_2323) ;  /* 0x0000000000381947 */ /* 0x000fec0003800000 */
[C---:B------:R-:W-:Y:S02]  /*0d90*/  VIADD R19, R3.reuse, 0x1 ;  /* 0x0000000103137836 */ /* 0x040fe40000000000 */
[----:B------:R-:W-:Y:S02]  /*0da0*/  HFMA2 R23, -RZ, RZ, 0, 2.384185791015625e-07 ;  /* 0x00000004ff177431 */ /* 0x000fe400000001ff */
[C---:B------:R-:W-:Y:S01]  /*0db0*/  VIADD R21, R3.reuse, 0x2 ;  /* 0x0000000203157836 */ /* 0x040fe20000000000 */
[C---:B------:R-:W-:Y:S01]  /*0dc0*/  ISETP.GE.AND P1, PT, R3.reuse, UR9, PT ;  /* 0x0000000903007c0c */ /* 0x040fe2000bf26270 */
[----:B------:R-:W-:Y:S01]  /*0dd0*/  VIADD R22, R3, 0x3 ;  /* 0x0000000303167836 */ /* 0x000fe20000000000 */
        /* <DEDUP_REMOVED lines=9> */
.L_x_2323:
[----:B------:R-:W-:Y:S05]  /*0e70*/  BSYNC.RECONVERGENT B0 ;  /* 0x0000000000007941 */ /* 0x000fea0003800200 */
.L_x_2322:
        /* <DEDUP_REMOVED lines=8> */
[C---:B0-----:R-:W-:Y:S01]  /*0f00*/  IADD3 R22, PT, PT, R3.reuse, 0x3, RZ ;  /* 0x0000000303167810 */ /* 0x041fe20007ffe0ff */
        /* <DEDUP_REMOVED lines=16> */
.L_x_2325:
[----:B------:R-:W-:Y:S05]  /*1010*/  BSYNC.RECONVERGENT B0 ;  /* 0x0000000000007941 */ /* 0x000fea0003800200 */
.L_x_2324:
        /* <DEDUP_REMOVED lines=27> */
.L_x_2327:
[----:B------:R-:W-:Y:S05]  /*11d0*/  BSYNC.RECONVERGENT B0 ;  /* 0x0000000000007941 */ /* 0x000fea0003800200 */
.L_x_2326:
        /* <DEDUP_REMOVED lines=25> */
.L_x_2329:
[----:B------:R-:W-:Y:S05]  /*1370*/  BSYNC.RECONVERGENT B0 ;  /* 0x0000000000007941 */ /* 0x000fea0003800200 */
.L_x_2328:
[----:B-----5:R-:W-:Y:S01]  /*1380*/  HADD2.F32 R31, -RZ, R31.H0_H0 ;  /* 0x2000001fff1f7230 */ /* 0x020fe20000004100 */
[----:B0123--:R-:W-:Y:S01]  /*1390*/  FMNMX3 R23, |R27|, R24, |R28|, !PT ;  /* 0x000000181b177276 */ /* 0x00ffe2000780061c */
        /* <DEDUP_REMOVED lines=25> */
.L_x_2331:
[----:B------:R-:W-:Y:S05]  /*1530*/  BSYNC.RECONVERGENT B0 ;  /* 0x0000000000007941 */ /* 0x000fea0003800200 */
.L_x_2330:
        /* <DEDUP_REMOVED lines=25> */
.L_x_2333:
[----:B------:R-:W-:Y:S05]  /*16d0*/  BSYNC.RECONVERGENT B0 ;  /* 0x0000000000007941 */ /* 0x000fea0003800200 */
.L_x_2332:
[----:B-----5:R-:W-:Y:S01]  /*16e0*/  HADD2.F32 R31, -RZ, R31.H0_H0 ;  /* 0x2000001fff1f7230 */ /* 0x020fe20000004100 */
[----:B------:R-:W-:Y:S01]  /*16f0*/  FMNMX3 R23, |R34|, R23, |R25|, !PT ;  /* 0x0000001722177276 */ /* 0x000fe20007800619 */
[----:B01----:R-:W-:Y:S01]  /*1700*/  HADD2.F32 R32, -RZ, R29.H0_H0 ;  /* 0x2000001dff207230 */ /* 0x003fe20000004100 */
        /* <DEDUP_REMOVED lines=24> */
.L_x_2335:
[----:B------:R-:W-:Y:S05]  /*1890*/  BSYNC.RECONVERGENT B0 ;  /* 0x0000000000007941 */ /* 0x000fea0003800200 */
.L_x_2334:
[----:B------:R-:W-:Y:S01]  /*18a0*/  BSSY.RECONVERGENT B0, `(.L_x_2336) ;  /* 0x0000019000007945 */ /* 0x000fe20003800200 */
[----:B------:R-:W-:Y:S02]  /*18b0*/  PRMT R32, RZ, 0x7610, R32 ;  /* 0x00007610ff207816 */ /* 0x000fe40000000020 */
[----:B------:R-:W-:Y:S02]  /*18c0*/  PRMT R36, RZ, 0x7610, R36 ;  /* 0x00007610ff247816 */ /* 0x000fe40000000024 */
[----:B------:R-:W-:Y:S02]  /*18d0*/  PRMT R37, RZ, 0x7610, R37 ;  /* 0x00007610ff257816 */ /* 0x000fe40000000025 */
[----:B------:R-:W-:Y:S02]  /*18e0*/  IADD3 R0, PT, PT, R62, 0x19, RZ ;  /* 0x000000193e007810 */ /* 0x000fe40007ffe0ff */
        /* <DEDUP_REMOVED lines=20> */
.L_x_2337:
[----:B------:R-:W-:Y:S05]  /*1a30*/  BSYNC.RECONVERGENT B0 ;  /* 0x0000000000007941 */ /* 0x000fea0003800200 */
.L_x_2336:
[----:B01----:R-:W-:Y:S01]  /*1a40*/  FMNMX3 R31, |R34|, R33, |R35|, !PT ;  /* 0x00000021221f7276 */ /* 0x003fe20007800623 */
        /* <DEDUP_REMOVED lines=26> */
.L_x_2339:
[----:B------:R-:W-:Y:S05]  /*1bf0*/  BSYNC.RECONVERGENT B0 ;  /* 0x0000000000007941 */ /* 0x000fea0003800200 */
.L_x_2338:
        /* <DEDUP_REMOVED lines=25> */
.L_x_2341:
[----:B------:R-:W-:Y:S05]  /*1d90*/  BSYNC.RECONVERGENT B0 ;  /* 0x0000000000007941 */ /* 0x000fea0003800200 */
.L_x_2340:
        /* <DEDUP_REMOVED lines=27> */
.L_x_2343:
[----:B------:R-:W-:Y:S05]  /*1f50*/  BSYNC.RECONVERGENT B0 ;  /* 0x0000000000007941 */ /* 0x000fea0003800200 */
.L_x_2342:
        /* <DEDUP_REMOVED lines=25> */
.L_x_2345:
[----:B------:R-:W-:Y:S05]  /*20f0*/  BSYNC.RECONVERGENT B0 ;  /* 0x0000000000007941 */ /* 0x000fea0003800200 */
.L_x_2344:
[----:B-----5:R-:W-:Y:S01]  /*2100*/  HADD2.F32 R50, -RZ, R41.H0_H0 ;  /* 0x20000029ff327230 */ /* 0x020fe20000004100 */
[----:B0123--:R-:W-:Y:S01]  /*2110*/  FMNMX3 R39, |R43|, R42, |R44|, !PT ;  /* 0x0000002a2b277276 */ /* 0x00ffe2000780062c */
[----:B------:R-:W-:Y:S01]  /*2120*/  HADD2.F32 R47, -RZ, R47.H0_H0 ;  /* 0x2000002fff2f7230 */ /* 0x000fe20000004100 */
[----:B------:R-:W-:Y:S01]  /*2130*/  BSSY.RECONVERGENT B0, `(.L_x_2346) ;  /* 0x0000018000007945 */ /* 0x000fe20003800200 */
[----:B------:R-:W-:Y:S01]  /*2140*/  HADD2.F32 R48, -RZ, R45.H0_H0 ;  /* 0x2000002dff307230 */ /* 0x000fe20000004100 */
[----:B------:R-:W-:Y:S01]  /*2150*/  ISETP.GE.AND P0, PT, R0, UR7, PT ;  /* 0x0000000700007c0c */ /* 0x000fe2000bf06270 */
[----:B------:R-:W-:Y:S02]  /*2160*/  HADD2.F32 R41, -RZ, R40.H0_H0 ;  /* 0x20000028ff297230 */ /* 0x000fe40000004100 */
[C---:B------:R-:W-:Y:S01]  /*2170*/  FMUL R38, R47.reuse, UR8 ;  /* 0x000000082f267c20 */ /* 0x040fe20008400000 */
[----:B------:R-:W-:Y:S01]  /*2180*/  FMUL R42, R50, UR8 ;  /* 0x00000008322a7c20 */ /* 0x000fe20008400000 */
[----:B------:R-:W-:Y:S01]  /*2190*/  FMNMX3 R39, |R47|, R39, |R48|, !PT ;  /* 0x000000272f277276 */ /* 0x000fe20007800630 */
        /* <DEDUP_REMOVED lines=9> */
[----:B------:R-:W-:Y:S02]  /*2230*/  ISETP.GE.AND P3, PT, R45, UR9, PT ;  /* 0x000000092d007c0c */ /* 0x000fe4000bf66270 */
[----:B------:R-:W-:Y:S01]  /*2240*/  ISETP.GE.AND P4, PT, R47, UR9, PT ;  /* 0x000000092f007c0c */ /* 0x000fe2000bf86270 */
[----:B------:R-:W-:-:S04]  /*2250*/  IMAD.MOV.U32 R47, RZ, RZ, 0x4 ;  /* 0x00000004ff2f7424 */ /* 0x000fc800078e00ff */
[----:B------:R-:W-:-:S05]  /*2260*/  IMAD.WIDE R46, R46, R47, UR14 ;  /* 0x0000000e2e2e7e25 */ /* 0x000fca000f8e022f */
[----:B------:R0:W-:Y:S04]  /*2270*/  @!P1 STG.E desc[UR10][R46.64], R38 ;  /* 0x000000262e009986 */ /* 0x0001e8000c10190a */
[----:B------:R0:W-:Y:S04]  /*2280*/  @!P2 STG.E desc[UR10][R46.64+0x4], R40 ;  /* 0x000004282e00a986 */ /* 0x0001e8000c10190a */
[----:B------:R0:W-:Y:S04]  /*2290*/  @!P3 STG.E desc[UR10][R46.64+0x8], R42 ;  /* 0x0000082a2e00b986 */ /* 0x0001e8000c10190a */
[----:B------:R0:W-:Y:S02]  /*22a0*/  @!P4 STG.E desc[UR10][R46.64+0xc], R44 ;  /* 0x00000c2c2e00c986 */ /* 0x0001e4000c10190a */
.L_x_2347:
[----:B------:R-:W-:Y:S05]  /*22b0*/  BSYNC.RECONVERGENT B0 ;  /* 0x0000000000007941 */ /* 0x000fea0003800200 */
.L_x_2346:
        /* <DEDUP_REMOVED lines=25> */
.L_x_2349:
[----:B------:R-:W-:Y:S05]  /*2450*/  BSYNC.RECONVERGENT B0 ;  /* 0x0000000000007941 */ /* 0x000fea0003800200 */
.L_x_2348:
[----:B-----5:R-:W-:Y:S01]  /*2460*/  HADD2.F32 R49, -RZ, R49.H0_H0 ;  /* 0x20000031ff317230 */ /* 0x020fe20000004100 */
[----:B------:R-:W-:Y:S01]  /*2470*/  FMNMX3 R39, |R50|, R39, |R41|, !PT ;  /* 0x0000002732277276 */ /* 0x000fe20007800629 */
[----:B------:R-:W-:Y:S01]  /*2480*/  HADD2.F32 R48, -RZ, R48.H0_H0 ;  /* 0x20000030ff307230 */ /* 0x000fe20000004100 */
[----:B------:R-:W-:Y:S01]  /*2490*/  BSSY.RECONVERGENT B0, `(.L_x_2350) ;  /* 0x0000018000007945 */ /* 0x000fe20003800200 */
[----:B01----:R-:W-:Y:S01]  /*24a0*/  HADD2.F32 R46, -RZ, R45.H0_H0 ;  /* 0x2000002dff2e7230 */ /* 0x003fe20000004100 */
        /* <DEDUP_REMOVED lines=22> */
.L_x_2351:
[----:B------:R-:W-:Y:S05]  /*2610*/  BSYNC.RECONVERGENT B0 ;  /* 0x0000000000007941 */ /* 0x000fea0003800200 */
.L_x_2350:
        /* <DEDUP_REMOVED lines=25> */
.L_x_2353:
[----:B------:R-:W-:Y:S05]  /*27b0*/  BSYNC.RECONVERGENT B0 ;  /* 0x0000000000007941 */ /* 0x000fea0003800200 */
.L_x_2352:
[----:B-----5:R-:W-:Y:S01]  /*27c0*/  HADD2.F32 R53, -RZ, R53.H0_H0 ;  /* 0x20000035ff357230 */ /* 0x020fe20000004100 */
[----:B01----:R-:W-:Y:S01]  /*27d0*/  FMNMX3 R49, |R46|, R47, |R50|, !PT ;  /* 0x0000002f2e317276 */ /* 0x003fe20007800632 */
        /* <DEDUP_REMOVED lines=25> */
.L_x_2355:
[----:B------:R-:W-:Y:S05]  /*2970*/  BSYNC.RECONVERGENT B0 ;  /* 0x0000000000007941 */ /* 0x000fea0003800200 */
.L_x_2354:
        /* <DEDUP_REMOVED lines=25> */
.L_x_2357:
[----:B------:R-:W-:Y:S05]  /*2b10*/  BSYNC.RECONVERGENT B0 ;  /* 0x0000000000007941 */ /* 0x000fea0003800200 */
.L_x_2356:
        /* <DEDUP_REMOVED lines=8> */
[----:B------:R-:W-:Y:S01]  /*2ba0*/  FMUL R49, R56, UR8 ;  /* 0x0000000838317c20 */ /* 0x000fe20008400000 */
[----:B------:R-:W-:Y:S01]  /*2bb0*/  ISETP.GE.AND P1, PT, R64, UR7, PT ;  /* 0x0000000740007c0c */ /* 0x000fe2000bf26270 */
[----:B------:R-:W-:Y:S01]  /*2bc0*/  FMUL R51, R54, UR8 ;  /* 0x0000000836337c20 */ /* 0x000fe20008400000 */
[----:B------:R-:W-:Y:S01]  /*2bd0*/  FMUL R53, R59, UR8 ;  /* 0x000000083b357c20 */ /* 0x000fe20008400000 */
[----:B------:R-:W-:Y:S10]  /*2be0*/  @P0 BRA `(.L_x_2359) ;  /* 0x0000000000380947 */ /* 0x000ff40003800000 */
        /* <DEDUP_REMOVED lines=14> */
.L_x_2359:
[----:B------:R-:W-:Y:S05]  /*2cd0*/  BSYNC.RECONVERGENT B0 ;  /* 0x0000000000007941 */ /* 0x000fea0003800200 */
.L_x_2358:
        /* <DEDUP_REMOVED lines=25> */
.L_x_2361:
[----:B------:R-:W-:Y:S05]  /*2e70*/  BSYNC.RECONVERGENT B0 ;  /* 0x0000000000007941 */ /* 0x000fea0003800200 */
.L_x_2360:
        /* <DEDUP_REMOVED lines=9> */
[----:B------:R-:W-:Y:S02]  /*2f10*/  FMUL R56, R65, UR8 ;  /* 0x0000000841387c20 */ /* 0x000fe40008400000 */
[C---:B------:R-:W-:Y:S01]  /*2f20*/  FMNMX3 R57, |R58|.reuse, R57, |R60|, !PT ;  /* 0x000000393a397276 */ /* 0x040fe2000780063c */
        /* <DEDUP_REMOVED lines=17> */
.L_x_2363:
[----:B------:R-:W-:Y:S05]  /*3040*/  BSYNC.RECONVERGENT B0 ;  /* 0x0000000000007941 */ /* 0x000fea0003800200 */
.L_x_2362:
[----:B------:R-:W-:Y:S01]  /*3050*/  BSSY.RECONVERGENT B0, `(.L_x_2364) ;  /* 0x0000022000007945 */ /* 0x000fe20003800200 */
[----:B------:R-:W-:Y:S01]  /*3060*/  PRMT R66, RZ, 0x7610, R66 ;  /* 0x00007610ff427816 */ /* 0x000fe20000000042 */
[----:B------:R-:W-:Y:S01]  /*3070*/  VIADD R67, R62, 0x38 ;  /* 0x000000383e437836 */ /* 0x000fe20000000000 */
[----:B------:R-:W-:Y:S02]  /*3080*/  PRMT R75, RZ, 0x7610, R75 ;  /* 0x00007610ff4b7816 */ /* 0x000fe4000000004b */
[----:B------:R-:W-:Y:S02]  /*3090*/  PRMT R59, RZ, 0x7610, R59 ;  /* 0x00007610ff3b7816 */ /* 0x000fe4000000003b */
[----:B------:R-:W-:Y:S01]  /*30a0*/  PRMT R61, RZ, 0x7610, R61 ;  /* 0x00007610ff3d7816 */ /* 0x000fe2000000003d */
[----:B------:R-:W-:Y:S06]  /*30b0*/  @P0 BRA `(.L_x_2365) ;  /* 0x00000000006c0947 */ /* 0x000fec0003800000 */
[C---:B------:R-:W-:Y:S01]  /*30c0*/  IADD3 R59, PT, PT, R3.reuse, 0x1, RZ ;  /* 0x00000001033b7810 */ /* 0x040fe20007ffe0ff */
[C---:B------:R-:W-:Y:S01]  /*30d0*/  VIADD R61, R3.reuse, 0x3 ;  /* 0x00000003033d7836 */ /* 0x040fe20000000000 */
[----:B------:R-:W-:Y:S01]  /*30e0*/  ISETP.GE.AND P1, PT, R3, UR9, PT ;  /* 0x0000000903007c0c */ /* 0x000fe2000bf26270 */
[----:B0-----:R-:W-:Y:S01]  /*30f0*/  IMAD.MOV.U32 R65, RZ, RZ, 0x2 ;  /* 0x00000002ff417424 */ /* 0x001fe200078e00ff */
[----:B------:R-:W-:Y:S01]  /*3100*/  ISETP.GE.AND P2, PT, R59, UR9, PT ;  /* 0x000000093b007c0c */ /* 0x000fe2000bf46270 */
[----:B------:R-:W-:Y:S01]  /*3110*/  VIADD R59, R3, 0x2 ;  /* 0x00000002033b7836 */ /* 0x000fe20000000000 */
[----:B------:R-:W-:Y:S01]  /*3120*/  ISETP.GE.AND P4, PT, R61, UR9, PT ;  /* 0x000000093d007c0c */ /* 0x000fe2000bf86270 */
[----:B------:R-:W-:Y:S01]  /*3130*/  IMAD.MOV.U32 R71, RZ, RZ, 0x2 ;  /* 0x00000002ff477424 */ /* 0x000fe200078e00ff */
[----:B------:R-:W-:Y:S02]  /*3140*/  MOV R69, 0x2 ;  /* 0x0000000200457802 */ /* 0x000fe40000000f00 */
[----:B------:R-:W-:Y:S01]  /*3150*/  ISETP.GE.AND P3, PT, R59, UR9, PT ;  /* 0x000000093b007c0c */ /* 0x000fe2000bf66270 */
[----:B------:R-:W-:Y:S01]  /*3160*/  IMAD.MOV.U32 R73, RZ, RZ, 0x2 ;  /* 0x00000002ff497424 */ /* 0x000fe200078e00ff */
[----:B------:R-:W-:-:S02]  /*3170*/  PRMT R61, RZ, 0x7610, R61 ;  /* 0x00007610ff3d7816 */ /* 0x000fc4000000003d */
[----:B------:R-:W-:Y:S01]  /*3180*/  PRMT R59, RZ, 0x7610, R59 ;  /* 0x00007610ff3b7816 */ /* 0x000fe2000000003b */
        /* <DEDUP_REMOVED lines=14> */
.L_x_2365:
[----:B------:R-:W-:Y:S05]  /*3270*/  BSYNC.RECONVERGENT B0 ;  /* 0x0000000000007941 */ /* 0x000fea0003800200 */
.L_x_2364:
[----:B-----5:R-:W-:Y:S01]  /*3280*/  HADD2.F32 R62, -RZ, R61.H0_H0 ;  /* 0x2000003dff3e7230 */ /* 0x020fe20000004100 */
[----:B------:R-:W-:Y:S01]  /*3290*/  BSSY.RECONVERGENT B0, `(.L_x_2366) ;  /* 0x0000024000007945 */ /* 0x000fe20003800200 */
[----:B------:R-:W-:Y:S01]  /*32a0*/  HADD2.F32 R59, -RZ, R59.H0_H0 ;  /* 0x2000003bff3b7230 */ /* 0x000fe20000004100 */
[----:B------:R-:W-:Y:S01]  /*32b0*/  ISETP.GE.AND P1, PT, R67, UR7, PT ;  /* 0x0000000743007c0c */ /* 0x000fe2000bf26270 */
[----:B01----:R-:W-:Y:S02]  /*32c0*/  HADD2.F32 R64, -RZ, R75.H0_H0 ;  /* 0x2000004bff407230 */ /* 0x003fe40000004100 */
[----:B------:R-:W-:Y:S01]  /*32d0*/  HADD2.F32 R66, -RZ, R66.H0_H0 ;  /* 0x20000042ff427230 */ /* 0x000fe20000004100 */
[C---:B------:R-:W-:Y:S01]  /*32e0*/  FMNMX3 R61, |R62|.reuse, R57, |R59|, !PT ;  /* 0x000000393e3d7276 */ /* 0x040fe2000780063b */
[----:B------:R-:W-:Y:S02]  /*32f0*/  IMAD.SHL.U32 R75, R55, 0x2, RZ ;  /* 0x00000002374b7824 */ /* 0x000fe400078e00ff */
[----:B------:R-:W-:Y:S01]  /*3300*/  FMUL R55, R62, UR8 ;  /* 0x000000083e377c20 */ /* 0x000fe20008400000 */
[----:B------:R-:W-:Y:S01]  /*3310*/  FMUL R57, R59, UR8 ;  /* 0x000000083b397c20 */ /* 0x000fe20008400000 */
[C---:B------:R-:W-:Y:S01]  /*3320*/  FMNMX3 R62, |R64|.reuse, R61, |R66|, !PT ;  /* 0x0000003d403e7276 */ /* 0x040fe20007800642 */
[----:B------:R-:W-:Y:S01]  /*3330*/  FMUL R59, R64, UR8 ;  /* 0x00000008403b7c20 */ /* 0x000fe20008400000 */
[----:B------:R-:W-:Y:S01]  /*3340*/  FMUL R61, R66, UR8 ;  /* 0x00000008423d7c20 */ /* 0x000fe20008400000 */
[----:B------:R-:W-:Y:S06]  /*3350*/  @P0 BRA `(.L_x_2367) ;  /* 0x00000000005c0947 */ /* 0x000fec0003800000 */
        /* <DEDUP_REMOVED lines=23> */
.L_x_2367:
[----:B------:R-:W-:Y:S05]  /*34d0*/  BSYNC.RECONVERGENT B0 ;  /* 0x0000000000007941 */ /* 0x000fea0003800200 */
.L_x_2366:
        /* <DEDUP_REMOVED lines=9> */
[----:B------:R-:W-:Y:S01]  /*3570*/  IMAD.MOV.U32 R65, RZ, RZ, 0x2 ;  /* 0x00000002ff417424 */ /* 0x000fe200078e00ff */
[C---:B------:R-:W-:Y:S02]  /*3580*/  IADD3 R64, PT, PT, R3.reuse, 0x1, RZ ;  /* 0x0000000103407810 */ /* 0x040fe40007ffe0ff */
[----:B------:R-:W-:Y:S02]  /*3590*/  PRMT R66, RZ, 0x7610, R66 ;  /* 0x00007610ff427816 */ /* 0x000fe40000000042 */
[----:B------:R-:W-:Y:S01]  /*35a0*/  ISETP.GE.AND P1, PT, R64, UR9, PT ;  /* 0x0000000940007c0c */ /* 0x000fe2000bf26270 */
[----:B------:R-:W-:-:S06]  /*35b0*/  VIADD R69, R3, 0x2 ;  /* 0x0000000203457836 */ /* 0x000fcc0000000000 */
[----:B------:R-:W-:-:S04]  /*35c0*/  @!P0 IMAD R64, R67, UR9, R3 ;  /* 0x0000000943408c24 */ /* 0x000fc8000f8e0203 */
[----:B------:R-:W-:Y:S01]  /*35d0*/  @!P0 IMAD.WIDE R64, R64, R65, UR12 ;  /* 0x0000000c40408e25 */ /* 0x000fe2000f8e0241 */
[----:B------:R-:W-:-:S03]  /*35e0*/  PRMT R72, RZ, 0x7610, R72 ;  /* 0x00007610ff487816 */ /* 0x000fc60000000048 */
[----:B------:R-:W-:Y:S01]  /*35f0*/  IMAD.MOV.U32 R71, RZ, RZ, 0x2 ;  /* 0x00000002ff477424 */ /* 0x000fe200078e00ff */
[----:B------:R0:W5:Y:S01]  /*3600*/  @!P0 LDG.E.U16 R66, desc[UR10][R64.64] ;  /* 0x0000000a40428981 */ /* 0x000162000c1e1500 */
[----:B------:R-:W-:Y:S01]  /*3610*/  @!P1 IMAD R68, R67, UR9, R3 ;  /* 0x0000000943449c24 */ /* 0x000fe2000f8e0203 */
[----:B------:R-:W-:-:S03]  /*3620*/  ISETP.GE.AND P0, PT, R69, UR9, PT ;  /* 0x0000000945007c0c */ /* 0x000fc6000bf06270 */
[----:B------:R-:W-:Y:S01]  /*3630*/  @!P1 IMAD.WIDE R68, R68, R71, UR12 ;  /* 0x0000000c44449e25 */ /* 0x000fe2000f8e0247 */
[----:B------:R-:W-:-:S04]  /*3640*/  IADD3 R70, PT, PT, R3, 0x3, RZ ;  /* 0x0000000303467810 */ /* 0x000fc80007ffe0ff */
        /* <DEDUP_REMOVED lines=10> */
.L_x_2369:
[----:B------:R-:W-:Y:S05]  /*36f0*/  BSYNC.RECONVERGENT B0 ;  /* 0x0000000000007941 */ /* 0x000fea0003800200 */
.L_x_2368:
[----:B------:R-:W-:Y:S01]  /*3700*/  ISETP.GE.AND P1, PT, R67, UR7, PT ;  /* 0x0000000743007c0c */ /* 0x000fe2000bf26270 */
[----:B0----5:R-:W-:Y:S01]  /*3710*/  HADD2.F32 R65, -RZ, R66.H0_H0 ;  /* 0x20000042ff417230 */ /* 0x021fe20000004100 */
[----:B------:R-:W-:Y:S01]  /*3720*/  BSSY.RECONVERGENT B0, `(.L_x_2370) ;  /* 0x0000023000007945 */ /* 0x000fe20003800200 */
[----:B------:R-:W-:Y:S01]  /*3730*/  HADD2.F32 R72, -RZ, R72.H0_H0 ;  /* 0x20000048ff487230 */ /* 0x000fe20000004100 */
[----:B------:R-:W-:Y:S01]  /*3740*/  ISETP.GE.AND P0, PT, R0, UR7, PT ;  /* 0x0000000700007c0c */ /* 0x000fe2000bf06270 */
[----:B------:R-:W-:Y:S02]  /*3750*/  HADD2.F32 R73, -RZ, R73.H0_H0 ;  /* 0x20000049ff497230 */ /* 0x000fe40000004100 */
[----:B------:R-:W-:Y:S01]  /*3760*/  HADD2.F32 R68, -RZ, R68.H0_H0 ;  /* 0x20000044ff447230 */ /* 0x000fe20000004100 */
[C---:B------:R-:W-:Y:S01]  /*3770*/  FMNMX3 R66, |R65|.reuse, R62, |R72|, !PT ;  /* 0x0000003e41427276 */ /* 0x040fe20007800648 */
[----:B------:R-:W-:Y:S01]  /*3780*/  FMUL R62, R65, UR8 ;  /* 0x00000008413e7c20 */ /* 0x000fe20008400000 */
[----:B------:R-:W-:-:S02]  /*3790*/  FMUL R64, R72, UR8 ;  /* 0x0000000848407c20 */ /* 0x000fc40008400000 */
[C---:B------:R-:W-:Y:S01]  /*37a0*/  FMNMX3 R65, |R73|.reuse, R66, |R68|, !PT ;  /* 0x0000004249417276 */ /* 0x040fe20007800644 */
[----:B------:R-:W-:Y:S01]  /*37b0*/  FMUL R66, R73, UR8 ;  /* 0x0000000849427c20 */ /* 0x000fe20008400000 */
[----:B------:R-:W-:Y:S01]  /*37c0*/  FMUL R68, R68, UR8 ;  /* 0x0000000844447c20 */ /* 0x000fe20008400000 */
[----:B------:R-:W-:Y:S06]  /*37d0*/  @P1 BRA `(.L_x_2371) ;  /* 0x00000000005c1947 */ /* 0x000fec0003800000 */
[C---:B------:R-:W-:Y:S01]  /*37e0*/  ISETP.GE.AND P1, PT, R3.reuse, UR9, PT ;  /* 0x0000000903007c0c */ /* 0x040fe2000bf26270 */
[----:B------:R-:W-:Y:S01]  /*37f0*/  VIADD R69, R3, 0x1 ;  /* 0x0000000103457836 */ /* 0x000fe20000000000 */
[----:B------:R-:W-:Y:S01]  /*3800*/  MOV R77, 0x4 ;  /* 0x00000004004d7802 */ /* 0x000fe20000000f00 */
[----:B------:R-:W-:Y:S02]  /*3810*/  IMAD.MOV.U32 R71, RZ, RZ, 0x4 ;  /* 0x00000004ff477424 */ /* 0x000fe400078e00ff */
[----:B------:R-:W-:Y:S01]  /*3820*/  IMAD.MOV.U32 R73, RZ, RZ, 0x4 ;  /* 0x00000004ff497424 */ /* 0x000fe200078e00ff */
[----:B------:R-:W-:Y:S01]  /*3830*/  ISETP.GE.AND P2, PT, R69, UR9, PT ;  /* 0x0000000945007c0c */ /* 0x000fe2000bf46270 */
[----:B------:R-:W-:-:S06]  /*3840*/  VIADD R69, R3, 0x2 ;  /* 0x0000000203457836 */ /* 0x000fcc0000000000 */
        /* <DEDUP_REMOVED lines=16> */
.L_x_2371:
[----:B------:R-:W-:Y:S05]  /*3950*/  BSYNC.RECONVERGENT B0 ;  /* 0x0000000000007941 */ /* 0x000fea0003800200 */
.L_x_2370:
[----:B------:R-:W-:Y:S01]  /*3960*/  BSSY.RECONVERGENT B0, `(.L_x_2372) ;  /* 0x0000027000007945 */ /* 0x000fe20003800200 */
[----:B------:R-:W-:Y:S02]  /*3970*/  PRMT R75, RZ, 0x7610, R75 ;  /* 0x00007610ff4b7816 */ /* 0x000fe4000000004b */
[----:B------:R-:W-:Y:S02]  /*3980*/  PRMT R69, RZ, 0x7610, R69 ;  /* 0x00007610ff457816 */ /* 0x000fe40000000045 */
[----:B------:R-:W-:Y:S01]  /*3990*/  PRMT R67, RZ, 0x7610, R67 ;  /* 0x00007610ff437816 */ /* 0x000fe20000000043 */
[----:B------:R-:W-:Y:S06]  /*39a0*/  @P0 BRA `(.L_x_2373) ;  /* 0x0000000000880947 */ /* 0x000fec0003800000 */
[C---:B------:R-:W-:Y:S01]  /*39b0*/  ISETP.GE.AND P1, PT, R3.reuse, UR9, PT ;  /* 0x0000000903007c0c */ /* 0x040fe2000bf26270 */
[----:B------:R-:W-:Y:S01]  /*39c0*/  VIADD R67, R3, 0x1 ;  /* 0x0000000103437836 */ /* 0x000fe20000000000 */
[----:B------:R-:W-:Y:S01]  /*39d0*/  MOV R69, UR6 ;  /* 0x0000000600457c02 */ /* 0x000fe20008000f00 */
[----:B-1----:R-:W-:-:S03]  /*39e0*/  IMAD.U32 R70, RZ, RZ, UR6 ;  /* 0x00000006ff467e24 */ /* 0x002fc6000f8e00ff */
[----:B------:R-:W-:-:S07]  /*39f0*/  ISETP.GE.AND P2, PT, R67, UR9, PT ;  /* 0x0000000943007c0c */ /* 0x000fce000bf46270 */
[----:B------:R-:W-:Y:S02]  /*3a00*/  @!P1 IMAD.SHL.U32 R69, R69, 0x8, RZ ;  /* 0x0000000845459824 */ /* 0x000fe400078e00ff */
[----:B------:R-:W-:Y:S02]  /*3a10*/  @!P1 IMAD R67, R0, UR9, R3 ;  /* 0x0000000900439c24 */ /* 0x000fe4000f8e0203 */
[----:B------:R-:W0:Y:S02]  /*3a20*/  @!P1 LDC.64 R76, c[0x0][R69+0x380] ;  /* 0x0000e000454c9b82 */ /* 0x000e240000000a00 */
[----:B------:R-:W-:Y:S01]  /*3a30*/  @!P2 SHF.L.U32 R70, R70, 0x3, RZ ;  /* 0x000000034646a819 */ /* 0x000fe200000006ff */
[----:B------:R-:W-:-:S05]  /*3a40*/  VIADD R71, R3, 0x2 ;  /* 0x0000000203477836 */ /* 0x000fca0000000000 */
[----:B------:R1:W2:Y:S01]  /*3a50*/  @!P2 LDC.64 R72, c[0x0][R70+0x380] ;  /* 0x0000e0004648ab82 */ /* 0x0002a20000000a00 */
[----:B0-----:R-:W-:Y:S01]  /*3a60*/  @!P1 IMAD.WIDE R76, R67, 0x2, R76 ;  /* 0x00000002434c9825 */ /* 0x001fe200078e024c */
[----:B------:R-:W-:-:S06]  /*3a70*/  PRMT R67, RZ, 0x7610, R67 ;  /* 0x00007610ff437816 */ /* 0x000fcc0000000043 */
[----:B------:R0:W5:Y:S01]  /*3a80*/  @!P1 LDG.E.U16 R67, desc[UR10][R76.64] ;  /* 0x0000000a4c439981 */ /* 0x000162000c1e1500 */
[----:B------:R-:W-:Y:S01]  /*3a90*/  ISETP.GE.AND P1, PT, R71, UR9, PT ;  /* 0x0000000947007c0c */ /* 0x000fe2000bf26270 */
[----:B-1----:R-:W-:Y:S01]  /*3aa0*/  IMAD.U32 R70, RZ, RZ, UR6 ;  /* 0x00000006ff467e24 */ /* 0x002fe2000f8e00ff */
[----:B------:R-:W-:Y:S01]  /*3ab0*/  PRMT R69, RZ, 0x7610, R69 ;  /* 0x00007610ff457816 */ /* 0x000fe20000000045 */
[----:B------:R-:W-:-:S04]  /*3ac0*/  @!P2 IMAD R71, R0, UR9, R3 ;  /* 0x000000090047ac24 */ /* 0x000fc8000f8e0203 */
[----:B--2---:R-:W-:Y:S01]  /*3ad0*/  @!P2 IMAD.WIDE R72, R71, 0x2, R72 ;  /* 0x000000024748a825 */ /* 0x004fe200078e0248 */
[----:B0-----:R-:W-:-:S04]  /*3ae0*/  IADD3 R76, PT, PT, R3, 0x3, RZ ;  /* 0x00000003034c7810 */ /* 0x001fc80007ffe0ff */
[----:B------:R0:W5:Y:S01]  /*3af0*/  @!P2 LDG.E.U16 R69, desc[UR10][R72.64+0x2] ;  /* 0x0000020a4845a981 */ /* 0x000162000c1e1500 */
        /* <DEDUP_REMOVED lines=13> */
.L_x_2373:
[----:B------:R-:W-:Y:S05]  /*3bd0*/  BSYNC.RECONVERGENT B0 ;  /* 0x0000000000007941 */ /* 0x000fea0003800200 */
.L_x_2372:
[----:B-12---:R-:W0:Y:S01]  /*3be0*/  S2R R70, SR_CgaCtaId ;  /* 0x0000000000467919 */ /* 0x006e220000008800 */
[----:B-----5:R-:W-:Y:S01]  /*3bf0*/  HADD2.F32 R72, -RZ, R67.H0_H0 ;  /* 0x20000043ff487230 */ /* 0x020fe20000004100 */
[----:B------:R-:W-:Y:S01]  /*3c00*/  BSSY.RECONVERGENT B0, `(.L_x_2374) ;  /* 0x0000019000007945 */ /* 0x000fe20003800200 */
[----:B------:R-:W-:Y:S02]  /*3c10*/  HADD2.F32 R69, -RZ, R69.H0_H0 ;  /* 0x20000045ff457230 */ /* 0x000fe40000004100 */
[----:B------:R-:W-:Y:S02]  /*3c20*/  HADD2.F32 R76, -RZ, R75.H0_H0 ;  /* 0x2000004bff4c7230 */ /* 0x000fe40000004100 */
[----:B------:R-:W-:Y:S01]  /*3c30*/  HADD2.F32 R73, -RZ, R63.H0_H0 ;  /* 0x2000003fff497230 */ /* 0x000fe20000004100 */
        /* <DEDUP_REMOVED lines=21> */
.L_x_2375:
[----:B------:R-:W-:Y:S05]  /*3d90*/  BSYNC.RECONVERGENT B0 ;  /* 0x0000000000007941 */ /* 0x000fea0003800200 */
.L_x_2374:
[----:B------:R-:W-:Y:S01]  /*3da0*/  MOV R3, 0x400 ;  /* 0x0000040000037802 */ /* 0x000fe20000000f00 */
[C---:B------:R-:W-:Y:S01]  /*3db0*/  IMAD.SHL.U32 R76, R74.reuse, 0x100, RZ ;  /* 0x000001004a4c7824 */ /* 0x040fe200078e00ff */
[----:B------:R-:W-:Y:S01]  /*3dc0*/  LOP3.LUT R0, R74, 0x1f, RZ, 0xc0, !PT ;  /* 0x0000001f4a007812 */ /* 0x000fe200078ec0ff */
[----:B------:R-:W-:Y:S02]  /*3dd0*/  BSSY.RECONVERGENT B0, `(.L_x_2376) ;  /* 0x0000032000007945 */ /* 0x000fe40003800200 */
[C---:B-1----:R-:W-:Y:S01]  /*3de0*/  VIADD R73, R3.reuse, 0x10 ;  /* 0x0000001003497836 */ /* 0x042fe20000000000 */
[----:B------:R-:W-:Y:S01]  /*3df0*/  LOP3.LUT R76, R76, 0x1f00, RZ, 0xc0, !PT ;  /* 0x00001f004c4c7812 */ /* 0x000fe200078ec0ff */
[----:B------:R-:W-:-:S03]  /*3e00*/  VIADD R75, R3, 0x10 ;  /* 0x00000010034b7836 */ /* 0x000fc60000000000 */
[C---:B0-----:R-:W-:Y:S02]  /*3e10*/  LEA R73, R70.reuse, R73, 0x18 ;  /* 0x0000004946497211 */ /* 0x041fe400078ec0ff */
[----:B------:R-:W-:-:S03]  /*3e20*/  LEA R75, R70, R75, 0x18 ;  /* 0x0000004b464b7211 */ /* 0x000fc600078ec0ff */
[C---:B------:R-:W-:Y:S01]  /*3e30*/  IMAD R72, R0.reuse, 0x108, R73 ;  /* 0x0000010800487824 */ /* 0x040fe200078e0249 */
[----:B------:R-:W-:Y:S01]  /*3e40*/  SHF.R.U32.HI R73, RZ, 0x5, R74 ;  /* 0x00000005ff497819 */ /* 0x000fe2000001164a */
[----:B------:R-:W-:-:S03]  /*3e50*/  IMAD R75, R0, 0x108, R75 ;  /* 0x00000108004b7824 */ /* 0x000fc600078e024b */
[C---:B------:R-:W-:Y:S01]  /*3e60*/  LEA R72, R73.reuse, R72, 0x3 ;  /* 0x0000004849487211 */ /* 0x040fe200078e18ff */
[----:B------:R-:W-:Y:S02]  /*3e70*/  IMAD R2, R73, 0x4, R2 ;  /* 0x0000000449027824 */ /* 0x000fe400078e0202 */
[----:B------:R-:W-:Y:S02]  /*3e80*/  IMAD.IADD R77, R75, 0x1, -R76 ;  /* 0x000000014b4d7824 */ /* 0x000fe400078e0a4c */
[----:B------:R0:W-:Y:S01]  /*3e90*/  STS.64 [R72], R6 ;  /* 0x0000000648007388 */ /* 0x0001e20000000a00 */
[C---:B------:R-:W-:Y:S01]  /*3ea0*/  ISETP.GE.AND P6, PT, R2.reuse, UR9, PT ;  /* 0x0000000902007c0c */ /* 0x040fe2000bfc6270 */
[C---:B------:R-:W-:Y:S02]  /*3eb0*/  VIADD R75, R2.reuse, 0x10 ;  /* 0x00000010024b7836 */ /* 0x040fe40000000000 */
[----:B------:R1:W-:Y:S01]  /*3ec0*/  STS.64 [R72+0x20], R14 ;  /* 0x0000200e48007388 */ /* 0x0003e20000000a00 */
[----:B------:R-:W-:-:S02]  /*3ed0*/  VIADD R76, R2, 0x40 ;  /* 0x00000040024c7836 */ /* 0x000fc40000000000 */
[----:B------:R-:W-:Y:S01]  /*3ee0*/  ISETP.GE.AND P5, PT, R75, UR9, PT ;  /* 0x000000094b007c0c */ /* 0x000fe2000bfa6270 */
[----:B------:R2:W-:Y:S02]  /*3ef0*/  STS.64 [R72+0x40], R22 ;  /* 0x0000401648007388 */ /* 0x0005e40000000a00 */
[----:B------:R-:W-:Y:S02]  /*3f00*/  ISETP.GE.AND P2, PT, R76, UR9, PT ;  /* 0x000000094c007c0c */ /* 0x000fe4000bf46270 */
[----:B0-----:R-:W-:Y:S01]  /*3f10*/  SHF.L.U32 R6, R74, 0x1, RZ ;  /* 0x000000014a067819 */ /* 0x001fe200000006ff */
[----:B------:R0:W-:Y:S03]  /*3f20*/  STS.64 [R72+0x60], R30 ;  /* 0x0000601e48007388 */ /* 0x0001e60000000a00 */
[----:B-1----:R-:W-:Y:S01]  /*3f30*/  LOP3.LUT R15, R6, 0x3e, RZ, 0xc0, !PT ;  /* 0x0000003e060f7812 */ /* 0x002fe200078ec0ff */
[C---:B------:R-:W-:Y:S01]  /*3f40*/  VIADD R14, R2.reuse, 0x60 ;  /* 0x00000060020e7836 */ /* 0x040fe20000000000 */
[----:B------:R1:W-:Y:S01]  /*3f50*/  STS.64 [R72+0x80], R38 ;  /* 0x0000802648007388 */ /* 0x0003e20000000a00 */
[C---:B--2---:R-:W-:Y:S01]  /*3f60*/  VIADD R22, R2.reuse, 0x50 ;  /* 0x0000005002167836 */ /* 0x044fe20000000000 */
[----:B------:R-:W-:-:S02]  /*3f70*/  IADD3 R23, PT, PT, R2, 0x30, RZ ;  /* 0x0000003002177810 */ /* 0x000fc40007ffe0ff */
[----:B------:R1:W-:Y:S01]  /*3f80*/  STS.64 [R72+0xa0], R46 ;  /* 0x0000a02e48007388 */ /* 0x0003e20000000a00 */
[----:B------:R-:W-:Y:S01]  /*3f90*/  IADD3 R15, PT, PT, R4, R15, RZ ;  /* 0x0000000f040f7210 */ /* 0x000fe20007ffe0ff */
[----:B------:R-:W-:Y:S01]  /*3fa0*/  IMAD R4, R73, 0x108, R77 ;  /* 0x0000010849047824 */ /* 0x000fe200078e024d */
[----:B------:R-:W-:Y:S01]  /*3fb0*/  ISETP.GE.AND P3, PT, R23, UR9, PT ;  /* 0x0000000917007c0c */ /* 0x000fe2000bf66270 */
[----:B0-----:R-:W-:Y:S01]  /*3fc0*/  VIADD R31, R2, 0x20 ;  /* 0x00000020021f7836 */ /* 0x001fe20000000000 */
[----:B------:R1:W-:Y:S01]  /*3fd0*/  STS.64 [R72+0xc0], R54 ;  /* 0x0000c03648007388 */ /* 0x0003e20000000a00 */
[----:B------:R-:W-:Y:S01]  /*3fe0*/  ISETP.GE.AND P1, PT, R22, UR9, PT ;  /* 0x0000000916007c0c */ /* 0x000fe2000bf26270 */
[----:B------:R-:W-:Y:S01]  /*3ff0*/  VIADD R30, R2, 0x70 ;  /* 0x00000070021e7836 */ /* 0x000fe20000000000 */
[----:B------:R-:W-:Y:S01]  /*4000*/  ISETP.GE.AND P0, PT, R14, UR9, PT ;  /* 0x000000090e007c0c */ /* 0x000fe2000bf06270 */
[----:B------:R1:W-:Y:S01]  /*4010*/  STS.64 [R72+0xe0], R62 ;  /* 0x0000e03e48007388 */ /* 0x0003e20000000a00 */
[----:B------:R-:W-:Y:S01]  /*4020*/  BAR.SYNC.DEFER_BLOCKING 0x0 ;  /* 0x0000000000007b1d */ /* 0x000fe20000010000 */
[----:B------:R-:W-:-:S05]  /*4030*/  ISETP.GE.AND P4, PT, R31, UR9, PT ;  /* 0x000000091f007c0c */ /* 0x000fca000bf86270 */
[----:B------:R-:W-:Y:S08]  /*4040*/  @P6 BRA `(.L_x_2377) ;  /* 0x0000000000286947 */ /* 0x000ff00003800000 */
        /* <DEDUP_REMOVED lines=10> */
.L_x_2377:
[----:B------:R-:W-:Y:S05]  /*40f0*/  BSYNC.RECONVERGENT B0 ;  /* 0x0000000000007941 */ /* 0x000fea0003800200 */
.L_x_2376:
        /* <DEDUP_REMOVED lines=14> */
.L_x_2379:
[----:B------:R-:W-:Y:S05]  /*41e0*/  BSYNC.RECONVERGENT B0 ;  /* 0x0000000000007941 */ /* 0x000fea0003800200 */
.L_x_2378:
[----:B------:R-:W-:Y:S04]  /*41f0*/  BSSY.RECONVERGENT B0, `(.L_x_2380) ;  /* 0x000000c000007945 */ /* 0x000fe80003800200 */
[----:B------:R-:W-:Y:S05]  /*4200*/  @P4 BRA `(.L_x_2381) ;  /* 0x0000000000284947 */ /* 0x000fea0003800000 */
[C---:B01----:R-:W-:Y:S01]  /*4210*/  VIADD R6, R15.reuse, 0x1 ;  /* 0x000000010f067836 */ /* 0x043fe20000000000 */
        /* <DEDUP_REMOVED lines=9> */
.L_x_2381:
[----:B------:R-:W-:Y:S05]  /*42b0*/  BSYNC.RECONVERGENT B0 ;  /* 0x0000000000007941 */ /* 0x000fea0003800200 */
.L_x_2380:
        /* <DEDUP_REMOVED lines=12> */
.L_x_2383:
[----:B------:R-:W-:Y:S05]  /*4380*/  BSYNC.RECONVERGENT B0 ;  /* 0x0000000000007941 */ /* 0x000fea0003800200 */
.L_x_2382:
[----:B------:R-:W-:Y:S04]  /*4390*/  BSSY.RECONVERGENT B0, `(.L_x_2384) ;  /* 0x000000c000007945 */ /* 0x000fe80003800200 */
[----:B------:R-:W-:Y:S05]  /*43a0*/  @P2 BRA `(.L_x_2385) ;  /* 0x0000000000282947 */ /* 0x000fea0003800000 */
[C---:B0123--:R-:W-:Y:S01]  /*43b0*/  VIADD R6, R15.reuse, 0x1 ;  /* 0x000000010f067836 */ /* 0x04ffe20000000000 */
        /* <DEDUP_REMOVED lines=9> */
.L_x_2385:
[----:B------:R-:W-:Y:S05]  /*4450*/  BSYNC.RECONVERGENT B0 ;  /* 0x0000000000007941 */ /* 0x000fea0003800200 */
.L_x_2384:
        /* <DEDUP_REMOVED lines=12> */
.L_x_2387:
[----:B------:R-:W-:Y:S05]  /*4520*/  BSYNC.RECONVERGENT B0 ;  /* 0x0000000000007941 */ /* 0x000fea0003800200 */
.L_x_2386:
        /* <DEDUP_REMOVED lines=12> */
.L_x_2389:
[----:B------:R-:W-:Y:S05]  /*45f0*/  BSYNC.RECONVERGENT B0 ;  /* 0x0000000000007941 */ /* 0x000fea0003800200 */
.L_x_2388:
        /* <DEDUP_REMOVED lines=12> */
.L_x_2391:
[----:B------:R-:W-:Y:S05]  /*46c0*/  BSYNC.RECONVERGENT B0 ;  /* 0x0000000000007941 */ /* 0x000fea0003800200 */
.L_x_2390:
        /* <DEDUP_REMOVED lines=15> */
[----:B------:R-:W-:Y:S01]  /*47c0*/  IMAD.MOV.U32 R7, RZ, RZ, 0x4 ;  /* 0x00000004ff077424 */ /* 0x000fe200078e00ff */
[----:B------:R-:W-:Y:S02]  /*47d0*/  ISETP.GE.AND P0, PT, R15, UR7, PT ;  /* 0x000000070f007c0c */ /* 0x000fe4000bf06270 */
[----:B------:R-:W-:Y:S01]  /*47e0*/  ISETP.GE.AND P1, PT, R6, UR7, PT ;  /* 0x0000000706007c0c */ /* 0x000fe2000bf26270 */
[----:B------:R-:W-:-:S04]  /*47f0*/  IMAD R6, R38, UR7, R15 ;  /* 0x0000000726067c24 */ /* 0x000fc8000f8e020f */
[----:B------:R-:W-:-:S06]  /*4800*/  IMAD.WIDE R6, R6, R7, UR4 ;  /* 0x0000000406067e25 */ /* 0x000fcc000f8e0207 */
[----:B------:R-:W0:Y:S04]  /*4810*/  @!P0 LDS R9, [R4] ;  /* 0x0000000004098984 */ /* 0x000e280000000800 */
[----:B------:R-:W1:Y:S04]  /*4820*/  @!P1 LDS R17, [R4+0x4] ;  /* 0x0000040004119984 */ /* 0x000e680000000800 */
[----:B0-----:R0:W-:Y:S04]  /*4830*/  @!P0 STG.E desc[UR10][R6.64], R9 ;  /* 0x0000000906008986 */ /* 0x0011e8000c10190a */
[----:B-1----:R0:W-:Y:S02]  /*4840*/  @!P1 STG.E desc[UR10][R6.64+0x4], R17 ;  /* 0x0000041106009986 */ /* 0x0021e4000c10190a */
.L_x_2393:
[----:B------:R-:W-:Y:S05]  /*4850*/  BSYNC.RECONVERGENT B0 ;  /* 0x0000000000007941 */ /* 0x000fea0003800200 */
.L_x_2392:
        /* <DEDUP_REMOVED lines=13> */
[----:B------:R-:W-:Y:S02]  /*4930*/  ISETP.GE.AND P5, PT, R8, UR9, PT ;  /* 0x0000000908007c0c */ /* 0x000fe4000bfa6270 */
[----:B-1234-:R-:W-:Y:S01]  /*4940*/  IADD3 R6, PT, PT, R2, 0x2, RZ ;  /* 0x0000000202067810 */ /* 0x01efe20007ffe0ff */
[----:B------:R-:W-:Y:S10]  /*4950*/  @P6 BRA `(.L_x_2395) ;  /* 0x0000000000286947 */ /* 0x000ff40003800000 */
[C---:B------:R-:W-:Y:S01]  /*4960*/  ISETP.GE.AND P6, PT, R15.reuse, UR7, PT ;  /* 0x000000070f007c0c */ /* 0x040fe2000bfc6270 */
[----:B------:R-:W-:Y:S02]  /*4970*/  IMAD.MOV.U32 R23, RZ, RZ, 0x4 ;  /* 0x00000004ff177424 */ /* 0x000fe400078e00ff */
        /* <DEDUP_REMOVED lines=8> */
.L_x_2395:
[----:B------:R-:W-:Y:S05]  /*4a00*/  BSYNC.RECONVERGENT B0 ;  /* 0x0000000000007941 */ /* 0x000fea0003800200 */
.L_x_2394:
[----:B------:R-:W-:Y:S04]  /*4a10*/  BSSY.RECONVERGENT B0, `(.L_x_2396) ;  /* 0x000000c000007945 */ /* 0x000fe80003800200 */
[----:B------:R-:W-:Y:S05]  /*4a20*/  @P0 BRA `(.L_x_2397) ;  /* 0x0000000000280947 */ /* 0x000fea0003800000 */
[C---:B------:R-:W-:Y:S01]  /*4a30*/  VIADD R7, R15.reuse, 0x1 ;  /* 0x000000010f077836 */ /* 0x040fe20000000000 */
[----:B------:R-:W-:Y:S01]  /*4a40*/  ISETP.GE.AND P0, PT, R15, UR7, PT ;  /* 0x000000070f007c0c */ /* 0x000fe2000bf06270 */
[----:B0-----:R-:W-:Y:S01]  /*4a50*/  IMAD R22, R24, UR7, R15 ;  /* 0x0000000718167c24 */ /* 0x001fe2000f8e020f */
[----:B------:R-:W-:Y:S02]  /*4a60*/  MOV R23, 0x4 ;  /* 0x0000000400177802 */ /* 0x000fe40000000f00 */
[----:B------:R-:W-:-:S03]  /*4a70*/  ISETP.GE.AND P6, PT, R7, UR7, PT ;  /* 0x0000000707007c0c */ /* 0x000fc6000bfc6270 */
[----:B------:R-:W-:-:S06]  /*4a80*/  IMAD.WIDE R22, R22, R23, UR4 ;  /* 0x0000000416167e25 */ /* 0x000fcc000f8e0217 */
[----:B------:R-:W0:Y:S04]  /*4a90*/  @!P0 LDS R7, [R4+0x840] ;  /* 0x0008400004078984 */ /* 0x000e280000000800 */
[----:B------:R-:W1:Y:S04]  /*4aa0*/  @!P6 LDS R9, [R4+0x844] ;  /* 0x000844000409e984 */ /* 0x000e680000000800 */
[----:B0-----:R2:W-:Y:S04]  /*4ab0*/  @!P0 STG.E desc[UR10][R22.64], R7 ;  /* 0x0000000716008986 */ /* 0x0015e8000c10190a */
[----:B-1----:R2:W-:Y:S02]  /*4ac0*/  @!P6 STG.E desc[UR10][R22.64+0x4], R9 ;  /* 0x000004091600e986 */ /* 0x0025e4000c10190a */
.L_x_2397:
[----:B------:R-:W-:Y:S05]  /*4ad0*/  BSYNC.RECONVERGENT B0 ;  /* 0x0000000000007941 */ /* 0x000fea0003800200 */
.L_x_2396:
        /* <DEDUP_REMOVED lines=12> */
.L_x_2399:
[----:B------:R-:W-:Y:S05]  /*4ba0*/  BSYNC.RECONVERGENT B0 ;  /* 0x0000000000007941 */ /* 0x000fea0003800200 */
.L_x_2398:
[----:B------:R-:W-:Y:S04]  /*4bb0*/  BSSY.RECONVERGENT B0, `(.L_x_2400) ;  /* 0x000000c000007945 */ /* 0x000fe80003800200 */
[----:B------:R-:W-:Y:S05]  /*4bc0*/  @P2 BRA `(.L_x_2401) ;  /* 0x0000000000282947 */ /* 0x000fea0003800000 */
[C---:B--23--:R-:W-:Y:S01]  /*4bd0*/  VIADD R7, R15.reuse, 0x1 ;  /* 0x000000010f077836 */ /* 0x04cfe20000000000 */
        /* <DEDUP_REMOVED lines=9> */
.L_x_2401:
[----:B------:R-:W-:Y:S05]  /*4c70*/  BSYNC.RECONVERGENT B0 ;  /* 0x0000000000007941 */ /* 0x000fea0003800200 */
.L_x_2400:
        /* <DEDUP_REMOVED lines=12> */
.L_x_2403:
[----:B------:R-:W-:Y:S05]  /*4d40*/  BSYNC.RECONVERGENT B0 ;  /* 0x0000000000007941 */ /* 0x000fea0003800200 */
.L_x_2402:
[----:B------:R-:W-:Y:S04]  /*4d50*/  BSSY.RECONVERGENT B0, `(.L_x_2404) ;  /* 0x000000c000007945 */ /* 0x000fe80003800200 */
[----:B------:R-:W-:Y:S05]  /*4d60*/  @P4 BRA `(.L_x_2405) ;  /* 0x0000000000284947 */ /* 0x000fea0003800000 */
[C---:B-1234-:R-:W-:Y:S01]  /*4d70*/  VIADD R7, R15.reuse, 0x1 ;  /* 0x000000010f077836 */ /* 0x05efe20000000000 */
[----:B------:R-:W-:Y:S01]  /*4d80*/  ISETP.GE.AND P0, PT, R15, UR7, PT ;  /* 0x000000070f007c0c */ /* 0x000fe2000bf06270 */
[----:B------:R-:W-:Y:S01]  /*4d90*/  IMAD R16, R14, UR7, R15 ;  /* 0x000000070e107c24 */ /* 0x000fe2000f8e020f */
[----:B------:R-:W-:Y:S02]  /*4da0*/  MOV R17, 0x4 ;  /* 0x0000000400117802 */ /* 0x000fe40000000f00 */
[----:B------:R-:W-:-:S03]  /*4db0*/  ISETP.GE.AND P1, PT, R7, UR7, PT ;  /* 0x0000000707007c0c */ /* 0x000fc6000bf26270 */
[----:B------:R-:W-:-:S06]  /*4dc0*/  IMAD.WIDE R16, R16, R17, UR4 ;  /* 0x0000000410107e25 */ /* 0x000fcc000f8e0211 */
[----:B------:R-:W1:Y:S04]  /*4dd0*/  @!P0 LDS R7, [R4+0x18c0] ;  /* 0x0018c00004078984 */ /* 0x000e680000000800 */
[----:B0-----:R-:W0:Y:S04]  /*4de0*/  @!P1 LDS R9, [R4+0x18c4] ;  /* 0x0018c40004099984 */ /* 0x001e280000000800 */
[----:B-1----:R1:W-:Y:S04]  /*4df0*/  @!P0 STG.E desc[UR10][R16.64], R7 ;  /* 0x0000000710008986 */ /* 0x0023e8000c10190a */
[----:B0-----:R1:W-:Y:S02]  /*4e00*/  @!P1 STG.E desc[UR10][R16.64+0x4], R9 ;  /* 0x0000040910009986 */ /* 0x0013e4000c10190a */
.L_x_2405:
[----:B------:R-:W-:Y:S05]  /*4e10*/  BSYNC.RECONVERGENT B0 ;  /* 0x0000000000007941 */ /* 0x000fea0003800200 */
.L_x_2404:
        /* <DEDUP_REMOVED lines=12> */
.L_x_2407:
[----:B------:R-:W-:Y:S05]  /*4ee0*/  BSYNC.RECONVERGENT B0 ;  /* 0x0000000000007941 */ /* 0x000fea0003800200 */
.L_x_2406:
        /* <DEDUP_REMOVED lines=24> */
.L_x_2409:
[----:B------:R-:W-:Y:S05]  /*5070*/  BSYNC.RECONVERGENT B0 ;  /* 0x0000000000007941 */ /* 0x000fea0003800200 */
.L_x_2408:
[----:B------:R-:W-:Y:S01]  /*5080*/  ISETP.GE.AND P6, PT, R14, UR9, PT ;  /* 0x000000090e007c0c */ /* 0x000fe2000bfc6270 */
[C---:B-1----:R-:W-:Y:S01]  /*5090*/  VIADD R16, R2.reuse, 0x22 ;  /* 0x0000002202107836 */ /* 0x042fe20000000000 */
[C---:B0-234-:R-:W-:Y:S01]  /*50a0*/  IADD3 R22, PT, PT, R2.reuse, 0x42, RZ ;  /* 0x0000004202167810 */ /* 0x05dfe20007ffe0ff */
        /* <DEDUP_REMOVED lines=11> */
[----:B------:R-:W-:Y:S01]  /*5160*/  IADD3 R6, PT, PT, R2, 0x3, RZ ;  /* 0x0000000302067810 */ /* 0x000fe20007ffe0ff */
        /* <DEDUP_REMOVED lines=11> */
.L_x_2411:
[----:B------:R-:W-:Y:S05]  /*5220*/  BSYNC.RECONVERGENT B0 ;  /* 0x0000000000007941 */ /* 0x000fea0003800200 */
.L_x_2410:
[----:B------:R-:W-:Y:S04]  /*5230*/  BSSY.RECONVERGENT B0, `(.L_x_2412) ;  /* 0x000000c000007945 */ /* 0x000fe80003800200 */
[----:B------:R-:W-:Y:S05]  /*5240*/  @P0 BRA `(.L_x_2413) ;  /* 0x0000000000280947 */ /* 0x000fea0003800000 */
[C---:B------:R-:W-:Y:S01]  /*5250*/  VIADD R7, R15.reuse, 0x1 ;  /* 0x000000010f077836 */ /* 0x040fe20000000000 */
        /* <DEDUP_REMOVED lines=9> */
.L_x_2413:
[----:B------:R-:W-:Y:S05]  /*52f0*/  BSYNC.RECONVERGENT B0 ;  /* 0x0000000000007941 */ /* 0x000fea0003800200 */
.L_x_2412:
        /* <DEDUP_REMOVED lines=12> */
.L_x_2415:
[----:B------:R-:W-:Y:S05]  /*53c0*/  BSYNC.RECONVERGENT B0 ;  /* 0x0000000000007941 */ /* 0x000fea0003800200 */
.L_x_2414:
[----:B------:R-:W-:Y:S04]  /*53d0*/  BSSY.RECONVERGENT B0, `(.L_x_2416) ;  /* 0x000000c000007945 */ /* 0x000fe80003800200 */
[----:B------:R-:W-:Y:S05]  /*53e0*/  @P2 BRA `(.L_x_2417) ;  /* 0x0000000000282947 */ /* 0x000fea0003800000 */
[C---:B--23--:R-:W-:Y:S01]  /*53f0*/  VIADD R7, R15.reuse, 0x1 ;  /* 0x000000010f077836 */ /* 0x04cfe20000000000 */
        /* <DEDUP_REMOVED lines=9> */
.L_x_2417:
[----:B------:R-:W-:Y:S05]  /*5490*/  BSYNC.RECONVERGENT B0 ;  /* 0x0000000000007941 */ /* 0x000fea0003800200 */
.L_x_2416:
        /* <DEDUP_REMOVED lines=12> */
.L_x_2419:
[----:B------:R-:W-:Y:S05]  /*5560*/  BSYNC.RECONVERGENT B0 ;  /* 0x0000000000007941 */ /* 0x000fea0003800200 */
.L_x_2418:
[----:B------:R-:W-:Y:S04]  /*5570*/  BSSY.RECONVERGENT B0, `(.L_x_2420) ;  /* 0x000000c000007945 */ /* 0x000fe80003800200 */
[----:B------:R-:W-:Y:S05]  /*5580*/  @P4 BRA `(.L_x_2421) ;  /* 0x0000000000284947 */ /* 0x000fea0003800000 */
[C---:B0-234-:R-:W-:Y:S01]  /*5590*/  VIADD R7, R15.reuse, 0x1 ;  /* 0x000000010f077836 */ /* 0x05dfe20000000000 */
[----:B------:R-:W-:Y:S01]  /*55a0*/  ISETP.GE.AND P0, PT, R15, UR7, PT ;  /* 0x000000070f007c0c */ /* 0x000fe2000bf06270 */
[----:B------:R-:W-:Y:S02]  /*55b0*/  HFMA2 R11, -RZ, RZ, 0, 2.384185791015625e-07 ;  /* 0x00000004ff0b7431 */ /* 0x000fe400000001ff */
[----:B------:R-:W-:Y:S01]  /*55c0*/  IMAD R10, R26, UR7, R15 ;  /* 0x000000071a0a7c24 */ /* 0x000fe2000f8e020f */
[----:B------:R-:W-:-:S03]  /*55d0*/  ISETP.GE.AND P1, PT, R7, UR7, PT ;  /* 0x0000000707007c0c */ /* 0x000fc6000bf26270 */
[----:B------:R-:W-:-:S06]  /*55e0*/  IMAD.WIDE R10, R10, R11, UR4 ;  /* 0x000000040a0a7e25 */ /* 0x000fcc000f8e020b */
[----:B------:R-:W0:Y:S04]  /*55f0*/  @!P0 LDS R7, [R4+0x18c0] ;  /* 0x0018c00004078984 */ /* 0x000e280000000800 */
[----:B------:R-:W1:Y:S04]  /*5600*/  @!P1 LDS R9, [R4+0x18c4] ;  /* 0x0018c40004099984 */ /* 0x000e680000000800 */
[----:B0-----:R0:W-:Y:S04]  /*5610*/  @!P0 STG.E desc[UR10][R10.64], R7 ;  /* 0x000000070a008986 */ /* 0x0011e8000c10190a */
[----:B-1----:R0:W-:Y:S02]  /*5620*/  @!P1 STG.E desc[UR10][R10.64+0x4], R9 ;  /* 0x000004090a009986 */ /* 0x0021e4000c10190a */
.L_x_2421:
[----:B------:R-:W-:Y:S05]  /*5630*/  BSYNC.RECONVERGENT B0 ;  /* 0x0000000000007941 */ /* 0x000fea0003800200 */
.L_x_2420:
        /* <DEDUP_REMOVED lines=12> */
.L_x_2423:
[----:B------:R-:W-:Y:S05]  /*5700*/  BSYNC.RECONVERGENT B0 ;  /* 0x0000000000007941 */ /* 0x000fea0003800200 */
.L_x_2422:
        /* <DEDUP_REMOVED lines=14> */
[C---:B--234-:R-:W-:Y:S01]  /*57f0*/  IADD3 R7, PT, PT, R15.reuse, 0x1, RZ ;  /* 0x000000010f077810 */ /* 0x05cfe20007ffe0ff */
[----:B------:R-:W-:Y:S01]  /*5800*/  IMAD R6, R6, UR7, R15 ;  /* 0x0000000706067c24 */ /* 0x000fe2000f8e020f */
[----:B------:R-:W-:Y:S02]  /*5810*/  ISETP.GE.AND P0, PT, R15, UR7, PT ;  /* 0x000000070f007c0c */ /* 0x000fe4000bf06270 */
[----:B------:R-:W-:Y:S01]  /*5820*/  ISETP.GE.AND P1, PT, R7, UR7, PT ;  /* 0x0000000707007c0c */ /* 0x000fe2000bf26270 */
[----:B------:R-:W-:-:S04]  /*5830*/  IMAD.MOV.U32 R7, RZ, RZ, 0x4 ;  /* 0x00000004ff077424 */ /* 0x000fc800078e00ff */
[----:B------:R-:W-:-:S06]  /*5840*/  IMAD.WIDE R6, R6, R7, UR4 ;  /* 0x0000000406067e25 */ /* 0x000fcc000f8e0207 */
[----:B------:R-:W1:Y:S04]  /*5850*/  @!P0 LDS R9, [R4] ;  /* 0x0000000004098984 */ /* 0x000e680000000800 */
[----:B------:R-:W2:Y:S04]  /*5860*/  @!P1 LDS R11, [R4+0x4] ;  /* 0x00000400040b9984 */ /* 0x000ea80000000800 */
[----:B-1----:R1:W-:Y:S04]  /*5870*/  @!P0 STG.E desc[UR10][R6.64], R9 ;  /* 0x0000000906008986 */ /* 0x0023e8000c10190a */
[----:B--2---:R1:W-:Y:S02]  /*5880*/  @!P1 STG.E desc[UR10][R6.64+0x4], R11 ;  /* 0x0000040b06009986 */ /* 0x0043e4000c10190a */
.L_x_2425:
[----:B------:R-:W-:Y:S05]  /*5890*/  BSYNC.RECONVERGENT B0 ;  /* 0x0000000000007941 */ /* 0x000fea0003800200 */
.L_x_2424:
        /* <DEDUP_REMOVED lines=16> */
[----:B-1----:R-:W-:Y:S01]  /*59a0*/  IMAD R6, R8, UR7, R15 ;  /* 0x0000000708067c24 */ /* 0x002fe2000f8e020f */
        /* <DEDUP_REMOVED lines=8> */
.L_x_2427:
[----:B------:R-:W-:Y:S05]  /*5a30*/  BSYNC.RECONVERGENT B0 ;  /* 0x0000000000007941 */ /* 0x000fea0003800200 */
.L_x_2426:
        /* <DEDUP_REMOVED lines=12> */
.L_x_2429:
[----:B------:R-:W-:Y:S05]  /*5b00*/  BSYNC.RECONVERGENT B0 ;  /* 0x0000000000007941 */ /* 0x000fea0003800200 */
.L_x_2428:
        /* <DEDUP_REMOVED lines=12> */
.L_x_2431:
[----:B------:R-:W-:Y:S05]  /*5bd0*/  BSYNC.RECONVERGENT B0 ;  /* 0x0000000000007941 */ /* 0x000fea0003800200 */
.L_x_2430:
        /* <DEDUP_REMOVED lines=12> */
.L_x_2433:
[----:B------:R-:W-:Y:S05]  /*5ca0*/  BSYNC.RECONVERGENT B0 ;  /* 0x0000000000007941 */ /* 0x000fea0003800200 */
.L_x_2432:
        /* <DEDUP_REMOVED lines=12> */
.L_x_2435:
[----:B------:R-:W-:Y:S05]  /*5d70*/  BSYNC.RECONVERGENT B0 ;  /* 0x0000000000007941 */ /* 0x000fea0003800200 */
.L_x_2434:
        /* <DEDUP_REMOVED lines=12> */
.L_x_2437:
[----:B------:R-:W-:Y:S05]  /*5e40*/  BSYNC.RECONVERGENT B0 ;  /* 0x0000000000007941 */ /* 0x000fea0003800200 */
.L_x_2436:
        /* <DEDUP_REMOVED lines=12> */
.L_x_2439:
[----:B------:R-:W-:Y:S05]  /*5f10*/  BSYNC.RECONVERGENT B0 ;  /* 0x0000000000007941 */ /* 0x000fea0003800200 */
.L_x_2438:
        /* <DEDUP_REMOVED lines=21> */
[----:B------:R-:W-:Y:S01]  /*6070*/  HFMA2 R0, -RZ, RZ, 0, 0 ;  /* 0x00000000ff007431 */ /* 0x000fe200000001ff */
        /* <DEDUP_REMOVED lines=8> */
.L_x_2449:
[----:B--2---:R-:W-:-:S07]  /*6100*/  FMNMX R4, R3, R4, !PT ;  /* 0x0000000403047209 */ /* 0x004fce0007800000 */
.L_x_2441:
[----:B------:R-:W-:Y:S05]  /*6110*/  BSYNC B0 ;  /* 0x0000000000007941 */ /* 0x000fea0003800000 */
.L_x_2440:
[----:B------:R-:W-:Y:S01]  /*6120*/  USHF.L.U32 UR4, UR6, 0x3, URZ ;  /* 0x0000000306047899 */ /* 0x000fe200080006ff */
[----:B------:R-:W-:Y:S05]  /*6130*/  BSSY.RECONVERGENT B0, `(.L_x_2443) ;  /* 0x000000e000007945 */ /* 0x000fea0003800200 */
[----:B0-----:R-:W-:-:S06]  /*6140*/  IMAD.U32 R2, RZ, RZ, UR4 ;  /* 0x00000004ff027e24 */ /* 0x001fcc000f8e00ff */
        /* <DEDUP_REMOVED lines=12> */
.L_x_2444:
[----:B------:R-:W-:Y:S05]  /*6210*/  BSYNC.RECONVERGENT B0 ;  /* 0x0000000000007941 */ /* 0x000fea0003800200 */
.L_x_2443:
[----:B------:R-:W-:Y:S01]  /*6220*/  USHF.L.U32 UR4, UR6, 0x2, URZ ;  /* 0x0000000206047899 */ /* 0x000fe200080006ff */
[----:B------:R-:W-:Y:S02]  /*6230*/  UMOV UR5, 0xa00 ;  /* 0x00000a0000057882 */ /* 0x000fe40000000000 */
[----:B------:R-:W-:Y:S02]  /*6240*/  ULEA UR5, UR6, UR5, 0x3 ;  /* 0x0000000506057291 */ /* 0x000fe4000f8e18ff */
[----:B------:R-:W-:-:S04]  /*6250*/  ULEA UR4, UR6, -UR4, 0x3 ;  /* 0x8000000406047291 */ /* 0x000fc8000f8e18ff */
[----:B0-----:R-:W-:-:S06]  /*6260*/  MOV R2, UR5 ;  /* 0x0000000500027c02 */ /* 0x001fcc0008000f00 */
        /* <DEDUP_REMOVED lines=13> */
[----:B------:R-:W-:Y:S05]  /*6340*/  CALL.REL.NOINC `($__internal_9_$__cuda_sm20_rcp_rn_f32_slowpath) ;  /* 0x00000000005c7944 */ /* 0x000fea0003c00000 */
[----:B------:R-:W-:Y:S01]  /*6350*/  IMAD.MOV.U32 R5, RZ, RZ, R0 ;  /* 0x000000ffff057224 */ /* 0x000fe200078e0000 */
[----:B------:R-:W-:Y:S06]  /*6360*/  BRA `(.L_x_2446) ;  /* 0x0000000000147947 */ /* 0x000fec0003800000 */
.L_x_2445:
[----:B------:R-:W0:Y:S01]  /*6370*/  MUFU.RCP R5, UR8 ;  /* 0x0000000800057d08 */ /* 0x000e220008001000 */
[----:B------:R-:W-:-:S05]  /*6380*/  MOV R0, UR8 ;  /* 0x0000000800007c02 */ /* 0x000fca0008000f00 */
[----:B0-----:R-:W-:-:S04]  /*6390*/  FFMA R0, R5, R0, -1 ;  /* 0xbf80000005007423 */ /* 0x001fc80000000000 */
[----:B------:R-:W-:-:S04]  /*63a0*/  FADD.FTZ R0, -R0, -RZ ;  /* 0x800000ff00007221 */ /* 0x000fc80000010100 */
[----:B------:R-:W-:-:S07]  /*63b0*/  FFMA R5, R5, R0, R5 ;  /* 0x0000000005057223 */ /* 0x000fce0000000005 */
.L_x_2446:
[----:B------:R-:W-:Y:S01]  /*63c0*/  STG.E desc[UR10][R2.64], R5 ;  /* 0x0000000502007986 */ /* 0x000fe2000c10190a */
[----:B------:R-:W-:Y:S05]  /*63d0*/  EXIT ;  /* 0x000000000000794d */ /* 0x000fea0003800000 */
.L_x_2442:
[----:B------:R-:W-:Y:S02]  /*63e0*/  IMAD.MOV.U32 R7, RZ, RZ, 0x2 ;  /* 0x00000002ff077424 */ /* 0x000fe400078e00ff */
[----:B------:R-:W-:Y:S02]  /*63f0*/  IMAD.MOV.U32 R9, RZ, RZ, 0x1f ;  /* 0x0000001fff097424 */ /* 0x000fe400078e00ff */
[----:B0-----:R-:W-:-:S07]  /*6400*/  IMAD.MOV.U32 R2, RZ, RZ, -0x1 ;  /* 0xffffffffff027424 */ /* 0x001fce00078e00ff */
[----:B-1----:R-:W-:Y:S05]  /*6410*/  WARPSYNC.COLLECTIVE R2, `(.L_x_2447) ;  /* 0x0000000002087348 */ /* 0x002fea0003c00000 */
[----:B-1----:R0:W1:Y:S02]  /*6420*/  SHFL.DOWN P0, R4, R0, R7, R9 ;  /* 0x0800000700047389 */ /* 0x0020640000000009 */
[----:B01----:R-:W-:Y:S05]  /*6430*/  ENDCOLLECTIVE ;  /* 0x000000000000791b */ /* 0x003fea0003800000 */
.L_x_2447:
[----:B------:R-:W-:Y:S01]  /*6440*/  IMAD.MOV.U32 R7, RZ, RZ, 0x1 ;  /* 0x00000001ff077424 */ /* 0x000fe200078e00ff */
[----:B------:R-:W-:-:S04]  /*6450*/  MOV R3, R4 ;  /* 0x0000000400037202 */ /* 0x000fc80000000f00 */
[----:B------:R-:W-:-:S05]  /*6460*/  FMNMX R3, R3, R0, !PT ;  /* 0x0000000003037209 */ /* 0x000fca0007800000 */
[----:B------:R-:W-:-:S07]  /*6470*/  IMAD.MOV.U32 R0, RZ, RZ, R3 ;  /* 0x000000ffff007224 */ /* 0x000fce00078e0003 */
[----:B------:R-:W-:Y:S05]  /*6480*/  WARPSYNC.COLLECTIVE R2, `(.L_x_2448) ;  /* 0x0000000002087348 */ /* 0x000fea0003c00000 */
[----:B------:R0:W1:Y:S02]  /*6490*/  SHFL.DOWN P0, R4, R0, R7, R9 ;  /* 0x0800000700047389 */ /* 0x0000640000000009 */
[----:B01----:R-:W-:Y:S05]  /*64a0*/  ENDCOLLECTIVE ;  /* 0x000000000000791b */ /* 0x003fea0003800000 */
.L_x_2448:
[----:B------:R-:W-:Y:S05]  /*64b0*/  BRA `(.L_x_2449) ;  /* 0xfffffffc00107947 */ /* 0x000fea000383ffff */
        .weak           $__internal_9_$__cuda_sm20_rcp_rn_f32_slowpath
        .type           $__internal_9_$__cuda_sm20_rcp_rn_f32_slowpath,@function
        .size           $__internal_9_$__cuda_sm20_rcp_rn_f32_slowpath,(.L_x_3764 - $__internal_9_$__cuda_sm20_rcp_rn_f32_slowpath)
$__internal_9_$__cuda_sm20_rcp_rn_f32_slowpath:
        /* <DEDUP_REMOVED lines=15> */
.L_x_2450:
        /* <DEDUP_REMOVED lines=33> */
.L_x_2452:
[----:B------:R0:W1:Y:S02]  /*67c0*/  MUFU.RCP R4, R0 ;  /* 0x0000000000047308 */ /* 0x0000640000001000 */
.L_x_2451:
[----:B0123--:R-:W-:Y:S01]  /*67d0*/  MOV R0, R4 ;  /* 0x0000000400007202 */ /* 0x00ffe20000000f00 */
[----:B------:R-:W-:Y:S02]  /*67e0*/  IMAD.MOV.U32 R4, RZ, RZ, R9 ;  /* 0x000000ffff047224 */ /* 0x000fe400078e0009 */
[----:B------:R-:W-:-:S04]  /*67f0*/  IMAD.MOV.U32 R5, RZ, RZ, 0x0 ;  /* 0x00000000ff057424 */ /* 0x000fc800078e00ff */
[----:B------:R-:W-:Y:S05]  /*6800*/  RET.REL.NODEC R4 `(_ZN18transformer_engine56_GLOBAL__N__9a404817_23_multi_cast_transpose_cu_26a11c4627multi_cast_transpose_kernelILi4ELi2ELb0Ef6__halffEEvNS0_22MultiCastTransposeArgsE) ;  /* 0xffffff9404fc7950 */ /* 0x000fea0003c3ffff */
.L_x_2453:
        /* <DEDUP_REMOVED lines=15> */
.L_x_3764:


//--------------------- .text._ZN18transformer_engine56_GLOBAL__N__9a404817_23_multi_cast_transpose_cu_26a11c4627multi_cast_transpose_kernelILi2ELi8ELb0Eff13__nv_fp8_e4m3EEvNS0_22MultiCastTransposeArgsE --------------------------
	.section	.text._ZN18transformer_engine56_GLOBAL__N__9a404817_23_multi_cast_transpose_cu_26a11c4627multi_cast_transpose_kernelILi2ELi8ELb0Eff13__nv_fp8_e4m3EEvNS0_22MultiCastTransposeArgsE,"ax",@progbits
	.align	128
.text._ZN18transformer_engine56_GLOBAL__N__9a404817_23_multi_cast_transpose_cu_26a11c4627multi_cast_transpose_kernelILi2ELi8ELb0Eff13__nv_fp8_e4m3EEvNS0_22MultiCastTransposeArgsE:
        .type           _ZN18transformer_engine56_GLOBAL__N__9a404817_23_multi_cast_transpose_cu_26a11c4627multi_cast_transpose_kernelILi2ELi8ELb0Eff13__nv_fp8_e4m3EEvNS0_22MultiCastTransposeArgsE,@function
        .size           _ZN18transformer_engine56_GLOBAL__N__9a404817_23_multi_cast_transpose_cu_26a11c4627multi_cast_transpose_kernelILi2ELi8ELb0Eff13__nv_fp8_e4m3EEvNS0_22MultiCastTransposeArgsE,(.L_x_3766 - _ZN18transformer_engine56_GLOBAL__N__9a404817_23_multi_cast_transpose_cu_26a11c4627multi_cast_transpose_kernelILi2ELi8ELb0Eff13__nv_fp8_e4m3EEvNS0_22MultiCastTransposeArgsE)
        .other          _ZN18transformer_engine56_GLOBAL__N__9a404817_23_multi_cast_transpose_cu_26a11c4627multi_cast_transpose_kernelILi2ELi8ELb0Eff13__nv_fp8_e4m3EEvNS0_22MultiCastTransposeArgsE,@"STO_CUDA_ENTRY STV_DEFAULT"
_ZN18transformer_engine56_GLOBAL__N__9a404817_23_multi_cast_transpose_cu_26a11c4627multi_cast_transpose_kernelILi2ELi8ELb0Eff13__nv_fp8_e4m3EEvNS0_22MultiCastTransposeArgsE:
[----:B------:R-:W-:Y:S01]  /*0000*/  LDC R1, c[0x0][0x37c] ;  /* 0x0000df00ff017b82 */ /* 0x000fe20000000800 */
[----:B------:R-:W0:Y:S07]  /*0010*/  S2R R52, SR_TID.X ;  /* 0x0000000000347919 */ /* 0x000e2e0000002100 */
[----:B------:R-:W1:Y:S01]  /*0020*/  S2UR UR7, SR_CTAID.X ;  /* 0x00000000000779c3 */ /* 0x000e620000002500 */
[----:B------:R-:W-:Y:S01]  /*0030*/  UMOV UR4, URZ ;  /* 0x000000ff00047c82 */ /* 0x000fe20008000000 */
[----:B------:R-:W-:Y:S01]  /*0040*/  UMOV UR8, 0xe00 ;  /* 0x00000e0000087882 */ /* 0x000fe20000000000 */
[----:B0-----:R-:W-:-:S02]  /*0050*/  LOP3.LUT R53, R52, 0x1f, RZ, 0xc0, !PT ;  /* 0x0000001f34357812 */ /* 0x001fc400078ec0ff */
[----:B-1----:R-:W-:-:S07]  /*0060*/  SHF.R.U32.HI R51, RZ, 0x5, R52 ;  /* 0x00000005ff337819 */ /* 0x002fce0000011634 */
.L_x_2454:
        /* <DEDUP_REMOVED lines=18> */
[----:B------:R-:W1:Y:S09]  /*0190*/  LDCU.64 UR12, c[0x0][UR5+0x380] ;  /* 0x00007000050c77ac */ /* 0x000e720008000a00 */
[----:B------:R-:W3:Y:S01]  /*01a0*/  LDCU UR9, c[0x0][UR4+0x1080] ;  /* 0x00021000040977ac */ /* 0x000ee20008000800 */
[----:B------:R-:W4:Y:S01]  /*01b0*/  LDCU UR7, c[0x0][UR4+0x1180] ;  /* 0x00023000040777ac */ /* 0x000f220008000800 */
[----:B---3--:R-:W-:-:S04]  /*01c0*/  IMAD.U32 R0, RZ, RZ, UR9 ;  /* 0x00000009ff007e24 */ /* 0x008fc8000f8e00ff */
[----:B------:R-:W-:-:S05]  /*01d0*/  VIADD R0, R0, 0x3f ;  /* 0x0000003f00007836 */ /* 0x000fca0000000000 */
[----:B------:R-:W-:-:S04]  /*01e0*/  SHF.R.S32.HI R5, RZ, 0x1f, R0 ;  /* 0x0000001fff057819 */ /* 0x000fc80000011400 */
[----:B------:R-:W-:Y:S02]  /*01f0*/  LEA.HI R5, R5, R0, RZ, 0x6 ;  /* 0x0000000005057211 */ /* 0x000fe400078f30ff */
[----:B------:R-:W4:Y:S02]  /*0200*/  S2R R0, SR_CTAID.X ;  /* 0x0000000000007919 */ /* 0x000f240000002500 */
[----:B------:R-:W-:-:S04]  /*0210*/  SHF.R.S32.HI R11, RZ, 0x6, R5 ;  /* 0x00000006ff0b7819 */ /* 0x000fc80000011405 */
[-C--:B------:R-:W-:Y:S02]  /*0220*/  IABS R7, R11.reuse ;  /* 0x0000000b00077213 */ /* 0x080fe40000000000 */
[----:B------:R-:W-:Y:S02]  /*0230*/  IABS R8, R11 ;  /* 0x0000000b00087213 */ /* 0x000fe40000000000 */
[----:B------:R-:W3:Y:S08]  /*0240*/  I2F.RP R5, R7 ;  /* 0x0000000700057306 */ /* 0x000ef00000209400 */
[----:B---3--:R-:W0:Y:S01]  /*0250*/  MUFU.RCP R5, R5 ;  /* 0x0000000500057308 */ /* 0x008e220000001000 */
[----:B----4-:R-:W-:Y:S01]  /*0260*/  VIADD R0, R0, -UR7 ;  /* 0x8000000700007c36 */ /* 0x010fe20008000000 */
[----:B------:R-:W3:Y:S01]  /*0270*/  LDCU UR7, c[0x0][UR4+0xf80] ;  /* 0x0001f000040777ac */ /* 0x000ee20008000800 */
[----:B------:R-:W4:Y:S01]  /*0280*/  LDCU.64 UR4, c[0x0][UR5+0x580] ;  /* 0x0000b000050477ac */ /* 0x000f220008000a00 */
[----:B0-----:R-:W-:-:S02]  /*0290*/  VIADD R2, R5, 0xffffffe ;  /* 0x0ffffffe05027836 */ /* 0x001fc40000000000 */
[----:B------:R-:W-:Y:S02]  /*02a0*/  IMAD.SHL.U32 R5, R51, 0x8, RZ ;  /* 0x0000000833057824 */ /* 0x000fe400078e00ff */
[----:B------:R0:W5:Y:S02]  /*02b0*/  F2I.FTZ.U32.TRUNC.NTZ R3, R2 ;  /* 0x0000000200037305 */ /* 0x000164000021f000 */
[----:B0-----:R-:W-:Y:S02]  /*02c0*/  IMAD.MOV.U32 R2, RZ, RZ, RZ ;  /* 0x000000ffff027224 */ /* 0x001fe400078e00ff */
[----:B-----5:R-:W-:-:S04]  /*02d0*/  IMAD.MOV R6, RZ, RZ, -R3 ;  /* 0x000000ffff067224 */ /* 0x020fc800078e0a03 */
[----:B------:R-:W-:Y:S01]  /*02e0*/  IMAD R9, R6, R7, RZ ;  /* 0x0000000706097224 */ /* 0x000fe200078e02ff */
[----:B------:R-:W-:-:S03]  /*02f0*/  IABS R6, R0 ;  /* 0x0000000000067213 */ /* 0x000fc60000000000 */
[----:B------:R-:W-:-:S04]  /*0300*/  IMAD.HI.U32 R3, R3, R9, R2 ;  /* 0x0000000903037227 */ /* 0x000fc800078e0002 */
[----:B------:R-:W-:Y:S01]  /*0310*/  IMAD.MOV R2, RZ, RZ, -R8 ;  /* 0x000000ffff027224 */ /* 0x000fe200078e0a08 */
[----:B------:R-:W-:Y:S01]  /*0320*/  CS2R R8, SRZ ;  /* 0x0000000000087805 */ /* 0x000fe2000001ff00 */
        /* <DEDUP_REMOVED lines=15> */
[----:B------:R-:W-:-:S04]  /*0420*/  IMAD R5, R11, R7, R0 ;  /* 0x000000070b057224 */ /* 0x000fc800078e0200 */
[C---:B------:R-:W-:Y:S02]  /*0430*/  VIADD R12, R3.reuse, 0x1 ;  /* 0x00000001030c7836 */ /* 0x040fe40000000000 */
[C---:B------:R-:W-:Y:S02]  /*0440*/  VIADD R10, R3.reuse, 0x2 ;  /* 0x00000002030a7836 */ /* 0x040fe40000000000 */
[C---:B------:R-:W-:Y:S01]  /*0450*/  VIADD R28, R3.reuse, 0x3 ;  /* 0x00000003031c7836 */ /* 0x040fe20000000000 */
[----:B---3--:R-:W-:Y:S01]  /*0460*/  ISETP.GE.AND P5, PT, R12, UR7, PT ;  /* 0x000000070c007c0c */ /* 0x008fe2000bfa6270 */
[----:B------:R-:W-:Y:S01]  /*0470*/  VIADD R26, R3, 0x4 ;  /* 0x00000004031a7836 */ /* 0x000fe20000000000 */
[----:B------:R-:W-:Y:S02]  /*0480*/  ISETP.GE.AND P4, PT, R10, UR7, PT ;  /* 0x000000070a007c0c */ /* 0x000fe4000bf86270 */
[----:B------:R-:W-:Y:S02]  /*0490*/  ISETP.GE.AND P3, PT, R28, UR7, PT ;  /* 0x000000071c007c0c */ /* 0x000fe4000bf66270 */
[----:B------:R-:W-:-:S02]  /*04a0*/  ISETP.GE.AND P2, PT, R26, UR7, PT ;  /* 0x000000071a007c0c */ /* 0x000fc4000bf46270 */
[----:B--2---:R-:W-:Y:S01]  /*04b0*/  @P0 R2UR UR8, R4 ;  /* 0x00000000040802ca */ /* 0x004fe200000e0000 */
[----:B------:R-:W-:Y:S01]  /*04c0*/  IMAD.SHL.U32 R4, R5, 0x40, RZ ;  /* 0x0000004005047824 */ /* 0x000fe200078e00ff */
[----:B------:R-:W-:-:S03]  /*04d0*/  ISETP.GE.AND P0, PT, R3, UR7, PT ;  /* 0x0000000703007c0c */ /* 0x000fc6000bf06270 */
[----:B------:R-:W-:-:S10]  /*04e0*/  IMAD R5, R53, 0x2, R4 ;  /* 0x0000000235057824 */ /* 0x000fd400078e0204 */
[----:B-1--4-:R-:W-:Y:S05]  /*04f0*/  @P0 BRA `(.L_x_2456) ;  /* 0x0000000000240947 */ /* 0x012fea0003800000 */
[C---:B------:R-:W-:Y:S01]  /*0500*/  VIADD R6, R5.reuse, 0x1 ;  /* 0x0000000105067836 */ /* 0x040fe20000000000 */
[----:B------:R-:W-:Y:S01]  /*0510*/  ISETP.GE.AND P1, PT, R5, UR9, PT ;  /* 0x0000000905007c0c */ /* 0x000fe2000bf26270 */
[----:B------:R-:W-:Y:S01]  /*0520*/  IMAD.MOV.U32 R7, RZ, RZ, 0x4 ;  /* 0x00000004ff077424 */ /* 0x000fe200078e00ff */
[----:B------:R-:W-:Y:S02]  /*0530*/  CS2R R8, SRZ ;  /* 0x0000000000087805 */ /* 0x000fe4000001ff00 */
[----:B------:R-:W-:Y:S01]  /*0540*/  ISETP.GE.AND P6, PT, R6, UR9, PT ;  /* 0x0000000906007c0c */ /* 0x000fe2000bfc6270 */
[----:B------:R-:W-:-:S04]  /*0550*/  IMAD R6, R3, UR9, R5 ;  /* 0x0000000903067c24 */ /* 0x000fc8000f8e0205 */
[----:B------:R-:W-:-:S05]  /*0560*/  IMAD.WIDE R6, R6, R7, UR12 ;  /* 0x0000000c06067e25 */ /* 0x000fca000f8e0207 */
[----:B------:R0:W5:Y:S04]  /*0570*/  @!P1 LDG.E R9, desc[UR10][R6.64] ;  /* 0x0000000a06099981 */ /* 0x000168000c1e1900 */
[----:B------:R0:W5:Y:S02]  /*0580*/  @!P6 LDG.E R8, desc[UR10][R6.64+0x4] ;  /* 0x0000040a0608e981 */ /* 0x000164000c1e1900 */
.L_x_2456:
[----:B------:R-:W-:Y:S05]  /*0590*/  BSYNC.RECONVERGENT B0 ;  /* 0x0000000000007941 */ /* 0x000fea0003800200 */
.L_x_2455:
[----:B-----5:R-:W-:Y:S01]  /*05a0*/  FMUL R22, R9, UR8 ;  /* 0x0000000809167c20 */ /* 0x020fe20008400000 */
[----:B------:R-:W-:Y:S01]  /*05b0*/  FMUL R24, R8, UR8 ;  /* 0x0000000808187c20 */ /* 0x000fe20008400000 */
[----:B------:R-:W-:Y:S01]  /*05c0*/  BSSY.RECONVERGENT B0, `(.L_x_2457) ;  /* 0x000000d000007945 */ /* 0x000fe20003800200 */
[----:B------:R-:W-:Y:S02]  /*05d0*/  VIADD R16, R3, 0x5 ;  /* 0x0000000503107836 */ /* 0x000fe40000000000 */
[----:B------:R-:W-:Y:S02]  /*05e0*/  F2FP.SATFINITE.E4M3.F32.PACK_AB_MERGE_C R22, RZ, R22, RZ ;  /* 0x00000016ff16723e */ /* 0x000fe400048070ff */
[----:B------:R-:W-:Y:S01]  /*05f0*/  F2FP.SATFINITE.E4M3.F32.PACK_AB_MERGE_C R24, RZ, R24, RZ ;  /* 0x00000018ff18723e */ /* 0x000fe200048070ff */
[----:B------:R-:W-:Y:S06]  /*0600*/  @P0 BRA `(.L_x_2458) ;  /* 0x0000000000200947 */ /* 0x000fec0003800000 */
[C---:B0-----:R-:W-:Y:S01]  /*0610*/  VIADD R6, R5.reuse, 0x1 ;  /* 0x0000000105067836 */ /* 0x041fe20000000000 */
[----:B------:R-:W-:Y:S01]  /*0620*/  ISETP.GE.AND P1, PT, R5, UR9, PT ;  /* 0x0000000905007c0c */ /* 0x000fe2000bf26270 */
[----:B------:R-:W-:-:S03]  /*0630*/  IMAD R7, R3, UR9, R5 ;  /* 0x0000000903077c24 */ /* 0x000fc6000f8e0205 */
[----:B------:R-:W-:Y:S02]  /*0640*/  ISETP.GE.AND P6, PT, R6, UR9, PT ;  /* 0x0000000906007c0c */ /* 0x000fe4000bfc6270 */
[----:B------:R-:W-:-:S04]  /*0650*/  IADD3 R6, P0, PT, R7, UR4, RZ ;  /* 0x0000000407067c10 */ /* 0x000fc8000ff1e0ff */
[----:B------:R-:W-:-:S05]  /*0660*/  LEA.HI.X.SX32 R7, R7, UR5, 0x1, P0 ;  /* 0x0000000507077c11 */ /* 0x000fca00080f0eff */
[----:B------:R1:W-:Y:S04]  /*0670*/  @!P1 STG.E.U8 desc[UR10][R6.64], R22 ;  /* 0x0000001606009986 */ /* 0x0003e8000c10110a */
[----:B------:R1:W-:Y:S02]  /*0680*/  @!P6 STG.E.U8 desc[UR10][R6.64+0x1], R24 ;  /* 0x000001180600e986 */ /* 0x0003e4000c10110a */
.L_x_2458:
[----:B------:R-:W-:Y:S05]  /*0690*/  BSYNC.RECONVERGENT B0 ;  /* 0x0000000000007941 */ /* 0x000fea0003800200 */
.L_x_2457:
[----:B------:R-:W-:Y:S01]  /*06a0*/  BSSY.RECONVERGENT B0, `(.L_x_2459) ;  /* 0x0000011000007945 */ /* 0x000fe20003800200 */
[----:B------:R-:W-:Y:S01]  /*06b0*/  FMNMX3 R9, |R9|, RZ, |R8|, !PT ;  /* 0x000000ff09097276 */ /* 0x000fe20007800608 */
[----:B------:R-:W-:Y:S01]  /*06c0*/  IMAD.MOV.U32 R11, RZ, RZ, RZ ;  /* 0x000000ffff0b7224 */ /* 0x000fe200078e00ff */
[----:B------:R-:W-:Y:S01]  /*06d0*/  ISETP.GE.AND P1, PT, R16, UR7, PT ;  /* 0x0000000710007c0c */ /* 0x000fe2000bf26270 */
[----:B------:R-:W-:Y:S02]  /*06e0*/  VIADD R18, R3, 0x6 ;  /* 0x0000000603127836 */ /* 0x000fe40000000000 */
[----:B------:R-:W-:Y:S01]  /*06f0*/  IMAD.MOV.U32 R8, RZ, RZ, RZ ;  /* 0x000000ffff087224 */ /* 0x000fe200078e00ff */
[----:B------:R-:W-:Y:S09]  /*0700*/  @P5 BRA `(.L_x_2460) ;  /* 0x0000000000285947 */ /* 0x000ff20003800000 */
[C---:B01----:R-:W-:Y:S01]  /*0710*/  VIADD R6, R5.reuse, 0x1 ;  /* 0x0000000105067836 */ /* 0x043fe20000000000 */
[----:B------:R-:W-:Y:S01]  /*0720*/  ISETP.GE.AND P0, PT, R5, UR9, PT ;  /* 0x0000000905007c0c */ /* 0x000fe2000bf06270 */
[----:B------:R-:W-:Y:S02]  /*0730*/  IMAD.MOV.U32 R7, RZ, RZ, 0x4 ;  /* 0x00000004ff077424 */ /* 0x000fe400078e00ff */
[----:B------:R-:W-:Y:S01]  /*0740*/  IMAD.MOV.U32 R8, RZ, RZ, RZ ;  /* 0x000000ffff087224 */ /* 0x000fe200078e00ff */
[----:B------:R-:W-:Y:S01]  /*0750*/  ISETP.GE.AND P6, PT, R6, UR9, PT ;  /* 0x0000000906007c0c */ /* 0x000fe2000bfc6270 */
[----:B------:R-:W-:Y:S02]  /*0760*/  IMAD R6, R12, UR9, R5 ;  /* 0x000000090c067c24 */ /* 0x000fe4000f8e0205 */
[----:B------:R-:W-:Y:S02]  /*0770*/  IMAD.MOV.U32 R11, RZ, RZ, RZ ;  /* 0x000000ffff0b7224 */ /* 0x000fe400078e00ff */
[----:B------:R-:W-:-:S05]  /*0780*/  IMAD.WIDE R6, R6, R7, UR12 ;  /* 0x0000000c06067e25 */ /* 0x000fca000f8e0207 */
[----:B------:R2:W5:Y:S04]  /*0790*/  @!P0 LDG.E R8, desc[UR10][R6.64] ;  /* 0x0000000a06088981 */ /* 0x000568000c1e1900 */
[----:B------:R2:W5:Y:S02]  /*07a0*/  @!P6 LDG.E R11, desc[UR10][R6.64+0x4] ;  /* 0x0000040a060be981 */ /* 0x000564000c1e1900 */
.L_x_2460:
[----:B------:R-:W-:Y:S05]  /*07b0*/  BSYNC.RECONVERGENT B0 ;  /* 0x0000000000007941 */ /* 0x000fea0003800200 */
.L_x_2459:
[----:B-----5:R-:W-:Y:S01]  /*07c0*/  FMUL R20, R8, UR8 ;  /* 0x0000000808147c20 */ /* 0x020fe20008400000 */
[----:B012---:R-:W-:Y:S01]  /*07d0*/  FMUL R6, R11, UR8 ;  /* 0x000000080b067c20 */ /* 0x007fe20008400000 */
[----:B------:R-:W-:Y:S01]  /*07e0*/  BSSY.RECONVERGENT B0, `(.L_x_2461) ;  /* 0x000000e000007945 */ /* 0x000fe20003800200 */
[----:B------:R-:W-:Y:S02]  /*07f0*/  ISETP.GE.AND P0, PT, R18, UR7, PT ;  /* 0x0000000712007c0c */ /* 0x000fe4000bf06270 */
[----:B------:R-:W-:Y:S02]  /*0800*/  FMNMX R15, R9, |R8|, !PT ;  /* 0x40000008090f7209 */ /* 0x000fe40007800000 */
[----:B------:R-:W-:Y:S02]  /*0810*/  F2FP.SATFINITE.E4M3.F32.PACK_AB_MERGE_C R20, RZ, R20, RZ ;  /* 0x00000014ff14723e */ /* 0x000fe400048070ff */
[----:B------:R-:W-:Y:S01]  /*0820*/  F2FP.SATFINITE.E4M3.F32.PACK_AB_MERGE_C R6, RZ, R6, RZ ;  /* 0x00000006ff06723e */ /* 0x000fe200048070ff */
[----:B------:R-:W-:Y:S06]  /*0830*/  @P5 BRA `(.L_x_2462) ;  /* 0x0000000000205947 */ /* 0x000fec0003800000 */
[----:B------:R-:W-:Y:S01]  /*0840*/  IMAD R12, R12, UR9, R5 ;  /* 0x000000090c0c7c24 */ /* 0x000fe2000f8e0205 */
[C---:B------:R-:W-:Y:S01]  /*0850*/  ISETP.GE.AND P5, PT, R5.reuse, UR9, PT ;  /* 0x0000000905007c0c */ /* 0x040fe2000bfa6270 */
[----:B------:R-:W-:-:S03]  /*0860*/  VIADD R7, R5, 0x1 ;  /* 0x0000000105077836 */ /* 0x000fc60000000000 */
[----:B------:R-:W-:-:S04]  /*0870*/  IADD3 R8, P6, PT, R12, UR4, RZ ;  /* 0x000000040c087c10 */ /* 0x000fc8000ffde0ff */
[----:B------:R-:W-:Y:S02]  /*0880*/  LEA.HI.X.SX32 R9, R12, UR5, 0x1, P6 ;  /* 0x000000050c097c11 */ /* 0x000fe4000b0f0eff */
[----:B------:R-:W-:-:S03]  /*0890*/  ISETP.GE.AND P6, PT, R7, UR9, PT ;  /* 0x0000000907007c0c */ /* 0x000fc6000bfc6270 */
[----:B------:R0:W-:Y:S10]  /*08a0*/  @!P5 STG.E.U8 desc[UR10][R8.64], R20 ;  /* 0x000000140800d986 */ /* 0x0001f4000c10110a */
[----:B------:R0:W-:Y:S02]  /*08b0*/  @!P6 STG.E.U8 desc[UR10][R8.64+0x1], R6 ;  /* 0x000001060800e986 */ /* 0x0001e4000c10110a */
.L_x_2462:
[----:B------:R-:W-:Y:S05]  /*08c0*/  BSYNC.RECONVERGENT B0 ;  /* 0x0000000000007941 */ /* 0x000fea0003800200 */
.L_x_2461:
[----:B------:R-:W-:Y:S01]  /*08d0*/  BSSY.RECONVERGENT B0, `(.L_x_2463) ;  /* 0x000000f000007945 */ /* 0x000fe20003800200 */
[----:B------:R-:W-:Y:S02]  /*08e0*/  IMAD.MOV.U32 R13, RZ, RZ, RZ ;  /* 0x000000ffff0d7224 */ /* 0x000fe400078e00ff */
[----:B------:R-:W-:Y:S02]  /*08f0*/  VIADD R12, R3, 0x7 ;  /* 0x00000007030c7836 */ /* 0x000fe40000000000 */
[----:B------:R-:W-:Y:S01]  /*0900*/  IMAD.MOV.U32 R14, RZ, RZ, RZ ;  /* 0x000000ffff0e7224 */ /* 0x000fe200078e00ff */
[----:B------:R-:W-:Y:S06]  /*0910*/  @P4 BRA `(.L_x_2464) ;  /* 0x0000000000284947 */ /* 0x000fec0003800000 */
[C---:B------:R-:W-:Y:S01]  /*0920*/  VIADD R7, R5.reuse, 0x1 ;  /* 0x0000000105077836 */ /* 0x040fe20000000000 */
[----:B------:R-:W-:Y:S01]  /*0930*/  ISETP.GE.AND P5, PT, R5, UR9, PT ;  /* 0x0000000905007c0c */ /* 0x000fe2000bfa6270 */
[----:B0-----:R-:W-:Y:S02]  /*0940*/  IMAD.MOV.U32 R9, RZ, RZ, 0x4 ;  /* 0x00000004ff097424 */ /* 0x001fe400078e00ff */
[----:B------:R-:W-:Y:S01]  /*0950*/  IMAD R8, R10, UR9, R5 ;  /* 0x000000090a087c24 */ /* 0x000fe2000f8e0205 */
[----:B------:R-:W-:Y:S01]  /*0960*/  ISETP.GE.AND P6, PT, R7, UR9, PT ;  /* 0x0000000907007c0c */ /* 0x000fe2000bfc6270 */
[----:B------:R-:W-:Y:S02]  /*0970*/  IMAD.MOV.U32 R14, RZ, RZ, RZ ;  /* 0x000000ffff0e7224 */ /* 0x000fe400078e00ff */
[----:B------:R-:W-:Y:S02]  /*0980*/  IMAD.MOV.U32 R13, RZ, RZ, RZ ;  /* 0x000000ffff0d7224 */ /* 0x000fe400078e00ff */
[----:B------:R-:W-:-:S05]  /*0990*/  IMAD.WIDE R8, R8, R9, UR12 ;  /* 0x0000000c08087e25 */ /* 0x000fca000f8e0209 */
[----:B------:R1:W5:Y:S04]  /*09a0*/  @!P5 LDG.E R14, desc[UR10][R8.64] ;  /* 0x0000000a080ed981 */ /* 0x000368000c1e1900 */
[----:B------:R1:W5:Y:S02]  /*09b0*/  @!P6 LDG.E R13, desc[UR10][R8.64+0x4] ;  /* 0x0000040a080de981 */ /* 0x000364000c1e1900 */
.L_x_2464:
[----:B------:R-:W-:Y:S05]  /*09c0*/  BSYNC.RECONVERGENT B0 ;  /* 0x0000000000007941 */ /* 0x000fea0003800200 */
.L_x_2463:
[----:B-----5:R-:W-:Y:S01]  /*09d0*/  FMUL R7, R14, UR8 ;  /* 0x000000080e077c20 */ /* 0x020fe20008400000 */
[----:B01----:R-:W-:Y:S01]  /*09e0*/  FMUL R8, R13, UR8 ;  /* 0x000000080d087c20 */ /* 0x003fe20008400000 */
[----:B------:R-:W-:Y:S01]  /*09f0*/  BSSY.RECONVERGENT B0, `(.L_x_2465) ;  /* 0x000000e000007945 */ /* 0x000fe20003800200 */
[----:B------:R-:W-:Y:S02]  /*0a00*/  ISETP.GE.AND P5, PT, R12, UR7, PT ;  /* 0x000000070c007c0c */ /* 0x000fe4000bfa6270 */
[----:B------:R-:W-:Y:S02]  /*0a10*/  FMNMX3 R17, |R11|, R15, |R14|, !PT ;  /* 0x0000000f0b117276 */ /* 0x000fe4000780060e */
        /* <DEDUP_REMOVED lines=11> */
.L_x_2466:
[----:B------:R-:W-:Y:S05]  /*0ad0*/  BSYNC.RECONVERGENT B0 ;  /* 0x0000000000007941 */ /* 0x000fea0003800200 */
.L_x_2465:
        /* <DEDUP_REMOVED lines=15> */
.L_x_2468:
[----:B------:R-:W-:Y:S05]  /*0bd0*/  BSYNC.RECONVERGENT B0 ;  /* 0x0000000000007941 */ /* 0x000fea0003800200 */
.L_x_2467:
        /* <DEDUP_REMOVED lines=16> */
.L_x_2470:
[----:B------:R-:W-:Y:S05]  /*0ce0*/  BSYNC.RECONVERGENT B0 ;  /* 0x0000000000007941 */ /* 0x000fea0003800200 */
.L_x_2469:
[----:B------:R-:W-:Y:S01]  /*0cf0*/  BSSY.RECONVERGENT B0, `(.L_x_2471) ;  /* 0x000000e000007945 */ /* 0x000fe20003800200 */
[----:B------:R-:W-:Y:S02]  /*0d00*/  IMAD.MOV.U32 R11, RZ, RZ, RZ ;  /* 0x000000ffff0b7224 */ /* 0x000fe400078e00ff */
[----:B------:R-:W-:Y:S01]  /*0d10*/  IMAD.MOV.U32 R30, RZ, RZ, RZ ;  /* 0x000000ffff1e7224 */ /* 0x000fe200078e00ff */
[----:B------:R-:W-:Y:S06]  /*0d20*/  @P2 BRA `(.L_x_2472) ;  /* 0x0000000000282947 */ /* 0x000fec0003800000 */
[C---:B------:R-:W-:Y:S01]  /*0d30*/  VIADD R11, R5.reuse, 0x1 ;  /* 0x00000001050b7836 */ /* 0x040fe20000000000 */
[----:B------:R-:W-:Y:S01]  /*0d40*/  ISETP.GE.AND P3, PT, R5, UR9, PT ;  /* 0x0000000905007c0c */ /* 0x000fe2000bf66270 */
[----:B------:R-:W-:Y:S02]  /*0d50*/  HFMA2 R30, -RZ, RZ, 0, 0 ;  /* 0x00000000ff1e7431 */ /* 0x000fe400000001ff */
[----:B0-----:R-:W-:Y:S01]  /*0d60*/  IMAD.MOV.U32 R29, RZ, RZ, 0x4 ;  /* 0x00000004ff1d7424 */ /* 0x001fe200078e00ff */
[----:B------:R-:W-:Y:S01]  /*0d70*/  ISETP.GE.AND P6, PT, R11, UR9, PT ;  /* 0x000000090b007c0c */ /* 0x000fe2000bfc6270 */
[----:B------:R-:W-:Y:S02]  /*0d80*/  IMAD R28, R26, UR9, R5 ;  /* 0x000000091a1c7c24 */ /* 0x000fe4000f8e0205 */
[----:B------:R-:W-:Y:S02]  /*0d90*/  IMAD.MOV.U32 R11, RZ, RZ, RZ ;  /* 0x000000ffff0b7224 */ /* 0x000fe400078e00ff */
[----:B------:R-:W-:-:S05]  /*0da0*/  IMAD.WIDE R28, R28, R29, UR12 ;  /* 0x0000000c1c1c7e25 */ /* 0x000fca000f8e021d */
[----:B------:R1:W5:Y:S04]  /*0db0*/  @!P3 LDG.E R30, desc[UR10][R28.64] ;  /* 0x0000000a1c1eb981 */ /* 0x000368000c1e1900 */
[----:B------:R1:W5:Y:S02]  /*0dc0*/  @!P6 LDG.E R11, desc[UR10][R28.64+0x4] ;  /* 0x0000040a1c0be981 */ /* 0x000364000c1e1900 */
.L_x_2472:
[----:B------:R-:W-:Y:S05]  /*0dd0*/  BSYNC.RECONVERGENT B0 ;  /* 0x0000000000007941 */ /* 0x000fea0003800200 */
.L_x_2471:
[----:B-----5:R-:W-:Y:S01]  /*0de0*/  FMUL R37, R30, UR8 ;  /* 0x000000081e257c20 */ /* 0x020fe20008400000 */
[----:B------:R-:W-:Y:S01]  /*0df0*/  FMUL R34, R11, UR8 ;  /* 0x000000080b227c20 */ /* 0x000fe20008400000 */
[----:B------:R-:W-:Y:S01]  /*0e00*/  BSSY.RECONVERGENT B0, `(.L_x_2473) ;  /* 0x000000d000007945 */ /* 0x000fe20003800200 */
[----:B------:R-:W-:Y:S02]  /*0e10*/  FMNMX3 R17, |R15|, R17, |R30|, !PT ;  /* 0x000000110f117276 */ /* 0x000fe4000780061e */
[----:B------:R-:W-:Y:S02]  /*0e20*/  F2FP.SATFINITE.E4M3.F32.PACK_AB_MERGE_C R37, RZ, R37, RZ ;  /* 0x00000025ff25723e */ /* 0x000fe400048070ff */
[----:B------:R-:W-:Y:S01]  /*0e30*/  F2FP.SATFINITE.E4M3.F32.PACK_AB_MERGE_C R34, RZ, R34, RZ ;  /* 0x00000022ff22723e */ /* 0x000fe200048070ff */
[----:B------:R-:W-:Y:S06]  /*0e40*/  @P2 BRA `(.L_x_2474) ;  /* 0x0000000000202947 */ /* 0x000fec0003800000 */
[C---:B------:R-:W-:Y:S01]  /*0e50*/  VIADD R15, R5.reuse, 0x1 ;  /* 0x00000001050f7836 */ /* 0x040fe20000000000 */
[----:B------:R-:W-:Y:S01]  /*0e60*/  ISETP.GE.AND P3, PT, R5, UR9, PT ;  /* 0x0000000905007c0c */ /* 0x000fe2000bf66270 */
[----:B------:R-:W-:-:S03]  /*0e70*/  IMAD R13, R26, UR9, R5 ;  /* 0x000000091a0d7c24 */ /* 0x000fc6000f8e0205 */
[----:B------:R-:W-:Y:S02]  /*0e80*/  ISETP.GE.AND P6, PT, R15, UR9, PT ;  /* 0x000000090f007c0c */ /* 0x000fe4000bfc6270 */
[----:B------:R-:W-:-:S04]  /*0e90*/  IADD3 R26, P2, PT, R13, UR4, RZ ;  /* 0x000000040d1a7c10 */ /* 0x000fc8000ff5e0ff */
[----:B------:R-:W-:-:S05]  /*0ea0*/  LEA.HI.X.SX32 R27, R13, UR5, 0x1, P2 ;  /* 0x000000050d1b7c11 */ /* 0x000fca00090f0eff */
[----:B------:R2:W-:Y:S04]  /*0eb0*/  @!P3 STG.E.U8 desc[UR10][R26.64], R37 ;  /* 0x000000251a00b986 */ /* 0x0005e8000c10110a */
[----:B------:R2:W-:Y:S02]  /*0ec0*/  @!P6 STG.E.U8 desc[UR10][R26.64+0x1], R34 ;  /* 0x000001221a00e986 */ /* 0x0005e4000c10110a */
.L_x_2474:
[----:B------:R-:W-:Y:S05]  /*0ed0*/  BSYNC.RECONVERGENT B0 ;  /* 0x0000000000007941 */ /* 0x000fea0003800200 */
.L_x_2473:
[----:B------:R-:W-:Y:S01]  /*0ee0*/  BSSY.RECONVERGENT B0, `(.L_x_2475) ;  /* 0x000000e000007945 */ /* 0x000fe20003800200 */
[----:B------:R-:W-:Y:S02]  /*0ef0*/  IMAD.MOV.U32 R13, RZ, RZ, RZ ;  /* 0x000000ffff0d7224 */ /* 0x000fe400078e00ff */
[----:B01----:R-:W-:Y:S01]  /*0f00*/  IMAD.MOV.U32 R28, RZ, RZ, RZ ;  /* 0x000000ffff1c7224 */ /* 0x003fe200078e00ff */
[----:B------:R-:W-:Y:S06]  /*0f10*/  @P1 BRA `(.L_x_2476) ;  /* 0x0000000000281947 */ /* 0x000fec0003800000 */
[C---:B------:R-:W-:Y:S01]  /*0f20*/  VIADD R13, R5.reuse, 0x1 ;  /* 0x00000001050d7836 */ /* 0x040fe20000000000 */
[----:B------:R-:W-:Y:S01]  /*0f30*/  ISETP.GE.AND P2, PT, R5, UR9, PT ;  /* 0x0000000905007c0c */ /* 0x000fe2000bf46270 */
[----:B--2---:R-:W-:Y:S02]  /*0f40*/  IMAD.MOV.U32 R27, RZ, RZ, 0x4 ;  /* 0x00000004ff1b7424 */ /* 0x004fe400078e00ff */
[----:B------:R-:W-:Y:S01]  /*0f50*/  IMAD R26, R16, UR9, R5 ;  /* 0x00000009101a7c24 */ /* 0x000fe2000f8e0205 */
[----:B------:R-:W-:Y:S01]  /*0f60*/  ISETP.GE.AND P3, PT, R13, UR9, PT ;  /* 0x000000090d007c0c */ /* 0x000fe2000bf66270 */
[----:B------:R-:W-:Y:S02]  /*0f70*/  IMAD.MOV.U32 R28, RZ, RZ, RZ ;  /* 0x000000ffff1c7224 */ /* 0x000fe400078e00ff */
[----:B------:R-:W-:Y:S02]  /*0f80*/  IMAD.MOV.U32 R13, RZ, RZ, RZ ;  /* 0x000000ffff0d7224 */ /* 0x000fe400078e00ff */
[----:B------:R-:W-:-:S05]  /*0f90*/  IMAD.WIDE R26, R26, R27, UR12 ;  /* 0x0000000c1a1a7e25 */ /* 0x000fca000f8e021b */
[----:B------:R0:W5:Y:S04]  /*0fa0*/  @!P2 LDG.E R28, desc[UR10][R26.64] ;  /* 0x0000000a1a1ca981 */ /* 0x000168000c1e1900 */
[----:B------:R0:W5:Y:S02]  /*0fb0*/  @!P3 LDG.E R13, desc[UR10][R26.64+0x4] ;  /* 0x0000040a1a0db981 */ /* 0x000164000c1e1900 */
.L_x_2476:
[----:B------:R-:W-:Y:S05]  /*0fc0*/  BSYNC.RECONVERGENT B0 ;  /* 0x0000000000007941 */ /* 0x000fea0003800200 */
.L_x_2475:
        /* <DEDUP_REMOVED lines=15> */
.L_x_2478:
[----:B------:R-:W-:Y:S05]  /*10c0*/  BSYNC.RECONVERGENT B0 ;  /* 0x0000000000007941 */ /* 0x000fea0003800200 */
.L_x_2477:
[----:B------:R-:W-:Y:S01]  /*10d0*/  BSSY.RECONVERGENT B0, `(.L_x_2479) ;  /* 0x000000e000007945 */ /* 0x000fe20003800200 */
[----:B------:R-:W-:Y:S02]  /*10e0*/  IMAD.MOV.U32 R11, RZ, RZ, RZ ;  /* 0x000000ffff0b7224 */ /* 0x000fe400078e00ff */
[----:B0-2---:R-:W-:Y:S01]  /*10f0*/  IMAD.MOV.U32 R26, RZ, RZ, RZ ;  /* 0x000000ffff1a7224 */ /* 0x005fe200078e00ff */
[----:B------:R-:W-:Y:S06]  /*1100*/  @P0 BRA `(.L_x_2480) ;  /* 0x0000000000280947 */ /* 0x000fec0003800000 */
[C---:B------:R-:W-:Y:S01]  /*1110*/  VIADD R11, R5.reuse, 0x1 ;  /* 0x00000001050b7836 */ /* 0x040fe20000000000 */
[----:B------:R-:W-:Y:S01]  /*1120*/  ISETP.GE.AND P1, PT, R5, UR9, PT ;  /* 0x0000000905007c0c */ /* 0x000fe2000bf26270 */
[----:B-1----:R-:W-:Y:S02]  /*1130*/  IMAD.MOV.U32 R17, RZ, RZ, 0x4 ;  /* 0x00000004ff117424 */ /* 0x002fe400078e00ff */
[----:B------:R-:W-:Y:S01]  /*1140*/  IMAD R16, R18, UR9, R5 ;  /* 0x0000000912107c24 */ /* 0x000fe2000f8e0205 */
[----:B------:R-:W-:Y:S01]  /*1150*/  ISETP.GE.AND P2, PT, R11, UR9, PT ;  /* 0x000000090b007c0c */ /* 0x000fe2000bf46270 */
[----:B------:R-:W-:Y:S02]  /*1160*/  IMAD.MOV.U32 R26, RZ, RZ, RZ ;  /* 0x000000ffff1a7224 */ /* 0x000fe400078e00ff */
[----:B------:R-:W-:Y:S02]  /*1170*/  IMAD.MOV.U32 R11, RZ, RZ, RZ ;  /* 0x000000ffff0b7224 */ /* 0x000fe400078e00ff */
[----:B------:R-:W-:-:S05]  /*1180*/  IMAD.WIDE R16, R16, R17, UR12 ;  /* 0x0000000c10107e25 */ /* 0x000fca000f8e0211 */
[----:B------:R0:W5:Y:S04]  /*1190*/  @!P1 LDG.E R26, desc[UR10][R16.64] ;  /* 0x0000000a101a9981 */ /* 0x000168000c1e1900 */
[----:B------:R0:W5:Y:S02]  /*11a0*/  @!P2 LDG.E R11, desc[UR10][R16.64+0x4] ;  /* 0x0000040a100ba981 */ /* 0x000164000c1e1900 */
.L_x_2480:
[----:B------:R-:W-:Y:S05]  /*11b0*/  BSYNC.RECONVERGENT B0 ;  /* 0x0000000000007941 */ /* 0x000fea0003800200 */
.L_x_2479:
[----:B-----5:R-:W-:Y:S01]  /*11c0*/  FMUL R21, R26, UR8 ;  /* 0x000000081a157c20 */ /* 0x020fe20008400000 */
[----:B------:R-:W-:Y:S01]  /*11d0*/  FMUL R23, R11, UR8 ;  /* 0x000000080b177c20 */ /* 0x000fe20008400000 */
[----:B------:R-:W-:Y:S01]  /*11e0*/  BSSY.RECONVERGENT B0, `(.L_x_2481) ;  /* 0x000000d000007945 */ /* 0x000fe20003800200 */
[----:B------:R-:W-:Y:S02]  /*11f0*/  FMNMX R13, R28, |R13|, !PT ;  /* 0x4000000d1c0d7209 */ /* 0x000fe40007800000 */
[----:B------:R-:W-:Y:S02]  /*1200*/  F2FP.SATFINITE.E4M3.F32.PACK_AB_MERGE_C R21, RZ, R21, RZ ;  /* 0x00000015ff15723e */ /* 0x000fe400048070ff */
[----:B------:R-:W-:Y:S01]  /*1210*/  F2FP.SATFINITE.E4M3.F32.PACK_AB_MERGE_C R23, RZ, R23, RZ ;  /* 0x00000017ff17723e */ /* 0x000fe200048070ff */
[----:B------:R-:W-:Y:S06]  /*1220*/  @P0 BRA `(.L_x_2482) ;  /* 0x0000000000200947 */ /* 0x000fec0003800000 */
[C---:B------:R-:W-:Y:S01]  /*1230*/  VIADD R15, R5.reuse, 0x1 ;  /* 0x00000001050f7836 */ /* 0x040fe20000000000 */
[----:B------:R-:W-:Y:S01]  /*1240*/  ISETP.GE.AND P1, PT, R5, UR9, PT ;  /* 0x0000000905007c0c */ /* 0x000fe2000bf26270 */
[----:B------:R-:W-:-:S03]  /*1250*/  IMAD R18, R18, UR9, R5 ;  /* 0x0000000912127c24 */ /* 0x000fc6000f8e0205 */
[----:B------:R-:W-:Y:S02]  /*1260*/  ISETP.GE.AND P2, PT, R15, UR9, PT ;  /* 0x000000090f007c0c */ /* 0x000fe4000bf46270 */
[----:B01----:R-:W-:-:S04]  /*1270*/  IADD3 R16, P0, PT, R18, UR4, RZ ;  /* 0x0000000412107c10 */ /* 0x003fc8000ff1e0ff */
[----:B------:R-:W-:-:S05]  /*1280*/  LEA.HI.X.SX32 R17, R18, UR5, 0x1, P0 ;  /* 0x0000000512117c11 */ /* 0x000fca00080f0eff */
[----:B------:R2:W-:Y:S04]  /*1290*/  @!P1 STG.E.U8 desc[UR10][R16.64], R21 ;  /* 0x0000001510009986 */ /* 0x0005e8000c10110a */
[----:B------:R2:W-:Y:S02]  /*12a0*/  @!P2 STG.E.U8 desc[UR10][R16.64+0x1], R23 ;  /* 0x000001171000a986 */ /* 0x0005e4000c10110a */
.L_x_2482:
[----:B------:R-:W-:Y:S05]  /*12b0*/  BSYNC.RECONVERGENT B0 ;  /* 0x0000000000007941 */ /* 0x000fea0003800200 */
.L_x_2481:
[----:B------:R-:W-:Y:S01]  /*12c0*/  BSSY.RECONVERGENT B0, `(.L_x_2483) ;  /* 0x000000e000007945 */ /* 0x000fe20003800200 */
[----:B------:R-:W-:Y:S02]  /*12d0*/  IMAD.MOV.U32 R15, RZ, RZ, RZ ;  /* 0x000000ffff0f7224 */ /* 0x000fe400078e00ff */
[----:B------:R-:W-:Y:S01]  /*12e0*/  IMAD.MOV.U32 R18, RZ, RZ, RZ ;  /* 0x000000ffff127224 */ /* 0x000fe200078e00ff */
[----:B------:R-:W-:Y:S06]  /*12f0*/  @P5 BRA `(.L_x_2484) ;  /* 0x0000000000285947 */ /* 0x000fec0003800000 */
[C---:B------:R-:W-:Y:S01]  /*1300*/  VIADD R15, R5.reuse, 0x1 ;  /* 0x00000001050f7836 */ /* 0x040fe20000000000 */
[----:B------:R-:W-:Y:S01]  /*1310*/  ISETP.GE.AND P0, PT, R5, UR9, PT ;  /* 0x0000000905007c0c */ /* 0x000fe2000bf06270 */
[----:B012---:R-:W-:Y:S02]  /*1320*/  IMAD.MOV.U32 R17, RZ, RZ, 0x4 ;  /* 0x00000004ff117424 */ /* 0x007fe400078e00ff */
[----:B------:R-:W-:Y:S01]  /*1330*/  IMAD R16, R12, UR9, R5 ;  /* 0x000000090c107c24 */ /* 0x000fe2000f8e0205 */
[----:B------:R-:W-:Y:S01]  /*1340*/  ISETP.GE.AND P1, PT, R15, UR9, PT ;  /* 0x000000090f007c0c */ /* 0x000fe2000bf26270 */
[----:B------:R-:W-:Y:S02]  /*1350*/  IMAD.MOV.U32 R18, RZ, RZ, RZ ;  /* 0x000000ffff127224 */ /* 0x000fe400078e00ff */
[----:B------:R-:W-:Y:S02]  /*1360*/  IMAD.MOV.U32 R15, RZ, RZ, RZ ;  /* 0x000000ffff0f7224 */ /* 0x000fe400078e00ff */
[----:B------:R-:W-:-:S05]  /*1370*/  IMAD.WIDE R16, R16, R17, UR12 ;  /* 0x0000000c10107e25 */ /* 0x000fca000f8e0211 */
[----:B------:R3:W5:Y:S04]  /*1380*/  @!P0 LDG.E R18, desc[UR10][R16.64] ;  /* 0x0000000a10128981 */ /* 0x000768000c1e1900 */
[----:B------:R3:W5:Y:S02]  /*1390*/  @!P1 LDG.E R15, desc[UR10][R16.64+0x4] ;  /* 0x0000040a100f9981 */ /* 0x000764000c1e1900 */
.L_x_2484:
[----:B------:R-:W-:Y:S05]  /*13a0*/  BSYNC.RECONVERGENT B0 ;  /* 0x0000000000007941 */ /* 0x000fea0003800200 */
.L_x_2483:
[----:B-----5:R-:W-:Y:S01]  /*13b0*/  FMUL R30, R18, UR8 ;  /* 0x00000008121e7c20 */ /* 0x020fe20008400000 */
[----:B------:R-:W-:Y:S01]  /*13c0*/  FMUL R28, R15, UR8 ;  /* 0x000000080f1c7c20 */ /* 0x000fe20008400000 */
[----:B------:R-:W-:Y:S01]  /*13d0*/  BSSY.RECONVERGENT B0, `(.L_x_2485) ;  /* 0x000000d000007945 */ /* 0x000fe20003800200 */
[----:B0123--:R-:W-:Y:S02]  /*13e0*/  FMNMX3 R16, |R26|, R13, |R11|, !PT ;  /* 0x0000000d1a107276 */ /* 0x00ffe4000780060b */
        /* <DEDUP_REMOVED lines=11> */
.L_x_2486:
[----:B------:R-:W-:Y:S05]  /*14a0*/  BSYNC.RECONVERGENT B0 ;  /* 0x0000000000007941 */ /* 0x000fea0003800200 */
.L_x_2485:
[----:B------:R-:W-:Y:S01]  /*14b0*/  BSSY.RECONVERGENT B0, `(.L_x_2487) ;  /* 0x000000e000007945 */ /* 0x000fe20003800200 */
[----:B------:R-:W-:Y:S02]  /*14c0*/  IMAD.MOV.U32 R17, RZ, RZ, RZ ;  /* 0x000000ffff117224 */ /* 0x000fe400078e00ff */
        /* <DEDUP_REMOVED lines=12> */
.L_x_2488:
[----:B------:R-:W-:Y:S05]  /*1590*/  BSYNC.RECONVERGENT B0 ;  /* 0x0000000000007941 */ /* 0x000fea0003800200 */
.L_x_2487:
[----:B-----5:R-:W-:Y:S01]  /*15a0*/  FMUL R11, R26, UR8 ;  /* 0x000000081a0b7c20 */ /* 0x020fe20008400000 */
[----:B01----:R-:W-:Y:S01]  /*15b0*/  FMUL R12, R17, UR8 ;  /* 0x00000008110c7c20 */ /* 0x003fe20008400000 */
[----:B------:R-:W-:Y:S01]  /*15c0*/  BSSY.RECONVERGENT B0, `(.L_x_2489) ;  /* 0x000000e000007945 */ /* 0x000fe20003800200 */
[----:B------:R-:W-:Y:S01]  /*15d0*/  FMNMX3 R13, |R18|, R16, |R15|, !PT ;  /* 0x00000010120d7276 */ /* 0x000fe2000780060f */
[----:B------:R-:W-:Y:S01]  /*15e0*/  VIADD R16, R3, 0x21 ;  /* 0x0000002103107836 */ /* 0x000fe20000000000 */
        /* <DEDUP_REMOVED lines=11> */
.L_x_2490:
[----:B------:R-:W-:Y:S05]  /*16a0*/  BSYNC.RECONVERGENT B0 ;  /* 0x0000000000007941 */ /* 0x000fea0003800200 */
.L_x_2489:
[----:B------:R-:W-:Y:S01]  /*16b0*/  ISETP.GE.AND P5, PT, R16, UR7, PT ;  /* 0x0000000710007c0c */ /* 0x000fe2000bfa6270 */
[C---:B------:R-:W-:Y:S01]  /*16c0*/  VIADD R18, R3.reuse, 0x22 ;  /* 0x0000002203127836 */ /* 0x040fe20000000000 */
[----:B------:R-:W-:Y:S01]  /*16d0*/  BSSY.RECONVERGENT B0, `(.L_x_2491) ;  /* 0x0000017000007945 */ /* 0x000fe20003800200 */
[C---:B------:R-:W-:Y:S01]  /*16e0*/  VIADD R36, R3.reuse, 0x23 ;  /* 0x0000002303247836 */ /* 0x040fe20000000000 */
[----:B------:R-:W-:Y:S01]  /*16f0*/  FMNMX3 R40, |R26|, R13, |R17|, !PT ;  /* 0x0000000d1a287276 */ /* 0x000fe20007800611 */
[C---:B------:R-:W-:Y:S01]  /*1700*/  VIADD R38, R3.reuse, 0x24 ;  /* 0x0000002403267836 */ /* 0x040fe20000000000 */
[----:B------:R-:W-:Y:S01]  /*1710*/  ISETP.GE.AND P4, PT, R18, UR7, PT ;  /* 0x0000000712007c0c */ /* 0x000fe2000bf86270 */
[C---:B------:R-:W-:Y:S01]  /*1720*/  VIADD R35, R3.reuse, 0x25 ;  /* 0x0000002503237836 */ /* 0x040fe20000000000 */
[----:B------:R-:W-:Y:S01]  /*1730*/  ISETP.GE.AND P0, PT, R36, UR7, PT ;  /* 0x0000000724007c0c */ /* 0x000fe2000bf06270 */
[----:B------:R-:W-:Y:S01]  /*1740*/  IMAD.MOV.U32 R26, RZ, RZ, RZ ;  /* 0x000000ffff1a7224 */ /* 0x000fe200078e00ff */
[----:B------:R-:W-:Y:S01]  /*1750*/  ISETP.GE.AND P1, PT, R38, UR7, PT ;  /* 0x0000000726007c0c */ /* 0x000fe2000bf26270 */
[----:B------:R-:W-:Y:S01]  /*1760*/  VIADD R33, R3, 0x26 ;  /* 0x0000002603217836 */ /* 0x000fe20000000000 */
[----:B------:R-:W-:Y:S01]  /*1770*/  ISETP.GE.AND P2, PT, R35, UR7, PT ;  /* 0x0000000723007c0c */ /* 0x000fe2000bf46270 */
[----:B------:R-:W-:Y:S01]  /*1780*/  IMAD.MOV.U32 R13, RZ, RZ, RZ ;  /* 0x000000ffff0d7224 */ /* 0x000fe200078e00ff */
[----:B------:R-:W-:Y:S11]  /*1790*/  @P5 BRA `(.L_x_2492) ;  /* 0x0000000000285947 */ /* 0x000ff60003800000 */
        /* <DEDUP_REMOVED lines=10> */
.L_x_2492:
[----:B------:R-:W-:Y:S05]  /*1840*/  BSYNC.RECONVERGENT B0 ;  /* 0x0000000000007941 */ /* 0x000fea0003800200 */
.L_x_2491:
[----:B01---5:R-:W-:Y:S01]  /*1850*/  FMUL R14, R13, UR8 ;  /* 0x000000080d0e7c20 */ /* 0x023fe20008400000 */
[----:B------:R-:W-:Y:S01]  /*1860*/  FMUL R15, R26, UR8 ;  /* 0x000000081a0f7c20 */ /* 0x000fe20008400000 */
[----:B------:R-:W-:Y:S01]  /*1870*/  BSSY.RECONVERGENT B0, `(.L_x_2493) ;  /* 0x000000e000007945 */ /* 0x000fe20003800200 */
[----:B------:R-:W-:Y:S02]  /*1880*/  FMNMX R40, R40, |R13|, !PT ;  /* 0x4000000d28287209 */ /* 0x000fe40007800000 */
[----:B------:R-:W-:Y:S02]  /*1890*/  F2FP.SATFINITE.E4M3.F32.PACK_AB_MERGE_C R13, RZ, R14, RZ ;  /* 0x0000000eff0d723e */ /* 0x000fe400048070ff */
[----:B------:R-:W-:Y:S02]  /*18a0*/  ISETP.GE.AND P3, PT, R33, UR7, PT ;  /* 0x0000000721007c0c */ /* 0x000fe4000bf66270 */
[----:B------:R-:W-:Y:S01]  /*18b0*/  F2FP.SATFINITE.E4M3.F32.PACK_AB_MERGE_C R14, RZ, R15, RZ ;  /* 0x0000000fff0e723e */ /* 0x000fe200048070ff */
[----:B------:R-:W-:Y:S10]  /*18c0*/  @P5 BRA `(.L_x_2494) ;  /* 0x0000000000205947 */ /* 0x000ff40003800000 */
        /* <DEDUP_REMOVED lines=8> */
.L_x_2494:
[----:B------:R-:W-:Y:S05]  /*1950*/  BSYNC.RECONVERGENT B0 ;  /* 0x0000000000007941 */ /* 0x000fea0003800200 */
.L_x_2493:
        /* <DEDUP_REMOVED lines=15> */
.L_x_2496:
[----:B------:R-:W-:Y:S05]  /*1a50*/  BSYNC.RECONVERGENT B0 ;  /* 0x0000000000007941 */ /* 0x000fea0003800200 */
.L_x_2495:
[----:B01---5:R-:W-:Y:S01]  /*1a60*/  FMUL R16, R15, UR8 ;  /* 0x000000080f107c20 */ /* 0x023fe20008400000 */
[----:B------:R-:W-:Y:S01]  /*1a70*/  FMUL R17, R31, UR8 ;  /* 0x000000081f117c20 */ /* 0x000fe20008400000 */
[----:B------:R-:W-:Y:S01]  /*1a80*/  BSSY.RECONVERGENT B0, `(.L_x_2497) ;  /* 0x000000e000007945 */ /* 0x000fe20003800200 */
[----:B------:R-:W-:Y:S02]  /*1a90*/  FMNMX3 R40, |R26|, R40, |R15|, !PT ;  /* 0x000000281a287276 */ /* 0x000fe4000780060f */
        /* <DEDUP_REMOVED lines=12> */
.L_x_2498:
[----:B------:R-:W-:Y:S05]  /*1b60*/  BSYNC.RECONVERGENT B0 ;  /* 0x0000000000007941 */ /* 0x000fea0003800200 */
.L_x_2497:
[----:B------:R-:W-:Y:S01]  /*1b70*/  BSSY.RECONVERGENT B0, `(.L_x_2499) ;  /* 0x000000f000007945 */ /* 0x000fe20003800200 */
[----:B------:R-:W-:Y:S01]  /*1b80*/  MOV R39, RZ ;  /* 0x000000ff00277202 */ /* 0x000fe20000000f00 */
        /* <DEDUP_REMOVED lines=13> */
.L_x_2500:
[----:B------:R-:W-:Y:S05]  /*1c60*/  BSYNC.RECONVERGENT B0 ;  /* 0x0000000000007941 */ /* 0x000fea0003800200 */
.L_x_2499:
[----:B-----5:R-:W-:Y:S01]  /*1c70*/  FMUL R17, R42, UR8 ;  /* 0x000000082a117c20 */ /* 0x020fe20008400000 */
[----:B------:R-:W-:Y:S01]  /*1c80*/  FMUL R18, R39, UR8 ;  /* 0x0000000827127c20 */ /* 0x000fe20008400000 */
        /* <DEDUP_REMOVED lines=9> */
[----:B01----:R-:W-:-:S04]  /*1d20*/  IADD3 R26, P6, PT, R36, UR4, RZ ;  /* 0x00000004241a7c10 */ /* 0x003fc8000ffde0ff */
[----:B------:R-:W-:Y:S02]  /*1d30*/  LEA.HI.X.SX32 R27, R36, UR5, 0x1, P6 ;  /* 0x00000005241b7c11 */ /* 0x000fe4000b0f0eff */
[----:B------:R-:W-:-:S03]  /*1d40*/  ISETP.GE.AND P6, PT, R31, UR9, PT ;  /* 0x000000091f007c0c */ /* 0x000fc6000bfc6270 */
[----:B------:R2:W-:Y:S10]  /*1d50*/  @!P0 STG.E.U8 desc[UR10][R26.64], R17 ;  /* 0x000000111a008986 */ /* 0x0005f4000c10110a */
[----:B------:R2:W-:Y:S02]  /*1d60*/  @!P6 STG.E.U8 desc[UR10][R26.64+0x1], R18 ;  /* 0x000001121a00e986 */ /* 0x0005e4000c10110a */
.L_x_2502:
[----:B------:R-:W-:Y:S05]  /*1d70*/  BSYNC.RECONVERGENT B0 ;  /* 0x0000000000007941 */ /* 0x000fea0003800200 */
.L_x_2501:
[----:B------:R-:W-:Y:S01]  /*1d80*/  BSSY.RECONVERGENT B0, `(.L_x_2503) ;  /* 0x000000c000007945 */ /* 0x000fe20003800200 */
[----:B------:R-:W-:-:S03]  /*1d90*/  CS2R R40, SRZ ;  /* 0x0000000000287805 */ /* 0x000fc6000001ff00 */
[----:B------:R-:W-:Y:S05]  /*1da0*/  @P1 BRA `(.L_x_2504) ;  /* 0x0000000000241947 */ /* 0x000fea0003800000 */
[C---:B012---:R-:W-:Y:S01]  /*1db0*/  VIADD R26, R5.reuse, 0x1 ;  /* 0x00000001051a7836 */ /* 0x047fe20000000000 */
        /* <DEDUP_REMOVED lines=8> */
.L_x_2504:
[----:B------:R-:W-:Y:S05]  /*1e40*/  BSYNC.RECONVERGENT B0 ;  /* 0x0000000000007941 */ /* 0x000fea0003800200 */
.L_x_2503:
[----:B-----5:R-:W-:Y:S01]  /*1e50*/  FMUL R31, R41, UR8 ;  /* 0x00000008291f7c20 */ /* 0x020fe20008400000 */
[----:B------:R-:W-:Y:S01]  /*1e60*/  FMUL R36, R40, UR8 ;  /* 0x0000000828247c20 */ /* 0x000fe20008400000 */
[----:B------:R-:W-:Y:S01]  /*1e70*/  BSSY.RECONVERGENT B0, `(.L_x_2505) ;  /* 0x000000d000007945 */ /* 0x000fe20003800200 */
[----:B------:R-:W-:Y:S02]  /*1e80*/  FMNMX3 R41, |R39|, R42, |R41|, !PT ;  /* 0x0000002a27297276 */ /* 0x000fe40007800629 */
[----:B------:R-:W-:Y:S02]  /*1e90*/  F2FP.SATFINITE.E4M3.F32.PACK_AB_MERGE_C R31, RZ, R31, RZ ;  /* 0x0000001fff1f723e */ /* 0x000fe400048070ff */
[----:B------:R-:W-:Y:S01]  /*1ea0*/  F2FP.SATFINITE.E4M3.F32.PACK_AB_MERGE_C R36, RZ, R36, RZ ;  /* 0x00000024ff24723e */ /* 0x000fe200048070ff */
[----:B------:R-:W-:Y:S06]  /*1eb0*/  @P1 BRA `(.L_x_2506) ;  /* 0x0000000000201947 */ /* 0x000fec0003800000 */
[C---:B0123--:R-:W-:Y:S01]  /*1ec0*/  VIADD R26, R5.reuse, 0x1 ;  /* 0x00000001051a7836 */ /* 0x04ffe20000000000 */
[----:B------:R-:W-:Y:S01]  /*1ed0*/  ISETP.GE.AND P1, PT, R5, UR9, PT ;  /* 0x0000000905007c0c */ /* 0x000fe2000bf26270 */
[----:B------:R-:W-:-:S03]  /*1ee0*/  IMAD R38, R38, UR9, R5 ;  /* 0x0000000926267c24 */ /* 0x000fc6000f8e0205 */
[----:B------:R-:W-:Y:S02]  /*1ef0*/  ISETP.GE.AND P6, PT, R26, UR9, PT ;  /* 0x000000091a007c0c */ /* 0x000fe4000bfc6270 */
[----:B------:R-:W-:-:S04]  /*1f00*/  IADD3 R26, P0, PT, R38, UR4, RZ ;  /* 0x00000004261a7c10 */ /* 0x000fc8000ff1e0ff */
[----:B------:R-:W-:-:S05]  /*1f10*/  LEA.HI.X.SX32 R27, R38, UR5, 0x1, P0 ;  /* 0x00000005261b7c11 */ /* 0x000fca00080f0eff */
[----:B------:R4:W-:Y:S04]  /*1f20*/  @!P1 STG.E.U8 desc[UR10][R26.64], R31 ;  /* 0x0000001f1a009986 */ /* 0x0009e8000c10110a */
[----:B------:R4:W-:Y:S02]  /*1f30*/  @!P6 STG.E.U8 desc[UR10][R26.64+0x1], R36 ;  /* 0x000001241a00e986 */ /* 0x0009e4000c10110a */
.L_x_2506:
[----:B------:R-:W-:Y:S05]  /*1f40*/  BSYNC.RECONVERGENT B0 ;  /* 0x0000000000007941 */ /* 0x000fea0003800200 */
.L_x_2505:
[----:B------:R-:W-:Y:S01]  /*1f50*/  BSSY.RECONVERGENT B0, `(.L_x_2507) ;  /* 0x000000e000007945 */ /* 0x000fe20003800200 */
[----:B------:R-:W-:Y:S02]  /*1f60*/  IMAD.MOV.U32 R39, RZ, RZ, RZ ;  /* 0x000000ffff277224 */ /* 0x000fe400078e00ff */
[----:B------:R-:W-:Y:S01]  /*1f70*/  IMAD.MOV.U32 R44, RZ, RZ, RZ ;  /* 0x000000ffff2c7224 */ /* 0x000fe200078e00ff */
[----:B------:R-:W-:Y:S06]  /*1f80*/  @P2 BRA `(.L_x_2508) ;  /* 0x0000000000282947 */ /* 0x000fec0003800000 */
[C---:B01234-:R-:W-:Y:S01]  /*1f90*/  VIADD R26, R5.reuse, 0x1 ;  /* 0x00000001051a7836 */ /* 0x05ffe20000000000 */
        /* <DEDUP_REMOVED lines=9> */
.L_x_2508:
[----:B------:R-:W-:Y:S05]  /*2030*/  BSYNC.RECONVERGENT B0 ;  /* 0x0000000000007941 */ /* 0x000fea0003800200 */
.L_x_2507:
[----:B-----5:R-:W-:Y:S01]  /*2040*/  FMUL R38, R44, UR8 ;  /* 0x000000082c267c20 */ /* 0x020fe20008400000 */
[----:B01234-:R-:W-:Y:S01]  /*2050*/  FMUL R26, R39, UR8 ;  /* 0x00000008271a7c20 */ /* 0x01ffe20008400000 */
[----:B------:R-:W-:Y:S01]  /*2060*/  BSSY.RECONVERGENT B0, `(.L_x_2509) ;  /* 0x000000e000007945 */ /* 0x000fe20003800200 */
[----:B------:R-:W-:Y:S02]  /*2070*/  FMNMX3 R44, |R40|, R41, |R44|, !PT ;  /* 0x00000029282c7276 */ /* 0x000fe4000780062c */
[----:B------:R-:W-:Y:S02]  /*2080*/  LOP3.LUT R41, R37, 0xffff, RZ, 0xc0, !PT ;  /* 0x0000ffff25297812 */ /* 0x000fe400078ec0ff */
        /* <DEDUP_REMOVED lines=11> */
.L_x_2510:
[----:B------:R-:W-:Y:S05]  /*2140*/  BSYNC.RECONVERGENT B0 ;  /* 0x0000000000007941 */ /* 0x000fea0003800200 */
.L_x_2509:
[----:B------:R-:W-:Y:S01]  /*2150*/  BSSY.RECONVERGENT B0, `(.L_x_2511) ;  /* 0x0000012000007945 */ /* 0x000fe20003800200 */
[----:B------:R-:W-:Y:S01]  /*2160*/  LOP3.LUT R40, R34, 0xff, RZ, 0xc0, !PT ;  /* 0x000000ff22287812 */ /* 0x000fe200078ec0ff */
[----:B------:R-:W-:Y:S01]  /*2170*/  IMAD.MOV.U32 R35, RZ, RZ, RZ ;  /* 0x000000ffff237224 */ /* 0x000fe200078e00ff */
[----:B------:R-:W-:Y:S01]  /*2180*/  LOP3.LUT R41, R41, 0xff, RZ, 0xc0, !PT ;  /* 0x000000ff29297812 */ /* 0x000fe200078ec0ff */
[----:B------:R-:W-:Y:S01]  /*2190*/  IMAD.MOV.U32 R42, RZ, RZ, RZ ;  /* 0x000000ffff2a7224 */ /* 0x000fe200078e00ff */
[----:B------:R-:W-:Y:S02]  /*21a0*/  PRMT R34, R32, 0x7104, RZ ;  /* 0x0000710420227816 */ /* 0x000fe400000000ff */
[----:B------:R-:W-:Y:S01]  /*21b0*/  PRMT R43, R25, 0x7104, RZ ;  /* 0x00007104192b7816 */ /* 0x000fe200000000ff */
        /* <DEDUP_REMOVED lines=11> */
.L_x_2512:
[----:B------:R-:W-:Y:S05]  /*2270*/  BSYNC.RECONVERGENT B0 ;  /* 0x0000000000007941 */ /* 0x000fea0003800200 */
.L_x_2511:
[----:B-----5:R-:W-:Y:S01]  /*2280*/  FMUL R25, R42, UR8 ;  /* 0x000000082a197c20 */ /* 0x020fe20008400000 */
[----:B------:R-:W-:Y:S01]  /*2290*/  FMUL R32, R35, UR8 ;  /* 0x0000000823207c20 */ /* 0x000fe20008400000 */
[----:B------:R-:W-:Y:S01]  /*22a0*/  BSSY.RECONVERGENT B0, `(.L_x_2513) ;  /* 0x000000f000007945 */ /* 0x000fe20003800200 */
[----:B------:R-:W-:Y:S02]  /*22b0*/  LOP3.LUT R34, R41, 0xff00, R34, 0xf8, !PT ;  /* 0x0000ff0029227812 */ /* 0x000fe400078ef822 */
[----:B------:R-:W-:Y:S02]  /*22c0*/  LOP3.LUT R40, R40, 0xff00, R43, 0xf8, !PT ;  /* 0x0000ff0028287812 */ /* 0x000fe400078ef82b */
[----:B------:R-:W-:Y:S02]  /*22d0*/  FMNMX R39, R44, |R39|, !PT ;  /* 0x400000272c277209 */ /* 0x000fe40007800000 */
[----:B------:R-:W-:Y:S02]  /*22e0*/  F2FP.SATFINITE.E4M3.F32.PACK_AB_MERGE_C R25, RZ, R25, RZ ;  /* 0x00000019ff19723e */ /* 0x000fe400048070ff */
[----:B------:R-:W-:Y:S01]  /*22f0*/  F2FP.SATFINITE.E4M3.F32.PACK_AB_MERGE_C R32, RZ, R32, RZ ;  /* 0x00000020ff20723e */ /* 0x000fe200048070ff */
[----:B------:R-:W-:Y:S06]  /*2300*/  @P3 BRA `(.L_x_2514) ;  /* 0x0000000000203947 */ /* 0x000fec0003800000 */
[C---:B01----:R-:W-:Y:S01]  /*2310*/  VIADD R26, R5.reuse, 0x1 ;  /* 0x00000001051a7836 */ /* 0x043fe20000000000 */
[----:B------:R-:W-:Y:S01]  /*2320*/  ISETP.GE.AND P1, PT, R5, UR9, PT ;  /* 0x0000000905007c0c */ /* 0x000fe2000bf26270 */
[----:B------:R-:W-:-:S03]  /*2330*/  IMAD R33, R33, UR9, R5 ;  /* 0x0000000921217c24 */ /* 0x000fc6000f8e0205 */
[----:B------:R-:W-:Y:S02]  /*2340*/  ISETP.GE.AND P2, PT, R26, UR9, PT ;  /* 0x000000091a007c0c */ /* 0x000fe4000bf46270 */
[----:B------:R-:W-:-:S04]  /*2350*/  IADD3 R26, P0, PT, R33, UR4, RZ ;  /* 0x00000004211a7c10 */ /* 0x000fc8000ff1e0ff */
[----:B------:R-:W-:-:S05]  /*2360*/  LEA.HI.X.SX32 R27, R33, UR5, 0x1, P0 ;  /* 0x00000005211b7c11 */ /* 0x000fca00080f0eff */
[----:B------:R2:W-:Y:S04]  /*2370*/  @!P1 STG.E.U8 desc[UR10][R26.64], R25 ;  /* 0x000000191a009986 */ /* 0x0005e8000c10110a */
[----:B------:R2:W-:Y:S02]  /*2380*/  @!P2 STG.E.U8 desc[UR10][R26.64+0x1], R32 ;  /* 0x000001201a00a986 */ /* 0x0005e4000c10110a */
.L_x_2514:
[----:B------:R-:W-:Y:S05]  /*2390*/  BSYNC.RECONVERGENT B0 ;  /* 0x0000000000007941 */ /* 0x000fea0003800200 */
.L_x_2513:
[----:B------:R-:W-:Y:S01]  /*23a0*/  BSSY.RECONVERGENT B0, `(.L_x_2515) ;  /* 0x000000e000007945 */ /* 0x000fe20003800200 */
[----:B------:R-:W-:Y:S02]  /*23b0*/  IMAD.MOV.U32 R43, RZ, RZ, RZ ;  /* 0x000000ffff2b7224 */ /* 0x000fe400078e00ff */
[----:B------:R-:W-:Y:S01]  /*23c0*/  IMAD.MOV.U32 R44, RZ, RZ, RZ ;  /* 0x000000ffff2c7224 */ /* 0x000fe200078e00ff */
[----:B------:R-:W-:Y:S06]  /*23d0*/  @P5 BRA `(.L_x_2516) ;  /* 0x0000000000285947 */ /* 0x000fec0003800000 */
[C---:B012---:R-:W-:Y:S01]  /*23e0*/  VIADD R26, R5.reuse, 0x1 ;  /* 0x00000001051a7836 */ /* 0x047fe20000000000 */
        /* <DEDUP_REMOVED lines=9> */
.L_x_2516:
[----:B------:R-:W-:Y:S05]  /*2480*/  BSYNC.RECONVERGENT B0 ;  /* 0x0000000000007941 */ /* 0x000fea0003800200 */
.L_x_2515:
[----:B0123-5:R-:W-:Y:S01]  /*2490*/  FMUL R26, R44, UR8 ;  /* 0x000000082c1a7c20 */ /* 0x02ffe20008400000 */
[----:B------:R-:W-:Y:S01]  /*24a0*/  FMUL R33, R43, UR8 ;  /* 0x000000082b217c20 */ /* 0x000fe20008400000 */
[----:B------:R-:W-:Y:S01]  /*24b0*/  BSSY.RECONVERGENT B0, `(.L_x_2517) ;  /* 0x000000f000007945 */ /* 0x000fe20003800200 */
[----:B------:R-:W-:Y:S01]  /*24c0*/  FMNMX3 R35, |R42|, R39, |R35|, !PT ;  /* 0x000000272a237276 */ /* 0x000fe20007800623 */
[----:B------:R-:W-:Y:S01]  /*24d0*/  IMAD.U32 R21, R21, 0x10000, RZ ;  /* 0x0001000015157824 */ /* 0x000fe200078e00ff */
        /* <DEDUP_REMOVED lines=12> */
.L_x_2518:
[----:B------:R-:W-:Y:S05]  /*25a0*/  BSYNC.RECONVERGENT B0 ;  /* 0x0000000000007941 */ /* 0x000fea0003800200 */
.L_x_2517:
[----:B------:R-:W-:Y:S01]  /*25b0*/  BSSY.RECONVERGENT B0, `(.L_x_2519) ;  /* 0x0000010000007945 */ /* 0x000fe20003800200 */
[----:B------:R-:W-:Y:S01]  /*25c0*/  LOP3.LUT R45, R21, 0xff0000, RZ, 0xc0, !PT ;  /* 0x00ff0000152d7812 */ /* 0x000fe200078ec0ff */
[----:B------:R-:W-:Y:S02]  /*25d0*/  IMAD.MOV.U32 R42, RZ, RZ, RZ ;  /* 0x000000ffff2a7224 */ /* 0x000fe400078e00ff */
[----:B------:R-:W-:Y:S02]  /*25e0*/  IMAD.SHL.U32 R21, R30, 0x1000000, RZ ;  /* 0x010000001e157824 */ /* 0x000fe400078e00ff */
        /* <DEDUP_REMOVED lines=12> */
.L_x_2520:
[----:B------:R-:W-:Y:S05]  /*26b0*/  BSYNC.RECONVERGENT B0 ;  /* 0x0000000000007941 */ /* 0x000fea0003800200 */
.L_x_2519:
[----:B-----5:R-:W-:Y:S01]  /*26c0*/  FMUL R19, R41, UR8 ;  /* 0x0000000829137c20 */ /* 0x020fe20008400000 */
[----:B------:R-:W-:Y:S01]  /*26d0*/  FMUL R49, R42, UR8 ;  /* 0x000000082a317c20 */ /* 0x000fe20008400000 */
[----:B------:R-:W-:Y:S01]  /*26e0*/  BSSY.RECONVERGENT B0, `(.L_x_2521) ;  /* 0x000000e000007945 */ /* 0x000fe20003800200 */
[----:B------:R-:W-:Y:S02]  /*26f0*/  LOP3.LUT R21, R21, R34, R45, 0xfe, !PT ;  /* 0x0000002215157212 */ /* 0x000fe400078efe2d */
[----:B------:R-:W-:Y:S02]  /*2700*/  FMNMX3 R43, |R44|, R35, |R43|, !PT ;  /* 0x000000232c2b7276 */ /* 0x000fe4000780062b */
        /* <DEDUP_REMOVED lines=11> */
.L_x_2522:
[----:B------:R-:W-:Y:S05]  /*27c0*/  BSYNC.RECONVERGENT B0 ;  /* 0x0000000000007941 */ /* 0x000fea0003800200 */
.L_x_2521:
[----:B------:R-:W-:Y:S01]  /*27d0*/  VIADD R44, R3, 0x41 ;  /* 0x00000041032c7836 */ /* 0x000fe20000000000 */
[----:B------:R-:W-:Y:S01]  /*27e0*/  LOP3.LUT R28, R28, 0xffff, RZ, 0xc0, !PT ;  /* 0x0000ffff1c1c7812 */ /* 0x000fe200078ec0ff */
[----:B------:R-:W-:Y:S01]  /*27f0*/  IMAD.U32 R23, R23, 0x10000, RZ ;  /* 0x0001000017177824 */ /* 0x000fe200078e00ff */
[----:B------:R-:W-:Y:S01]  /*2800*/  LOP3.LUT R31, R31, 0xffff, RZ, 0xc0, !PT ;  /* 0x0000ffff1f1f7812 */ /* 0x000fe200078ec0ff */
[C---:B------:R-:W-:Y:S01]  /*2810*/  VIADD R35, R3.reuse, 0x42 ;  /* 0x0000004203237836 */ /* 0x040fe20000000000 */
[----:B------:R-:W-:Y:S01]  /*2820*/  ISETP.GE.AND P4, PT, R44, UR7, PT ;  /* 0x000000072c007c0c */ /* 0x000fe2000bf86270 */
[----:B------:R-:W-:Y:S01]  /*2830*/  VIADD R34, R3, 0x43 ;  /* 0x0000004303227836 */ /* 0x000fe20000000000 */
[----:B012---:R-:W-:Y:S01]  /*2840*/  LOP3.LUT R26, R23, 0xff0000, RZ, 0xc0, !PT ;  /* 0x00ff0000171a7812 */ /* 0x007fe200078ec0ff */
[----:B------:R-:W-:Y:S01]  /*2850*/  IMAD.SHL.U32 R23, R28, 0x1000000, RZ ;  /* 0x010000001c177824 */ /* 0x000fe200078e00ff */
[----:B------:R-:W-:Y:S01]  /*2860*/  LOP3.LUT R28, R36, 0xff, RZ, 0xc0, !PT ;  /* 0x000000ff241c7812 */ /* 0x000fe200078ec0ff */
[----:B------:R-:W-:Y:S01]  /*2870*/  VIADD R30, R3, 0x44 ;  /* 0x00000044031e7836 */ /* 0x000fe20000000000 */
[----:B------:R-:W-:Y:S01]  /*2880*/  LOP3.LUT R31, R31, 0xff, RZ, 0xc0, !PT ;  /* 0x000000ff1f1f7812 */ /* 0x000fe200078ec0ff */
[----:B------:R-:W-:Y:S01]  /*2890*/  VIADD R29, R3, 0x45 ;  /* 0x00000045031d7836 */ /* 0x000fe20000000000 */
[----:B------:R-:W-:Y:S01]  /*28a0*/  PRMT R36, R38, 0x7104, RZ ;  /* 0x0000710426247816 */ /* 0x000fe200000000ff */
[----:B------:R-:W-:Y:S01]  /*28b0*/  BSSY.RECONVERGENT B0, `(.L_x_2523) ;  /* 0x0000017000007945 */ /* 0x000fe20003800200 */
[----:B------:R-:W-:Y:S01]  /*28c0*/  PRMT R37, R37, 0x7104, RZ ;  /* 0x0000710425257816 */ /* 0x000fe200000000ff */
[----:B------:R-:W-:Y:S01]  /*28d0*/  IMAD.MOV.U32 R38, RZ, RZ, RZ ;  /* 0x000000ffff267224 */ /* 0x000fe200078e00ff */
[----:B------:R-:W-:-:S02]  /*28e0*/  LOP3.LUT R36, R31, 0xff00, R36, 0xf8, !PT ;  /* 0x0000ff001f247812 */ /* 0x000fc400078ef824 */
[----:B------:R-:W-:Y:S01]  /*28f0*/  LOP3.LUT R31, R28, 0xff00, R37, 0xf8, !PT ;  /* 0x0000ff001c1f7812 */ /* 0x000fe200078ef825 */
[----:B------:R-:W-:Y:S01]  /*2900*/  IMAD.MOV.U32 R37, RZ, RZ, RZ ;  /* 0x000000ffff257224 */ /* 0x000fe200078e00ff */
[----:B------:R-:W-:Y:S02]  /*2910*/  ISETP.GE.AND P3, PT, R35, UR7, PT ;  /* 0x0000000723007c0c */ /* 0x000fe4000bf66270 */
[----:B------:R-:W-:Y:S02]  /*2920*/  ISETP.GE.AND P2, PT, R34, UR7, PT ;  /* 0x0000000722007c0c */ /* 0x000fe4000bf46270 */
[----:B------:R-:W-:Y:S02]  /*2930*/  ISETP.GE.AND P1, PT, R30, UR7, PT ;  /* 0x000000071e007c0c */ /* 0x000fe4000bf26270 */
[----:B------:R-:W-:Y:S02]  /*2940*/  ISETP.GE.AND P0, PT, R29, UR7, PT ;  /* 0x000000071d007c0c */ /* 0x000fe4000bf06270 */
[----:B------:R-:W-:-:S02]  /*2950*/  LOP3.LUT R23, R23, R40, R26, 0xfe, !PT ;  /* 0x0000002817177212 */ /* 0x000fc400078efe1a */
[----:B------:R-:W-:Y:S01]  /*2960*/  FMNMX3 R43, |R41|, R43, |R42|, !PT ;  /* 0x0000002b292b7276 */ /* 0x000fe2000780062a */
[----:B------:R-:W-:Y:S08]  /*2970*/  @P4 BRA `(.L_x_2524) ;  /* 0x0000000000284947 */ /* 0x000ff00003800000 */
[C---:B------:R-:W-:Y:S01]  /*2980*/  VIADD R26, R5.reuse, 0x1 ;  /* 0x00000001051a7836 */ /* 0x040fe20000000000 */
[----:B------:R-:W-:Y:S01]  /*2990*/  ISETP.GE.AND P5, PT, R5, UR9, PT ;  /* 0x0000000905007c0c */ /* 0x000fe2000bfa6270 */
[----:B------:R-:W-:Y:S02]  /*29a0*/  HFMA2 R38, -RZ, RZ, 0, 0 ;  /* 0x00000000ff267431 */ /* 0x000fe400000001ff */
[----:B------:R-:W-:Y:S01]  /*29b0*/  IMAD.MOV.U32 R27, RZ, RZ, 0x4 ;  /* 0x00000004ff1b7424 */ /* 0x000fe200078e00ff */
[----:B------:R-:W-:Y:S01]  /*29c0*/  ISETP.GE.AND P6, PT, R26, UR9, PT ;  /* 0x000000091a007c0c */ /* 0x000fe2000bfc6270 */
[----:B------:R-:W-:Y:S02]  /*29d0*/  IMAD R26, R44, UR9, R5 ;  /* 0x000000092c1a7c24 */ /* 0x000fe4000f8e0205 */
[----:B------:R-:W-:Y:S02]  /*29e0*/  IMAD.MOV.U32 R37, RZ, RZ, RZ ;  /* 0x000000ffff257224 */ /* 0x000fe400078e00ff */
[----:B------:R-:W-:-:S05]  /*29f0*/  IMAD.WIDE R26, R26, R27, UR12 ;  /* 0x0000000c1a1a7e25 */ /* 0x000fca000f8e021b */
[----:B------:R0:W5:Y:S04]  /*2a00*/  @!P5 LDG.E R38, desc[UR10][R26.64] ;  /* 0x0000000a1a26d981 */ /* 0x000168000c1e1900 */
[----:B------:R0:W5:Y:S02]  /*2a10*/  @!P6 LDG.E R37, desc[UR10][R26.64+0x4] ;  /* 0x0000040a1a25e981 */ /* 0x000164000c1e1900 */
.L_x_2524:
[----:B------:R-:W-:Y:S05]  /*2a20*/  BSYNC.RECONVERGENT B0 ;  /* 0x0000000000007941 */ /* 0x000fea0003800200 */
.L_x_2523:
[----:B-----5:R-:W-:Y:S01]  /*2a30*/  FMUL R28, R38, UR8 ;  /* 0x00000008261c7c20 */ /* 0x020fe20008400000 */
[----:B------:R-:W-:Y:S01]  /*2a40*/  FMUL R41, R37, UR8 ;  /* 0x0000000825297c20 */ /* 0x000fe20008400000 */
[----:B------:R-:W-:Y:S01]  /*2a50*/  BSSY.RECONVERGENT B0, `(.L_x_2525) ;  /* 0x000000f000007945 */ /* 0x000fe20003800200 */
[----:B------:R-:W-:Y:S01]  /*2a60*/  FMNMX R38, R43, |R38|, !PT ;  /* 0x400000262b267209 */ /* 0x000fe20007800000 */
[----:B------:R-:W-:Y:S01]  /*2a70*/  IMAD.U32 R25, R25, 0x10000, RZ ;  /* 0x0001000019197824 */ /* 0x000fe200078e00ff */
[----:B------:R-:W-:Y:S02]  /*2a80*/  LOP3.LUT R40, R39, 0xffff, RZ, 0xc0, !PT ;  /* 0x0000ffff27287812 */ /* 0x000fe400078ec0ff */
        /* <DEDUP_REMOVED lines=11> */
.L_x_2526:
[----:B------:R-:W-:Y:S05]  /*2b40*/  BSYNC.RECONVERGENT B0 ;  /* 0x0000000000007941 */ /* 0x000fea0003800200 */
.L_x_2525:
[----:B------:R-:W-:Y:S01]  /*2b50*/  BSSY.RECONVERGENT B0, `(.L_x_2527) ;  /* 0x0000010000007945 */ /* 0x000fe20003800200 */
[----:B------:R-:W-:Y:S01]  /*2b60*/  IMAD.SHL.U32 R42, R40, 0x1000000, RZ ;  /* 0x01000000282a7824 */ /* 0x000fe200078e00ff */
[----:B------:R-:W-:Y:S01]  /*2b70*/  LOP3.LUT R25, R25, 0xff0000, RZ, 0xc0, !PT ;  /* 0x00ff000019197812 */ /* 0x000fe200078ec0ff */
[----:B------:R-:W-:Y:S02]  /*2b80*/  IMAD.MOV.U32 R39, RZ, RZ, RZ ;  /* 0x000000ffff277224 */ /* 0x000fe400078e00ff */
[----:B------:R-:W-:Y:S01]  /*2b90*/  IMAD.MOV.U32 R40, RZ, RZ, RZ ;  /* 0x000000ffff287224 */ /* 0x000fe200078e00ff */
[----:B------:R-:W-:Y:S06]  /*2ba0*/  @P3 BRA `(.L_x_2528) ;  /* 0x0000000000283947 */ /* 0x000fec0003800000 */
        /* <DEDUP_REMOVED lines=10> */
.L_x_2528:
[----:B------:R-:W-:Y:S05]  /*2c50*/  BSYNC.RECONVERGENT B0 ;  /* 0x0000000000007941 */ /* 0x000fea0003800200 */
.L_x_2527:
[----:B012--5:R-:W-:Y:S01]  /*2c60*/  FMUL R26, R40, UR8 ;  /* 0x00000008281a7c20 */ /* 0x027fe20008400000 */
[----:B------:R-:W-:Y:S01]  /*2c70*/  FMUL R46, R39, UR8 ;  /* 0x00000008272e7c20 */ /* 0x000fe20008400000 */
[----:B------:R-:W-:Y:S01]  /*2c80*/  BSSY.RECONVERGENT B0, `(.L_x_2529) ;  /* 0x000000e000007945 */ /* 0x000fe20003800200 */
[----:B------:R-:W-:Y:S02]  /*2c90*/  LOP3.LUT R25, R42, R36, R25, 0xfe, !PT ;  /* 0x000000242a197212 */ /* 0x000fe400078efe19 */
        /* <DEDUP_REMOVED lines=12> */
.L_x_2530:
[----:B------:R-:W-:Y:S05]  /*2d60*/  BSYNC.RECONVERGENT B0 ;  /* 0x0000000000007941 */ /* 0x000fea0003800200 */
.L_x_2529:
[----:B------:R-:W-:Y:S01]  /*2d70*/  BSSY.RECONVERGENT B0, `(.L_x_2531) ;  /* 0x000000e000007945 */ /* 0x000fe20003800200 */
[----:B------:R-:W-:Y:S02]  /*2d80*/  IMAD.MOV.U32 R35, RZ, RZ, RZ ;  /* 0x000000ffff237224 */ /* 0x000fe400078e00ff */
[----:B------:R-:W-:Y:S01]  /*2d90*/  IMAD.MOV.U32 R37, RZ, RZ, RZ ;  /* 0x000000ffff257224 */ /* 0x000fe200078e00ff */
[----:B------:R-:W-:Y:S06]  /*2da0*/  @P2 BRA `(.L_x_2532) ;  /* 0x0000000000282947 */ /* 0x000fec0003800000 */
[C---:B0-----:R-:W-:Y:S01]  /*2db0*/  VIADD R26, R5.reuse, 0x1 ;  /* 0x00000001051a7836 */ /* 0x041fe20000000000 */
        /* <DEDUP_REMOVED lines=9> */
.L_x_2532:
[----:B------:R-:W-:Y:S05]  /*2e50*/  BSYNC.RECONVERGENT B0 ;  /* 0x0000000000007941 */ /* 0x000fea0003800200 */
.L_x_2531:
[----:B-----5:R-:W-:Y:S01]  /*2e60*/  FMUL R40, R37, UR8 ;  /* 0x0000000825287c20 */ /* 0x020fe20008400000 */
        /* <DEDUP_REMOVED lines=16> */
.L_x_2534:
[----:B------:R-:W-:Y:S05]  /*2f70*/  BSYNC.RECONVERGENT B0 ;  /* 0x0000000000007941 */ /* 0x000fea0003800200 */
.L_x_2533:
[----:B------:R-:W-:Y:S01]  /*2f80*/  BSSY.RECONVERGENT B0, `(.L_x_2535) ;  /* 0x0000010000007945 */ /* 0x000fe20003800200 */
[----:B------:R-:W-:Y:S01]  /*2f90*/  IMAD.MOV.U32 R34, RZ, RZ, RZ ;  /* 0x000000ffff227224 */ /* 0x000fe200078e00ff */
[----:B------:R-:W-:Y:S01]  /*2fa0*/  LOP3.LUT R32, R32, 0xff0000, RZ, 0xc0, !PT ;  /* 0x00ff000020207812 */ /* 0x000fe200078ec0ff */
[----:B------:R-:W-:Y:S02]  /*2fb0*/  IMAD.SHL.U32 R33, R33, 0x1000000, RZ ;  /* 0x0100000021217824 */ /* 0x000fe400078e00ff */
        /* <DEDUP_REMOVED lines=12> */
.L_x_2536:
[----:B------:R-:W-:Y:S05]  /*3080*/  BSYNC.RECONVERGENT B0 ;  /* 0x0000000000007941 */ /* 0x000fea0003800200 */
.L_x_2535:
[----:B-----5:R-:W-:Y:S01]  /*3090*/  FMUL R37, R39, UR8 ;  /* 0x0000000827257c20 */ /* 0x020fe20008400000 */
[----:B0123--:R-:W-:Y:S01]  /*30a0*/  FMUL R26, R34, UR8 ;  /* 0x00000008221a7c20 */ /* 0x00ffe20008400000 */
        /* <DEDUP_REMOVED lines=14> */
.L_x_2538:
[----:B------:R-:W-:Y:S05]  /*3190*/  BSYNC.RECONVERGENT B0 ;  /* 0x0000000000007941 */ /* 0x000fea0003800200 */
.L_x_2537:
[----:B------:R-:W-:Y:S01]  /*31a0*/  BSSY.RECONVERGENT B0, `(.L_x_2539) ;  /* 0x0000010000007945 */ /* 0x000fe20003800200 */
[----:B------:R-:W-:Y:S02]  /*31b0*/  IMAD.MOV.U32 R44, RZ, RZ, RZ ;  /* 0x000000ffff2c7224 */ /* 0x000fe400078e00ff */
[C---:B------:R-:W-:Y:S02]  /*31c0*/  VIADD R35, R3.reuse, 0x46 ;  /* 0x0000004603237836 */ /* 0x040fe40000000000 */
[----:B------:R-:W-:Y:S02]  /*31d0*/  VIADD R33, R3, 0x47 ;  /* 0x0000004703217836 */ /* 0x000fe40000000000 */
        /* <DEDUP_REMOVED lines=12> */
.L_x_2540:
[----:B------:R-:W-:Y:S05]  /*32a0*/  BSYNC.RECONVERGENT B0 ;  /* 0x0000000000007941 */ /* 0x000fea0003800200 */
.L_x_2539:
[----:B-----5:R-:W-:Y:S01]  /*32b0*/  FMUL R43, R36, UR8 ;  /* 0x00000008242b7c20 */ /* 0x020fe20008400000 */
[----:B01----:R-:W-:Y:S01]  /*32c0*/  FMUL R30, R44, UR8 ;  /* 0x000000082c1e7c20 */ /* 0x003fe20008400000 */
[----:B------:R-:W-:Y:S01]  /*32d0*/  FMNMX3 R39, |R34|, R39, |R36|, !PT ;  /* 0x0000002722277276 */ /* 0x000fe20007800624 */
[----:B------:R-:W-:Y:S01]  /*32e0*/  BSSY.RECONVERGENT B0, `(.L_x_2541) ;  /* 0x0000010000007945 */ /* 0x000fe20003800200 */
[----:B------:R-:W-:Y:S02]  /*32f0*/  LOP3.LUT R34, R37, 0xffff, RZ, 0xc0, !PT ;  /* 0x0000ffff25227812 */ /* 0x000fe400078ec0ff */
[----:B------:R-:W-:Y:S02]  /*3300*/  ISETP.GE.AND P2, PT, R35, UR7, PT ;  /* 0x0000000723007c0c */ /* 0x000fe4000bf46270 */
[----:B------:R-:W-:Y:S02]  /*3310*/  ISETP.GE.AND P1, PT, R33, UR7, PT ;  /* 0x0000000721007c0c */ /* 0x000fe4000bf26270 */
[----:B------:R-:W-:-:S02]  /*3320*/  FMNMX R44, R39, |R44|, !PT ;  /* 0x4000002c272c7209 */ /* 0x000fc40007800000 */
        /* <DEDUP_REMOVED lines=11> */
.L_x_2542:
[----:B------:R-:W-:Y:S05]  /*33e0*/  BSYNC.RECONVERGENT B0 ;  /* 0x0000000000007941 */ /* 0x000fea0003800200 */
.L_x_2541:
[----:B------:R-:W-:Y:S01]  /*33f0*/  BSSY.RECONVERGENT B0, `(.L_x_2543) ;  /* 0x0000010000007945 */ /* 0x000fe20003800200 */
[----:B------:R-:W-:Y:S01]  /*3400*/  LOP3.LUT R29, R34, 0xff, RZ, 0xc0, !PT ;  /* 0x000000ff221d7812 */ /* 0x000fe200078ec0ff */
[----:B------:R-:W-:Y:S01]  /*3410*/  IMAD.MOV.U32 R39, RZ, RZ, RZ ;  /* 0x000000ffff277224 */ /* 0x000fe200078e00ff */
[----:B------:R-:W-:Y:S01]  /*3420*/  PRMT R36, R43, 0x7104, RZ ;  /* 0x000071042b247816 */ /* 0x000fe200000000ff */
        /* <DEDUP_REMOVED lines=12> */
.L_x_2544:
[----:B------:R-:W-:Y:S05]  /*34f0*/  BSYNC.RECONVERGENT B0 ;  /* 0x0000000000007941 */ /* 0x000fea0003800200 */
.L_x_2543:
[C---:B01---5:R-:W-:Y:S01]  /*3500*/  FMUL R31, R34.reuse, UR8 ;  /* 0x00000008221f7c20 */ /* 0x063fe20008400000 */
[----:B------:R-:W-:Y:S01]  /*3510*/  FMUL R30, R39, UR8 ;  /* 0x00000008271e7c20 */ /* 0x000fe20008400000 */
[----:B------:R-:W-:Y:S01]  /*3520*/  BSSY.RECONVERGENT B0, `(.L_x_2545) ;  /* 0x000000e000007945 */ /* 0x000fe20003800200 */
[----:B------:R-:W-:Y:S02]  /*3530*/  LOP3.LUT R29, R29, 0xff00, R36, 0xf8, !PT ;  /* 0x0000ff001d1d7812 */ /* 0x000fe400078ef824 */
        /* <DEDUP_REMOVED lines=12> */
.L_x_2546:
[----:B------:R-:W-:Y:S05]  /*3600*/  BSYNC.RECONVERGENT B0 ;  /* 0x0000000000007941 */ /* 0x000fea0003800200 */
.L_x_2545:
[----:B------:R-:W-:Y:S01]  /*3610*/  BSSY.RECONVERGENT B0, `(.L_x_2547) ;  /* 0x0000010000007945 */ /* 0x000fe20003800200 */
[----:B------:R-:W-:Y:S01]  /*3620*/  PRMT R39, R37, 0x7104, RZ ;  /* 0x0000710425277816 */ /* 0x000fe200000000ff */
[----:B------:R-:W-:Y:S01]  /*3630*/  IMAD.MOV.U32 R35, RZ, RZ, RZ ;  /* 0x000000ffff237224 */ /* 0x000fe200078e00ff */
[----:B------:R-:W-:Y:S01]  /*3640*/  LOP3.LUT R32, R32, 0xff, RZ, 0xc0, !PT ;  /* 0x000000ff20207812 */ /* 0x000fe200078ec0ff */
        /* <DEDUP_REMOVED lines=12> */
.L_x_2548:
[----:B------:R-:W-:Y:S05]  /*3710*/  BSYNC.RECONVERGENT B0 ;  /* 0x0000000000007941 */ /* 0x000fea0003800200 */
.L_x_2547:
[----:B01---5:R-:W-:Y:S01]  /*3720*/  FMUL R31, R37, UR8 ;  /* 0x00000008251f7c20 */ /* 0x023fe20008400000 */
        /* <DEDUP_REMOVED lines=15> */
.L_x_2550:
[----:B------:R-:W-:Y:S05]  /*3820*/  BSYNC.RECONVERGENT B0 ;  /* 0x0000000000007941 */ /* 0x000fea0003800200 */
.L_x_2549:
[----:B------:R-:W-:Y:S01]  /*3830*/  IADD3 R35, PT, PT, R3, 0x60, RZ ;  /* 0x0000006003237810 */ /* 0x000fe20007ffe0ff */
[----:B------:R-:W-:Y:S01]  /*3840*/  IMAD.U32 R34, R34, 0x10000, RZ ;  /* 0x0001000022227824 */ /* 0x000fe200078e00ff */
[----:B0-----:R-:W-:Y:S01]  /*3850*/  LOP3.LUT R37, R37, 0xffff, RZ, 0xc0, !PT ;  /* 0x0000ffff25257812 */ /* 0x001fe200078ec0ff */
[----:B------:R-:W-:Y:S01]  /*3860*/  IMAD.U32 R31, R36, 0x10000, RZ ;  /* 0x00010000241f7824 */ /* 0x000fe200078e00ff */
[----:B------:R-:W-:Y:S01]  /*3870*/  ISETP.GE.AND P2, PT, R35, UR7, PT ;  /* 0x0000000723007c0c */ /* 0x000fe2000bf46270 */
[----:B------:R-:W-:Y:S01]  /*3880*/  VIADD R43, R3, 0x61 ;  /* 0x00000061032b7836 */ /* 0x000fe20000000000 */
[----:B------:R-:W-:Y:S01]  /*3890*/  LOP3.LUT R39, R39, 0xffff, RZ, 0xc0, !PT ;  /* 0x0000ffff27277812 */ /* 0x000fe200078ec0ff */
[----:B------:R-:W-:Y:S01]  /*38a0*/  VIADD R30, R3, 0x62 ;  /* 0x00000062031e7836 */ /* 0x000fe20000000000 */
[----:B------:R-:W-:Y:S01]  /*38b0*/  LOP3.LUT R33, R34, 0xff0000, RZ, 0xc0, !PT ;  /* 0x00ff000022217812 */ /* 0x000fe200078ec0ff */
[----:B------:R-:W-:Y:S01]  /*38c0*/  IMAD.SHL.U32 R34, R37, 0x1000000, RZ ;  /* 0x0100000025227824 */ /* 0x000fe200078e00ff */
[----:B------:R-:W-:Y:S01]  /*38d0*/  LOP3.LUT R31, R31, 0xff0000, RZ, 0xc0, !PT ;  /* 0x00ff00001f1f7812 */ /* 0x000fe200078ec0ff */
[----:B------:R-:W-:Y:S01]  /*38e0*/  IMAD.SHL.U32 R39, R39, 0x1000000, RZ ;  /* 0x0100000027277824 */ /* 0x000fe200078e00ff */
[----:B------:R-:W-:Y:S01]  /*38f0*/  BSSY.RECONVERGENT B0, `(.L_x_2551) ;  /* 0x0000012000007945 */ /* 0x000fe20003800200 */
[----:B------:R-:W-:Y:S01]  /*3900*/  ISETP.GE.AND P1, PT, R43, UR7, PT ;  /* 0x000000072b007c0c */ /* 0x000fe2000bf26270 */
[----:B------:R-:W-:Y:S01]  /*3910*/  IMAD.MOV.U32 R37, RZ, RZ, RZ ;  /* 0x000000ffff257224 */ /* 0x000fe200078e00ff */
[----:B------:R-:W-:Y:S01]  /*3920*/  LOP3.LUT R29, R34, R29, R33, 0xfe, !PT ;  /* 0x0000001d221d7212 */ /* 0x000fe200078efe21 */
[----:B------:R-:W-:Y:S01]  /*3930*/  IMAD.MOV.U32 R34, RZ, RZ, RZ ;  /* 0x000000ffff227224 */ /* 0x000fe200078e00ff */
[----:B------:R-:W-:-:S02]  /*3940*/  ISETP.GE.AND P0, PT, R30, UR7, PT ;  /* 0x000000071e007c0c */ /* 0x000fc4000bf06270 */
[----:B------:R-:W-:Y:S01]  /*3950*/  LOP3.LUT R31, R39, R32, R31, 0xfe, !PT ;  /* 0x00000020271f7212 */ /* 0x000fe200078efe1f */
[----:B------:R-:W-:Y:S10]  /*3960*/  @P2 BRA `(.L_x_2552) ;  /* 0x0000000000282947 */ /* 0x000ff40003800000 */
[C---:B------:R-:W-:Y:S01]  /*3970*/  VIADD R32, R5.reuse, 0x1 ;  /* 0x0000000105207836 */ /* 0x040fe20000000000 */
        /* <DEDUP_REMOVED lines=9> */
.L_x_2552:
[----:B------:R-:W-:Y:S05]  /*3a10*/  BSYNC.RECONVERGENT B0 ;  /* 0x0000000000007941 */ /* 0x000fea0003800200 */
.L_x_2551:
[C---:B0----5:R-:W-:Y:S01]  /*3a20*/  FMUL R33, R37.reuse, UR8 ;  /* 0x0000000825217c20 */ /* 0x061fe20008400000 */
        /* <DEDUP_REMOVED lines=14> */
.L_x_2554:
[----:B------:R-:W-:Y:S05]  /*3b10*/  BSYNC.RECONVERGENT B0 ;  /* 0x0000000000007941 */ /* 0x000fea0003800200 */
.L_x_2553:
[----:B------:R-:W-:Y:S01]  /*3b20*/  BSSY.RECONVERGENT B0, `(.L_x_2555) ;  /* 0x000000f000007945 */ /* 0x000fe20003800200 */
        /* <DEDUP_REMOVED lines=14> */
.L_x_2556:
[----:B------:R-:W-:Y:S05]  /*3c10*/  BSYNC.RECONVERGENT B0 ;  /* 0x0000000000007941 */ /* 0x000fea0003800200 */
.L_x_2555:
[----:B-----5:R-:W-:Y:S01]  /*3c20*/  FMUL R36, R35, UR8 ;  /* 0x0000000823247c20 */ /* 0x020fe20008400000 */
[----:B01----:R-:W-:Y:S01]  /*3c30*/  FMUL R32, R39, UR8 ;  /* 0x0000000827207c20 */ /* 0x003fe20008400000 */
[----:B------:R-:W-:Y:S01]  /*3c40*/  BSSY.RECONVERGENT B0, `(.L_x_2557) ;  /* 0x000000e000007945 */ /* 0x000fe20003800200 */
[----:B------:R-:W-:Y:S01]  /*3c50*/  FMNMX R44, R44, |R35|, !PT ;  /* 0x400000232c2c7209 */ /* 0x000fe20007800000 */
[----:B------:R-:W-:Y:S01]  /*3c60*/  IMAD R45, R20, 0x100, R45 ;  /* 0x00000100142d7824 */ /* 0x000fe200078e022d */
        /* <DEDUP_REMOVED lines=11> */
.L_x_2558:
[----:B------:R-:W-:Y:S05]  /*3d20*/  BSYNC.RECONVERGENT B0 ;  /* 0x0000000000007941 */ /* 0x000fea0003800200 */
.L_x_2557:
        /* <DEDUP_REMOVED lines=14> */
.L_x_2560:
[----:B------:R-:W-:Y:S05]  /*3e10*/  BSYNC.RECONVERGENT B0 ;  /* 0x0000000000007941 */ /* 0x000fea0003800200 */
.L_x_2559:
[----:B------:R-:W-:Y:S01]  /*3e20*/  LOP3.LUT R7, R7, 0xffff, RZ, 0xc0, !PT ;  /* 0x0000ffff07077812 */ /* 0x000fe200078ec0ff */
[----:B01----:R-:W-:Y:S01]  /*3e30*/  VIADD R33, R3, 0x63 ;  /* 0x0000006303217836 */ /* 0x003fe20000000000 */
[----:B-----5:R-:W-:Y:S01]  /*3e40*/  FMNMX3 R44, |R39|, R44, |R47|, !PT ;  /* 0x0000002c272c7276 */ /* 0x020fe2000780062f */
[----:B------:R-:W-:Y:S01]  /*3e50*/  FMUL R32, R47, UR8 ;  /* 0x000000082f207c20 */ /* 0x000fe20008400000 */
[----:B------:R-:W-:Y:S01]  /*3e60*/  LOP3.LUT R48, R24, 0xff, RZ, 0xc0, !PT ;  /* 0x000000ff18307812 */ /* 0x000fe200078ec0ff */
[----:B------:R-:W-:Y:S02]  /*3e70*/  IMAD.U32 R7, R7, 0x10000, RZ ;  /* 0x0001000007077824 */ /* 0x000fe400078e00ff */
[----:B------:R-:W-:Y:S01]  /*3e80*/  FMUL R39, R43, UR8 ;  /* 0x000000082b277c20 */ /* 0x000fe20008400000 */
[----:B------:R-:W-:Y:S01]  /*3e90*/  LOP3.LUT R45, R45, 0xffff, RZ, 0xc0, !PT ;  /* 0x0000ffff2d2d7812 */ /* 0x000fe200078ec0ff */
[----:B------:R-:W-:Y:S01]  /*3ea0*/  BSSY.RECONVERGENT B0, `(.L_x_2561) ;  /* 0x000000f000007945 */ /* 0x000fe20003800200 */
[----:B------:R-:W-:Y:S01]  /*3eb0*/  ISETP.GE.AND P1, PT, R33, UR7, PT ;  /* 0x0000000721007c0c */ /* 0x000fe2000bf26270 */
[----:B------:R-:W-:Y:S01]  /*3ec0*/  IMAD R48, R6, 0x100, R48 ;  /* 0x0000010006307824 */ /* 0x000fe200078e0230 */
[----:B------:R-:W-:-:S02]  /*3ed0*/  LOP3.LUT R47, R45, 0xff0000, R7, 0xf8, !PT ;  /* 0x00ff00002d2f7812 */ /* 0x000fc400078ef807 */
        /* <DEDUP_REMOVED lines=11> */
.L_x_2562:
[----:B------:R-:W-:Y:S05]  /*3f90*/  BSYNC.RECONVERGENT B0 ;  /* 0x0000000000007941 */ /* 0x000fea0003800200 */
.L_x_2561:
        /* <DEDUP_REMOVED lines=14> */
.L_x_2564:
[----:B------:R-:W-:Y:S05]  /*4080*/  BSYNC.RECONVERGENT B0 ;  /* 0x0000000000007941 */ /* 0x000fea0003800200 */
.L_x_2563:
[----:B01----:R-:W-:Y:S01]  /*4090*/  LOP3.LUT R7, R9, 0xffff, RZ, 0xc0, !PT ;  /* 0x0000ffff09077812 */ /* 0x003fe200078ec0ff */
[----:B------:R-:W-:Y:S01]  /*40a0*/  IMAD.U32 R6, R8, 0x10000, RZ ;  /* 0x0001000008067824 */ /* 0x000fe200078e00ff */
[----:B-----5:R-:W-:Y:S01]  /*40b0*/  FMNMX3 R44, |R43|, R44, |R50|, !PT ;  /* 0x0000002c2b2c7276 */ /* 0x020fe20007800632 */
[----:B------:R-:W-:Y:S02]  /*40c0*/  VIADD R43, R3, 0x64 ;  /* 0x00000064032b7836 */ /* 0x000fe40000000000 */
[----:B------:R-:W-:Y:S01]  /*40d0*/  FMUL R8, R50, UR8 ;  /* 0x0000000832087c20 */ /* 0x000fe20008400000 */
[----:B------:R-:W-:Y:S02]  /*40e0*/  IMAD.SHL.U32 R7, R7, 0x1000000, RZ ;  /* 0x0100000007077824 */ /* 0x000fe400078e00ff */
[----:B------:R-:W-:Y:S01]  /*40f0*/  FMUL R9, R45, UR8 ;  /* 0x000000082d097c20 */ /* 0x000fe20008400000 */
[----:B------:R-:W-:Y:S01]  /*4100*/  LOP3.LUT R6, R6, 0xff0000, RZ, 0xc0, !PT ;  /* 0x00ff000006067812 */ /* 0x000fe200078ec0ff */
[----:B------:R-:W-:Y:S01]  /*4110*/  BSSY.RECONVERGENT B0, `(.L_x_2565) ;  /* 0x000000f000007945 */ /* 0x000fe20003800200 */
[----:B------:R-:W-:-:S02]  /*4120*/  ISETP.GE.AND P0, PT, R43, UR7, PT ;  /* 0x000000072b007c0c */ /* 0x000fc4000bf06270 */
[----:B------:R-:W-:Y:S02]  /*4130*/  LOP3.LUT R48, R6, 0xffff, R48, 0xf8, !PT ;  /* 0x0000ffff06307812 */ /* 0x000fe400078ef830 */
[----:B------:R-:W-:Y:S02]  /*4140*/  LOP3.LUT R20, R47, 0xff000000, R7, 0xf8, !PT ;  /* 0xff0000002f147812 */ /* 0x000fe400078ef807 */
        /* <DEDUP_REMOVED lines=11> */
.L_x_2566:
[----:B------:R-:W-:Y:S05]  /*4200*/  BSYNC.RECONVERGENT B0 ;  /* 0x0000000000007941 */ /* 0x000fea0003800200 */
.L_x_2565:
        /* <DEDUP_REMOVED lines=14> */
.L_x_2568:
[----:B------:R-:W-:Y:S05]  /*42f0*/  BSYNC.RECONVERGENT B0 ;  /* 0x0000000000007941 */ /* 0x000fea0003800200 */
.L_x_2567:
[----:B01----:R-:W-:Y:S01]  /*4300*/  LOP3.LUT R7, R10, 0xffff, RZ, 0xc0, !PT ;  /* 0x0000ffff0a077812 */ /* 0x003fe200078ec0ff */
[----:B------:R-:W-:Y:S01]  /*4310*/  VIADD R47, R3, 0x65 ;  /* 0x00000065032f7836 */ /* 0x000fe20000000000 */
[----:B------:R-:W-:Y:S01]  /*4320*/  LOP3.LUT R6, R11, 0xff, RZ, 0xc0, !PT ;  /* 0x000000ff0b067812 */ /* 0x000fe200078ec0ff */
[----:B-----5:R-:W-:Y:S01]  /*4330*/  FMUL R11, R50, UR8 ;  /* 0x00000008320b7c20 */ /* 0x020fe20008400000 */
[----:B------:R-:W-:Y:S01]  /*4340*/  FMUL R10, R33, UR8 ;  /* 0x00000008210a7c20 */ /* 0x000fe20008400000 */
[----:B------:R-:W-:Y:S01]  /*4350*/  IMAD.SHL.U32 R7, R7, 0x1000000, RZ ;  /* 0x0100000007077824 */ /* 0x000fe200078e00ff */
[----:B------:R-:W-:Y:S01]  /*4360*/  BSSY.RECONVERGENT B0, `(.L_x_2569) ;  /* 0x0000010000007945 */ /* 0x000fe20003800200 */
[----:B------:R-:W-:Y:S01]  /*4370*/  FMNMX3 R44, |R45|, R44, |R50|, !PT ;  /* 0x0000002c2d2c7276 */ /* 0x000fe20007800632 */
[----:B------:R-:W-:Y:S01]  /*4380*/  IMAD R13, R13, 0x100, R6 ;  /* 0x000001000d0d7824 */ /* 0x000fe200078e0206 */
[----:B------:R-:W-:Y:S02]  /*4390*/  ISETP.GE.AND P1, PT, R47, UR7, PT ;  /* 0x000000072f007c0c */ /* 0x000fe4000bf26270 */
[----:B------:R-:W-:-:S02]  /*43a0*/  LOP3.LUT R22, R48, 0xff000000, R7, 0xf8, !PT ;  /* 0xff00000030167812 */ /* 0x000fc400078ef807 */
[----:B------:R-:W-:Y:S02]  /*43b0*/  F2FP.SATFINITE.E4M3.F32.PACK_AB_MERGE_C R11, RZ, R11, RZ ;  /* 0x0000000bff0b723e */ /* 0x000fe400048070ff */
[----:B------:R-:W-:Y:S01]  /*43c0*/  F2FP.SATFINITE.E4M3.F32.PACK_AB_MERGE_C R10, RZ, R10, RZ ;  /* 0x0000000aff0a723e */ /* 0x000fe200048070ff */
[----:B------:R-:W-:Y:S06]  /*43d0*/  @P0 BRA `(.L_x_2570) ;  /* 0x0000000000200947 */ /* 0x000fec0003800000 */
[----:B------:R-:W-:Y:S01]  /*43e0*/  IADD3 R6, PT, PT, R5, 0x1, RZ ;  /* 0x0000000105067810 */ /* 0x000fe20007ffe0ff */
[----:B------:R-:W-:Y:S01]  /*43f0*/  IMAD R43, R43, UR9, R5 ;  /* 0x000000092b2b7c24 */ /* 0x000fe2000f8e0205 */
[----:B------:R-:W-:Y:S02]  /*4400*/  ISETP.GE.AND P2, PT, R5, UR9, PT ;  /* 0x0000000905007c0c */ /* 0x000fe4000bf46270 */
[----:B------:R-:W-:Y:S02]  /*4410*/  ISETP.GE.AND P3, PT, R6, UR9, PT ;  /* 0x0000000906007c0c */ /* 0x000fe4000bf66270 */
[----:B------:R-:W-:-:S04]  /*4420*/  IADD3 R6, P0, PT, R43, UR4, RZ ;  /* 0x000000042b067c10 */ /* 0x000fc8000ff1e0ff */
[----:B------:R-:W-:-:S05]  /*4430*/  LEA.HI.X.SX32 R7, R43, UR5, 0x1, P0 ;  /* 0x000000052b077c11 */ /* 0x000fca00080f0eff */
[----:B------:R0:W-:Y:S04]  /*4440*/  @!P2 STG.E.U8 desc[UR10][R6.64], R11 ;  /* 0x0000000b0600a986 */ /* 0x0001e8000c10110a */
[----:B------:R0:W-:Y:S02]  /*4450*/  @!P3 STG.E.U8 desc[UR10][R6.64+0x1], R10 ;  /* 0x0000010a0600b986 */ /* 0x0001e4000c10110a */
.L_x_2570:
[----:B------:R-:W-:Y:S05]  /*4460*/  BSYNC.RECONVERGENT B0 ;  /* 0x0000000000007941 */ /* 0x000fea0003800200 */
.L_x_2569:
        /* <DEDUP_REMOVED lines=14> */
.L_x_2572:
[----:B------:R-:W-:Y:S05]  /*4550*/  BSYNC.RECONVERGENT B0 ;  /* 0x0000000000007941 */ /* 0x000fea0003800200 */
.L_x_2571:
[----:B-----5:R-:W-:Y:S01]  /*4560*/  FMNMX3 R44, |R33|, R44, |R48|, !PT ;  /* 0x0000002c212c7276 */ /* 0x020fe20007800630 */
[----:B------:R-:W-:Y:S01]  /*4570*/  VIADD R43, R3, 0x66 ;  /* 0x00000066032b7836 */ /* 0x000fe20000000000 */
[----:B------:R-:W-:Y:S01]  /*4580*/  LOP3.LUT R33, R12, 0xff, RZ, 0xc0, !PT ;  /* 0x000000ff0c217812 */ /* 0x000fe200078ec0ff */
[----:B------:R-:W-:Y:S01]  /*4590*/  FMUL R48, R48, UR8 ;  /* 0x0000000830307c20 */ /* 0x000fe20008400000 */
[----:B------:R-:W-:Y:S01]  /*45a0*/  FMUL R12, R45, UR8 ;  /* 0x000000082d0c7c20 */ /* 0x000fe20008400000 */
[----:B------:R-:W-:Y:S01]  /*45b0*/  BSSY.RECONVERGENT B0, `(.L_x_2573) ;  /* 0x000000f000007945 */ /* 0x000fe20003800200 */
[----:B------:R-:W-:Y:S01]  /*45c0*/  ISETP.GE.AND P0, PT, R43, UR7, PT ;  /* 0x000000072b007c0c */ /* 0x000fe2000bf06270 */
[----:B------:R-:W-:Y:S01]  /*45d0*/  IMAD R33, R14, 0x100, R33 ;  /* 0x000001000e217824 */ /* 0x000fe200078e0221 */
[----:B------:R-:W-:Y:S02]  /*45e0*/  FMNMX R45, R44, |R45|, !PT ;  /* 0x4000002d2c2d7209 */ /* 0x000fe40007800000 */
[----:B------:R-:W-:-:S02]  /*45f0*/  F2FP.SATFINITE.E4M3.F32.PACK_AB_MERGE_C R14, RZ, R48, RZ ;  /* 0x00000030ff0e723e */ /* 0x000fc400048070ff */
        /* <DEDUP_REMOVED lines=10> */
.L_x_2574:
[----:B------:R-:W-:Y:S05]  /*46a0*/  BSYNC.RECONVERGENT B0 ;  /* 0x0000000000007941 */ /* 0x000fea0003800200 */
.L_x_2573:
        /* <DEDUP_REMOVED lines=14> */
.L_x_2576:
[----:B------:R-:W-:Y:S05]  /*4790*/  BSYNC.RECONVERGENT B0 ;  /* 0x0000000000007941 */ /* 0x000fea0003800200 */
.L_x_2575:
[----:B------:R-:W-:Y:S01]  /*47a0*/  LOP3.LUT R15, R15, 0xffff, RZ, 0xc0, !PT ;  /* 0x0000ffff0f0f7812 */ /* 0x000fe200078ec0ff */
[----:B------:R-:W-:Y:S01]  /*47b0*/  VIADD R44, R3, 0x67 ;  /* 0x00000067032c7836 */ /* 0x000fe20000000000 */
[----:B0-----:R-:W-:Y:S01]  /*47c0*/  LOP3.LUT R11, R11, 0xffff, RZ, 0xc0, !PT ;  /* 0x0000ffff0b0b7812 */ /* 0x001fe200078ec0ff */
[----:B------:R-:W-:Y:S01]  /*47d0*/  BSSY.RECONVERGENT B0, `(.L_x_2577) ;  /* 0x0000016000007945 */ /* 0x000fe20003800200 */
[----:B-123--:R-:W-:Y:S01]  /*47e0*/  LOP3.LUT R7, R13, 0xffff, RZ, 0xc0, !PT ;  /* 0x0000ffff0d077812 */ /* 0x00efe200078ec0ff */
[----:B------:R-:W-:Y:S01]  /*47f0*/  IMAD.U32 R15, R15, 0x10000, RZ ;  /* 0x000100000f0f7824 */ /* 0x000fe200078e00ff */
[----:B------:R-:W-:Y:S01]  /*4800*/  LOP3.LUT R13, R11, 0xff, RZ, 0xc0, !PT ;  /* 0x000000ff0b0d7812 */ /* 0x000fe200078ec0ff */
[C---:B-----5:R-:W-:Y:S01]  /*4810*/  FMUL R11, R48.reuse, UR8 ;  /* 0x00000008300b7c20 */ /* 0x060fe20008400000 */
[----:B------:R-:W-:Y:S01]  /*4820*/  FMNMX3 R45, |R48|, R45, |R47|, !PT ;  /* 0x0000002d302d7276 */ /* 0x000fe2000780062f */
[----:B------:R-:W-:Y:S01]  /*4830*/  FMUL R47, R47, UR8 ;  /* 0x000000082f2f7c20 */ /* 0x000fe20008400000 */
[----:B------:R-:W-:-:S02]  /*4840*/  PRMT R6, R14, 0x7104, RZ ;  /* 0x000071040e067816 */ /* 0x000fc400000000ff */
[----:B------:R-:W-:Y:S02]  /*4850*/  LOP3.LUT R14, R7, 0xff0000, R15, 0xf8, !PT ;  /* 0x00ff0000070e7812 */ /* 0x000fe400078ef80f */
[----:B------:R-:W-:Y:S02]  /*4860*/  ISETP.GE.AND P1, PT, R44, UR7, PT ;  /* 0x000000072c007c0c */ /* 0x000fe4000bf26270 */
        /* <DEDUP_REMOVED lines=12> */
.L_x_2578:
[----:B------:R-:W-:Y:S05]  /*4930*/  BSYNC.RECONVERGENT B0 ;  /* 0x0000000000007941 */ /* 0x000fea0003800200 */
.L_x_2577:
[----:B------:R-:W-:Y:S01]  /*4940*/  BSSY.RECONVERGENT B0, `(.L_x_2579) ;  /* 0x0000010000007945 */ /* 0x000fe20003800200 */
[----:B------:R-:W-:Y:S01]  /*4950*/  IMAD.MOV.U32 R48, RZ, RZ, RZ ;  /* 0x000000ffff307224 */ /* 0x000fe200078e00ff */
[----:B------:R-:W-:Y:S01]  /*4960*/  LOP3.LUT R43, R10, 0xff, RZ, 0xc0, !PT ;  /* 0x000000ff0a2b7812 */ /* 0x000fe200078ec0ff */
[----:B------:R-:W-:Y:S01]  /*4970*/  IMAD.MOV.U32 R47, RZ, RZ, RZ ;  /* 0x000000ffff2f7224 */ /* 0x000fe200078e00ff */
[----:B------:R-:W-:Y:S01]  /*4980*/  PRMT R12, R12, 0x7104, RZ ;  /* 0x000071040c0c7816 */ /* 0x000fe200000000ff */
        /* <DEDUP_REMOVED lines=11> */
.L_x_2580:
[----:B------:R-:W-:Y:S05]  /*4a40*/  BSYNC.RECONVERGENT B0 ;  /* 0x0000000000007941 */ /* 0x000fea0003800200 */
.L_x_2579:
[C---:B-----5:R-:W-:Y:S01]  /*4a50*/  FMNMX3 R10, |R47|.reuse, R45, |R48|, !PT ;  /* 0x0000002d2f0a7276 */ /* 0x060fe20007800630 */
[----:B------:R-:W-:Y:S01]  /*4a60*/  FMUL R47, R47, UR8 ;  /* 0x000000082f2f7c20 */ /* 0x000fe20008400000 */
[----:B------:R-:W-:Y:S01]  /*4a70*/  FMUL R48, R48, UR8 ;  /* 0x0000000830307c20 */ /* 0x000fe20008400000 */
[----:B------:R-:W-:Y:S01]  /*4a80*/  BSSY.RECONVERGENT B0, `(.L_x_2581) ;  /* 0x000000d000007945 */ /* 0x000fe20003800200 */
[----:B------:R-:W-:Y:S02]  /*4a90*/  LOP3.LUT R45, R43, 0xff00, R12, 0xf8, !PT ;  /* 0x0000ff002b2d7812 */ /* 0x000fe400078ef80c */
        /* <DEDUP_REMOVED lines=11> */
.L_x_2582:
[----:B------:R-:W-:Y:S05]  /*4b50*/  BSYNC.RECONVERGENT B0 ;  /* 0x0000000000007941 */ /* 0x000fea0003800200 */
.L_x_2581:
[----:B------:R-:W-:Y:S01]  /*4b60*/  VIADD R44, R3, 0x80 ;  /* 0x00000080032c7836 */ /* 0x000fe20000000000 */
[----:B--2---:R-:W-:Y:S01]  /*4b70*/  LOP3.LUT R47, R47, 0xffff, RZ, 0xc0, !PT ;  /* 0x0000ffff2f2f7812 */ /* 0x004fe200078ec0ff */
[----:B0-----:R-:W-:Y:S01]  /*4b80*/  IMAD.U32 R11, R11, 0x10000, RZ ;  /* 0x000100000b0b7824 */ /* 0x001fe200078e00ff */
[----:B-1----:R-:W-:Y:S01]  /*4b90*/  LOP3.LUT R7, R48, 0xffff, RZ, 0xc0, !PT ;  /* 0x0000ffff30077812 */ /* 0x002fe200078ec0ff */
[----:B------:R-:W-:Y:S01]  /*4ba0*/  IMAD.U32 R6, R16, 0x10000, RZ ;  /* 0x0001000010067824 */ /* 0x000fe200078e00ff */
[----:B------:R-:W-:Y:S01]  /*4bb0*/  ISETP.GE.AND P2, PT, R44, UR7, PT ;  /* 0x000000072c007c0c */ /* 0x000fe2000bf46270 */
[----:B------:R-:W-:Y:S01]  /*4bc0*/  IMAD.U32 R15, R15, 0x10000, RZ ;  /* 0x000100000f0f7824 */ /* 0x000fe200078e00ff */
[----:B------:R-:W-:Y:S01]  /*4bd0*/  LOP3.LUT R48, R11, 0xff0000, RZ, 0xc0, !PT ;  /* 0x00ff00000b307812 */ /* 0x000fe200078ec0ff */
[----:B------:R-:W-:Y:S01]  /*4be0*/  IMAD.SHL.U32 R47, R47, 0x1000000, RZ ;  /* 0x010000002f2f7824 */ /* 0x000fe200078e00ff */
[----:B------:R-:W-:Y:S01]  /*4bf0*/  LOP3.LUT R6, R6, 0xff0000, RZ, 0xc0, !PT ;  /* 0x00ff000006067812 */ /* 0x000fe200078ec0ff */
[----:B------:R-:W-:Y:S01]  /*4c00*/  VIADD R43, R3, 0x81 ;  /* 0x00000081032b7836 */ /* 0x000fe20000000000 */
[----:B------:R-:W-:Y:S01]  /*4c10*/  LOP3.LUT R16, R15, 0xff0000, RZ, 0xc0, !PT ;  /* 0x00ff00000f107812 */ /* 0x000fe200078ec0ff */
[----:B------:R-:W-:Y:S01]  /*4c20*/  VIADD R12, R3, 0x82 ;  /* 0x00000082030c7836 */ /* 0x000fe20000000000 */
[----:B------:R-:W-:Y:S01]  /*4c30*/  BSSY.RECONVERGENT B0, `(.L_x_2583) ;  /* 0x0000014000007945 */ /* 0x000fe20003800200 */
[----:B------:R-:W-:Y:S01]  /*4c40*/  IMAD.SHL.U32 R7, R7, 0x1000000, RZ ;  /* 0x0100000007077824 */ /* 0x000fe200078e00ff */
[----:B------:R-:W-:Y:S01]  /*4c50*/  LOP3.LUT R13, R47, R13, R48, 0xfe, !PT ;  /* 0x0000000d2f0d7212 */ /* 0x000fe200078efe30 */
[----:B------:R-:W-:Y:S01]  /*4c60*/  IMAD.MOV.U32 R47, RZ, RZ, RZ ;  /* 0x000000ffff2f7224 */ /* 0x000fe200078e00ff */
[----:B------:R-:W-:Y:S01]  /*4c70*/  ISETP.GE.AND P1, PT, R43, UR7, PT ;  /* 0x000000072b007c0c */ /* 0x000fe2000bf26270 */
[----:B------:R-:W-:Y:S01]  /*4c80*/  IMAD.MOV.U32 R11, RZ, RZ, RZ ;  /* 0x000000ffff0b7224 */ /* 0x000fe200078e00ff */
[----:B------:R-:W-:-:S02]  /*4c90*/  ISETP.GE.AND P0, PT, R12, UR7, PT ;  /* 0x000000070c007c0c */ /* 0x000fc4000bf06270 */
[----:B------:R-:W-:Y:S02]  /*4ca0*/  LOP3.LUT R33, R6, 0xffff, R33, 0xf8, !PT ;  /* 0x0000ffff06217812 */ /* 0x000fe400078ef821 */
[----:B------:R-:W-:Y:S01]  /*4cb0*/  LOP3.LUT R15, R7, R45, R16, 0xfe, !PT ;  /* 0x0000002d070f7212 */ /* 0x000fe200078efe10 */
[----:B------:R-:W-:Y:S08]  /*4cc0*/  @P2 BRA `(.L_x_2584) ;  /* 0x0000000000282947 */ /* 0x000ff00003800000 */
        /* <DEDUP_REMOVED lines=10> */
.L_x_2584:
[----:B------:R-:W-:Y:S05]  /*4d70*/  BSYNC.RECONVERGENT B0 ;  /* 0x0000000000007941 */ /* 0x000fea0003800200 */
.L_x_2583:
[----:B0----5:R-:W-:Y:S01]  /*4d80*/  FMUL R6, R11, UR8 ;  /* 0x000000080b067c20 */ /* 0x021fe20008400000 */
[----:B------:R-:W-:Y:S01]  /*4d90*/  FMUL R7, R47, UR8 ;  /* 0x000000082f077c20 */ /* 0x000fe20008400000 */
        /* <DEDUP_REMOVED lines=14> */
.L_x_2586:
[----:B------:R-:W-:Y:S05]  /*4e80*/  BSYNC.RECONVERGENT B0 ;  /* 0x0000000000007941 */ /* 0x000fea0003800200 */
.L_x_2585:
[----:B------:R-:W-:Y:S01]  /*4e90*/  BSSY.RECONVERGENT B0, `(.L_x_2587) ;  /* 0x000000f000007945 */ /* 0x000fe20003800200 */
[----:B------:R-:W-:Y:S02]  /*4ea0*/  IMAD.MOV.U32 R44, RZ, RZ, RZ ;  /* 0x000000ffff2c7224 */ /* 0x000fe400078e00ff */
[----:B------:R-:W-:Y:S02]  /*4eb0*/  IMAD.SHL.U32 R17, R17, 0x1000000, RZ ;  /* 0x0100000011117824 */ /* 0x000fe400078e00ff */
        /* <DEDUP_REMOVED lines=12> */
.L_x_2588:
[----:B------:R-:W-:Y:S05]  /*4f80*/  BSYNC.RECONVERGENT B0 ;  /* 0x0000000000007941 */ /* 0x000fea0003800200 */
.L_x_2587:
[----:B01---5:R-:W-:Y:S01]  /*4f90*/  FMUL R10, R16, UR8 ;  /* 0x00000008100a7c20 */ /* 0x023fe20008400000 */
[----:B------:R-:W-:Y:S01]  /*4fa0*/  FMUL R11, R44, UR8 ;  /* 0x000000082c0b7c20 */ /* 0x000fe20008400000 */
[----:B------:R-:W-:Y:S01]  /*4fb0*/  BSSY.RECONVERGENT B0, `(.L_x_2589) ;  /* 0x000000e000007945 */ /* 0x000fe20003800200 */
[----:B------:R-:W-:Y:S02]  /*4fc0*/  LOP3.LUT R24, R14, 0xff000000, R17, 0xf8, !PT ;  /* 0xff0000000e187812 */ /* 0x000fe400078ef811 */
        /* <DEDUP_REMOVED lines=12> */
.L_x_2590:
[----:B------:R-:W-:Y:S05]  /*5090*/  BSYNC.RECONVERGENT B0 ;  /* 0x0000000000007941 */ /* 0x000fea0003800200 */
.L_x_2589:
[----:B------:R-:W-:Y:S01]  /*50a0*/  BSSY.RECONVERGENT B0, `(.L_x_2591) ;  /* 0x000000e000007945 */ /* 0x000fe20003800200 */
[----:B------:R-:W-:Y:S02]  /*50b0*/  IMAD.MOV.U32 R43, RZ, RZ, RZ ;  /* 0x000000ffff2b7224 */ /* 0x000fe400078e00ff */
[----:B------:R-:W-:Y:S01]  /*50c0*/  IMAD.MOV.U32 R48, RZ, RZ, RZ ;  /* 0x000000ffff307224 */ /* 0x000fe200078e00ff */
[----:B------:R-:W-:Y:S06]  /*50d0*/  @P0 BRA `(.L_x_2592) ;  /* 0x0000000000280947 */ /* 0x000fec0003800000 */
[C---:B0-----:R-:W-:Y:S01]  /*50e0*/  IADD3 R16, PT, PT, R5.reuse, 0x1, RZ ;  /* 0x0000000105107810 */ /* 0x041fe20007ffe0ff */
[----:B------:R-:W-:Y:S01]  /*50f0*/  IMAD.MOV.U32 R17, RZ, RZ, 0x4 ;  /* 0x00000004ff117424 */ /* 0x000fe200078e00ff */
[----:B------:R-:W-:Y:S01]  /*5100*/  ISETP.GE.AND P1, PT, R5, UR9, PT ;  /* 0x0000000905007c0c */ /* 0x000fe2000bf26270 */
[----:B------:R-:W-:Y:S01]  /*5110*/  IMAD.MOV.U32 R48, RZ, RZ, RZ ;  /* 0x000000ffff307224 */ /* 0x000fe200078e00ff */
[----:B------:R-:W-:Y:S01]  /*5120*/  ISETP.GE.AND P2, PT, R16, UR9, PT ;  /* 0x0000000910007c0c */ /* 0x000fe2000bf46270 */
[----:B------:R-:W-:Y:S02]  /*5130*/  IMAD R16, R12, UR9, R5 ;  /* 0x000000090c107c24 */ /* 0x000fe4000f8e0205 */
[----:B------:R-:W-:Y:S02]  /*5140*/  IMAD.MOV.U32 R43, RZ, RZ, RZ ;  /* 0x000000ffff2b7224 */ /* 0x000fe400078e00ff */
[----:B------:R-:W-:-:S06]  /*5150*/  IMAD.WIDE R16, R16, R17, UR12 ;  /* 0x0000000c10107e25 */ /* 0x000fcc000f8e0211 */
[----:B------:R1:W5:Y:S04]  /*5160*/  @!P1 LDG.E R48, desc[UR10][R16.64] ;  /* 0x0000000a10309981 */ /* 0x000368000c1e1900 */
[----:B------:R1:W5:Y:S02]  /*5170*/  @!P2 LDG.E R43, desc[UR10][R16.64+0x4] ;  /* 0x0000040a102ba981 */ /* 0x000364000c1e1900 */
.L_x_2592:
[----:B------:R-:W-:Y:S05]  /*5180*/  BSYNC.RECONVERGENT B0 ;  /* 0x0000000000007941 */ /* 0x000fea0003800200 */
.L_x_2591:
[----:B01----:R-:W-:Y:S01]  /*5190*/  LOP3.LUT R16, R18, 0xffff, RZ, 0xc0, !PT ;  /* 0x0000ffff12107812 */ /* 0x003fe200078ec0ff */
[----:B------:R-:W-:Y:S01]  /*51a0*/  VIADD R45, R3, 0x83 ;  /* 0x00000083032d7836 */ /* 0x000fe20000000000 */
[----:B-----5:R-:W-:Y:S01]  /*51b0*/  FMNMX3 R47, |R44|, R47, |R48|, !PT ;  /* 0x0000002f2c2f7276 */ /* 0x020fe20007800630 */
[----:B------:R-:W-:Y:S01]  /*51c0*/  FMUL R48, R48, UR8 ;  /* 0x0000000830307c20 */ /* 0x000fe20008400000 */
[----:B------:R-:W-:Y:S01]  /*51d0*/  LOP3.LUT R19, R19, 0xff, RZ, 0xc0, !PT ;  /* 0x000000ff13137812 */ /* 0x000fe200078ec0ff */
[----:B------:R-:W-:Y:S02]  /*51e0*/  IMAD.SHL.U32 R16, R16, 0x1000000, RZ ;  /* 0x0100000010107824 */ /* 0x000fe400078e00ff */
[----:B------:R-:W-:Y:S01]  /*51f0*/  FMUL R17, R43, UR8 ;  /* 0x000000082b117c20 */ /* 0x000fe20008400000 */
[----:B------:R-:W-:Y:S01]  /*5200*/  BSSY.RECONVERGENT B0, `(.L_x_2593) ;  /* 0x000000f000007945 */ /* 0x000fe20003800200 */
[----:B------:R-:W-:Y:S02]  /*5210*/  ISETP.GE.AND P1, PT, R45, UR7, PT ;  /* 0x000000072d007c0c */ /* 0x000fe4000bf26270 */
[----:B------:R-:W-:Y:S01]  /*5220*/  LOP3.LUT R26, R33, 0xff000000, R16, 0xf8, !PT ;  /* 0xff000000211a7812 */ /* 0x000fe200078ef810 */
[----:B------:R-:W-:Y:S01]  /*5230*/  IMAD R33, R28, 0x100, R19 ;  /* 0x000001001c217824 */ /* 0x000fe200078e0213 */
[----:B------:R-:W-:-:S02]  /*5240*/  F2FP.SATFINITE.E4M3.F32.PACK_AB_MERGE_C R16, RZ, R48, RZ ;  /* 0x00000030ff10723e */ /* 0x000fc400048070ff */
        /* <DEDUP_REMOVED lines=10> */
.L_x_2594:
[----:B------:R-:W-:Y:S05]  /*52f0*/  BSYNC.RECONVERGENT B0 ;  /* 0x0000000000007941 */ /* 0x000fea0003800200 */
.L_x_2593:
        /* <DEDUP_REMOVED lines=14> */
.L_x_2596:
[----:B------:R-:W-:Y:S05]  /*53e0*/  BSYNC.RECONVERGENT B0 ;  /* 0x0000000000007941 */ /* 0x000fea0003800200 */
.L_x_2595:
[----:B------:R-:W-:Y:S01]  /*53f0*/  LOP3.LUT R38, R38, 0xffff, RZ, 0xc0, !PT ;  /* 0x0000ffff26267812 */ /* 0x000fe200078ec0ff */
[----:B------:R-:W-:Y:S01]  /*5400*/  VIADD R48, R3, 0x84 ;  /* 0x0000008403307836 */ /* 0x000fe20000000000 */
[----:B-----5:R-:W-:Y:S01]  /*5410*/  FMNMX3 R47, |R43|, R47, |R50|, !PT ;  /* 0x0000002f2b2f7276 */ /* 0x020fe20007800632 */
[----:B------:R-:W-:Y:S01]  /*5420*/  FMUL R50, R50, UR8 ;  /* 0x0000000832327c20 */ /* 0x000fe20008400000 */
[----:B01----:R-:W-:Y:S01]  /*5430*/  LOP3.LUT R18, R49, 0xff, RZ, 0xc0, !PT ;  /* 0x000000ff31127812 */ /* 0x003fe200078ec0ff */
[----:B------:R-:W-:Y:S01]  /*5440*/  IMAD.U32 R43, R38, 0x10000, RZ ;  /* 0x00010000262b7824 */ /* 0x000fe200078e00ff */
[----:B------:R-:W-:Y:S01]  /*5450*/  LOP3.LUT R33, R33, 0xffff, RZ, 0xc0, !PT ;  /* 0x0000ffff21217812 */ /* 0x000fe200078ec0ff */
[----:B------:R-:W-:Y:S01]  /*5460*/  FMUL R38, R44, UR8 ;  /* 0x000000082c267c20 */ /* 0x000fe20008400000 */
        /* <DEDUP_REMOVED lines=15> */
.L_x_2598:
[----:B------:R-:W-:Y:S05]  /*5560*/  BSYNC.RECONVERGENT B0 ;  /* 0x0000000000007941 */ /* 0x000fea0003800200 */
.L_x_2597:
        /* <DEDUP_REMOVED lines=14> */
.L_x_2600:
[----:B------:R-:W-:Y:S05]  /*5650*/  BSYNC.RECONVERGENT B0 ;  /* 0x0000000000007941 */ /* 0x000fea0003800200 */
.L_x_2599:
[----:B------:R-:W-:Y:S01]  /*5660*/  LOP3.LUT R40, R40, 0xffff, RZ, 0xc0, !PT ;  /* 0x0000ffff28287812 */ /* 0x000fe200078ec0ff */
[----:B------:R-:W-:Y:S01]  /*5670*/  IMAD.U32 R46, R46, 0x10000, RZ ;  /* 0x000100002e2e7824 */ /* 0x000fe200078e00ff */
[----:B-----5:R-:W-:Y:S01]  /*5680*/  FMNMX3 R47, |R44|, R47, |R45|, !PT ;  /* 0x0000002f2c2f7276 */ /* 0x020fe2000780062d */
[----:B------:R-:W-:Y:S02]  /*5690*/  VIADD R44, R3, 0x85 ;  /* 0x00000085032c7836 */ /* 0x000fe40000000000 */
[----:B------:R-:W-:Y:S01]  /*56a0*/  FMUL R45, R45, UR8 ;  /* 0x000000082d2d7c20 */ /* 0x000fe20008400000 */
[----:B01----:R-:W-:Y:S02]  /*56b0*/  IMAD.SHL.U32 R18, R40, 0x1000000, RZ ;  /* 0x0100000028127824 */ /* 0x003fe400078e00ff */
        /* <DEDUP_REMOVED lines=17> */
.L_x_2602:
[----:B------:R-:W-:Y:S05]  /*57d0*/  BSYNC.RECONVERGENT B0 ;  /* 0x0000000000007941 */ /* 0x000fea0003800200 */
.L_x_2601:
        /* <DEDUP_REMOVED lines=14> */
.L_x_2604:
[----:B------:R-:W-:Y:S05]  /*58c0*/  BSYNC.RECONVERGENT B0 ;  /* 0x0000000000007941 */ /* 0x000fea0003800200 */
.L_x_2603:
[----:B------:R-:W-:Y:S01]  /*58d0*/  LOP3.LUT R42, R42, 0xffff, RZ, 0xc0, !PT ;  /* 0x0000ffff2a2a7812 */ /* 0x000fe200078ec0ff */
[----:B------:R-:W-:Y:S01]  /*58e0*/  VIADD R45, R3, 0x86 ;  /* 0x00000086032d7836 */ /* 0x000fe20000000000 */
[----:B-----5:R-:W-:Y:S01]  /*58f0*/  FMNMX3 R41, |R41|, R47, |R48|, !PT ;  /* 0x0000002f29297276 */ /* 0x020fe20007800630 */
[----:B------:R-:W-:Y:S01]  /*5900*/  FMUL R47, R48, UR8 ;  /* 0x00000008302f7c20 */ /* 0x000fe20008400000 */
[----:B01----:R-:W-:Y:S01]  /*5910*/  FMUL R18, R46, UR8 ;  /* 0x000000082e127c20 */ /* 0x003fe20008400000 */
[----:B------:R-:W-:Y:S01]  /*5920*/  IMAD.SHL.U32 R42, R42, 0x1000000, RZ ;  /* 0x010000002a2a7824 */ /* 0x000fe200078e00ff */
[----:B------:R-:W-:Y:S01]  /*5930*/  BSSY.RECONVERGENT B0, `(.L_x_2605) ;  /* 0x000000f000007945 */ /* 0x000fe20003800200 */
[----:B------:R-:W-:Y:S02]  /*5940*/  ISETP.GE.AND P0, PT, R45, UR7, PT ;  /* 0x000000072d007c0c */ /* 0x000fe4000bf06270 */
[----:B------:R-:W-:Y:S02]  /*5950*/  F2FP.SATFINITE.E4M3.F32.PACK_AB_MERGE_C R47, RZ, R47, RZ ;  /* 0x0000002fff2f723e */ /* 0x000fe400048070ff */
[----:B------:R-:W-:-:S02]  /*5960*/  LOP3.LUT R30, R49, 0xff000000, R42, 0xf8, !PT ;  /* 0xff000000311e7812 */ /* 0x000fc400078ef82a */
[----:B------:R-:W-:Y:S02]  /*5970*/  FMNMX R42, R41, |R46|, !PT ;  /* 0x4000002e292a7209 */ /* 0x000fe40007800000 */
        /* <DEDUP_REMOVED lines=10> */
.L_x_2606:
[----:B------:R-:W-:Y:S05]  /*5a20*/  BSYNC.RECONVERGENT B0 ;  /* 0x0000000000007941 */ /* 0x000fea0003800200 */
.L_x_2605:
[----:B------:R-:W-:Y:S01]  /*5a30*/  BSSY.RECONVERGENT B0, `(.L_x_2607) ;  /* 0x000000c000007945 */ /* 0x000fe20003800200 */
[----:B------:R-:W-:-:S03]  /*5a40*/  CS2R R48, SRZ ;  /* 0x0000000000307805 */ /* 0x000fc6000001ff00 */
[----:B------:R-:W-:Y:S05]  /*5a50*/  @P0 BRA `(.L_x_2608) ;  /* 0x0000000000240947 */ /* 0x000fea0003800000 */
[C---:B0-----:R-:W-:Y:S01]  /*5a60*/  VIADD R18, R5.reuse, 0x1 ;  /* 0x0000000105127836 */ /* 0x041fe20000000000 */
        /* <DEDUP_REMOVED lines=8> */
.L_x_2608:
[----:B------:R-:W-:Y:S05]  /*5af0*/  BSYNC.RECONVERGENT B0 ;  /* 0x0000000000007941 */ /* 0x000fea0003800200 */
.L_x_2607:
[----:B01----:R-:W-:Y:S01]  /*5b00*/  LOP3.LUT R18, R43, 0xffff, RZ, 0xc0, !PT ;  /* 0x0000ffff2b127812 */ /* 0x003fe200078ec0ff */
[----:B------:R-:W-:Y:S01]  /*5b10*/  VIADD R44, R3, 0x87 ;  /* 0x00000087032c7836 */ /* 0x000fe20000000000 */
[----:B------:R-:W-:Y:S01]  /*5b20*/  LOP3.LUT R19, R34, 0xff, RZ, 0xc0, !PT ;  /* 0x000000ff22137812 */ /* 0x000fe200078ec0ff */
[----:B-----5:R-:W-:Y:S01]  /*5b30*/  FMUL R43, R48, UR8 ;  /* 0x00000008302b7c20 */ /* 0x020fe20008400000 */
[C---:B------:R-:W-:Y:S01]  /*5b40*/  FMNMX3 R46, |R49|.reuse, R42, |R48|, !PT ;  /* 0x0000002a312e7276 */ /* 0x040fe20007800630 */
[----:B------:R-:W-:Y:S01]  /*5b50*/  FMUL R42, R49, UR8 ;  /* 0x00000008312a7c20 */ /* 0x000fe20008400000 */
[----:B------:R-:W-:Y:S01]  /*5b60*/  LOP3.LUT R18, R18, 0xff, RZ, 0xc0, !PT ;  /* 0x000000ff12127812 */ /* 0x000fe200078ec0ff */
[----:B------:R-:W-:Y:S01]  /*5b70*/  BSSY.RECONVERGENT B0, `(.L_x_2609) ;  /* 0x0000010000007945 */ /* 0x000fe20003800200 */
[----:B------:R-:W-:Y:S01]  /*5b80*/  PRMT R47, R47, 0x7104, RZ ;  /* 0x000071042f2f7816 */ /* 0x000fe200000000ff */
[----:B------:R-:W-:Y:S01]  /*5b90*/  IMAD R34, R36, 0x100, R19 ;  /* 0x0000010024227824 */ /* 0x000fe200078e0213 */
[----:B------:R-:W-:-:S02]  /*5ba0*/  ISETP.GE.AND P1, PT, R44, UR7, PT ;  /* 0x000000072c007c0c */ /* 0x000fc4000bf26270 */
        /* <DEDUP_REMOVED lines=12> */
.L_x_2610:
[----:B------:R-:W-:Y:S05]  /*5c70*/  BSYNC.RECONVERGENT B0 ;  /* 0x0000000000007941 */ /* 0x000fea0003800200 */
.L_x_2609:
        /* <DEDUP_REMOVED lines=16> */
.L_x_2612:
[----:B------:R-:W-:Y:S05]  /*5d80*/  BSYNC.RECONVERGENT B0 ;  /* 0x0000000000007941 */ /* 0x000fea0003800200 */
.L_x_2611:
        /* <DEDUP_REMOVED lines=16> */
.L_x_2614:
[----:B------:R-:W-:Y:S05]  /*5e90*/  BSYNC.RECONVERGENT B0 ;  /* 0x0000000000007941 */ /* 0x000fea0003800200 */
.L_x_2613:
[----:B------:R-:W-:Y:S01]  /*5ea0*/  VIADD R45, R3, 0xa0 ;  /* 0x000000a0032d7836 */ /* 0x000fe20000000000 */
[----:B--2---:R-:W-:Y:S01]  /*5eb0*/  LOP3.LUT R41, R41, 0xffff, RZ, 0xc0, !PT ;  /* 0x0000ffff29297812 */ /* 0x004fe200078ec0ff */
[----:B0-----:R-:W-:Y:S01]  /*5ec0*/  IMAD.U32 R42, R42, 0x10000, RZ ;  /* 0x000100002a2a7824 */ /* 0x001fe200078e00ff */
[----:B------:R-:W-:Y:S01]  /*5ed0*/  LOP3.LUT R48, R37, 0xff, RZ, 0xc0, !PT ;  /* 0x000000ff25307812 */ /* 0x000fe200078ec0ff */
[----:B------:R-:W-:Y:S01]  /*5ee0*/  IMAD.U32 R37, R43, 0x10000, RZ ;  /* 0x000100002b257824 */ /* 0x000fe200078e00ff */
[----:B------:R-:W-:Y:S01]  /*5ef0*/  ISETP.GE.AND P2, PT, R45, UR7, PT ;  /* 0x000000072d007c0c */ /* 0x000fe2000bf46270 */
[----:B-1----:R-:W-:Y:S01]  /*5f00*/  IMAD.SHL.U32 R19, R41, 0x1000000, RZ ;  /* 0x0100000029137824 */ /* 0x002fe200078e00ff */
[----:B------:R-:W-:Y:S01]  /*5f10*/  LOP3.LUT R47, R47, 0xffff, RZ, 0xc0, !PT ;  /* 0x0000ffff2f2f7812 */ /* 0x000fe200078ec0ff */
[C---:B------:R-:W-:Y:S01]  /*5f20*/  VIADD R44, R3.reuse, 0xa1 ;  /* 0x000000a1032c7836 */ /* 0x040fe20000000000 */
[----:B------:R-:W-:Y:S01]  /*5f30*/  LOP3.LUT R42, R42, 0xff0000, RZ, 0xc0, !PT ;  /* 0x00ff00002a2a7812 */ /* 0x000fe200078ec0ff */
[----:B------:R-:W-:Y:S01]  /*5f40*/  BSSY.RECONVERGENT B0, `(.L_x_2615) ;  /* 0x0000014000007945 */ /* 0x000fe20003800200 */
[----:B------:R-:W-:Y:S01]  /*5f50*/  IADD3 R18, PT, PT, R3, 0xa2, RZ ;  /* 0x000000a203127810 */ /* 0x000fe20007ffe0ff */
[----:B------:R-:W-:Y:S01]  /*5f60*/  IMAD.SHL.U32 R47, R47, 0x1000000, RZ ;  /* 0x010000002f2f7824 */ /* 0x000fe200078e00ff */
[----:B------:R-:W-:Y:S01]  /*5f70*/  LOP3.LUT R37, R37, 0xff0000, RZ, 0xc0, !PT ;  /* 0x00ff000025257812 */ /* 0x000fe200078ec0ff */
[----:B------:R-:W-:Y:S01]  /*5f80*/  IMAD R41, R35, 0x100, R48 ;  /* 0x0000010023297824 */ /* 0x000fe200078e0230 */
[----:B------:R-:W-:-:S02]  /*5f90*/  LOP3.LUT R19, R19, R36, R42, 0xfe, !PT ;  /* 0x0000002413137212 */ /* 0x000fc400078efe2a */
[----:B------:R-:W-:Y:S02]  /*5fa0*/  CS2R R42, SRZ ;  /* 0x00000000002a7805 */ /* 0x000fe4000001ff00 */
[----:B------:R-:W-:Y:S02]  /*5fb0*/  ISETP.GE.AND P1, PT, R44, UR7, PT ;  /* 0x000000072c007c0c */ /* 0x000fe4000bf26270 */
[----:B------:R-:W-:Y:S02]  /*5fc0*/  ISETP.GE.AND P0, PT, R18, UR7, PT ;  /* 0x0000000712007c0c */ /* 0x000fe4000bf06270 */
[----:B------:R-:W-:Y:S01]  /*5fd0*/  LOP3.LUT R35, R47, R46, R37, 0xfe, !PT ;  /* 0x0000002e2f237212 */ /* 0x000fe200078efe25 */
[----:B------:R-:W-:Y:S10]  /*5fe0*/  @P2 BRA `(.L_x_2616) ;  /* 0x0000000000242947 */ /* 0x000ff40003800000 */
        /* <DEDUP_REMOVED lines=9> */
.L_x_2616:
[----:B------:R-:W-:Y:S05]  /*6080*/  BSYNC.RECONVERGENT B0 ;  /* 0x0000000000007941 */ /* 0x000fea0003800200 */
.L_x_2615:
[C---:B0----5:R-:W-:Y:S01]  /*6090*/  FMUL R36, R43.reuse, UR8 ;  /* 0x000000082b247c20 */ /* 0x061fe20008400000 */
        /* <DEDUP_REMOVED lines=15> */
.L_x_2618:
[----:B------:R-:W-:Y:S05]  /*6190*/  BSYNC.RECONVERGENT B0 ;  /* 0x0000000000007941 */ /* 0x000fea0003800200 */
.L_x_2617:
[----:B------:R-:W-:Y:S01]  /*61a0*/  BSSY.RECONVERGENT B0, `(.L_x_2619) ;  /* 0x0000010000007945 */ /* 0x000fe20003800200 */
[----:B------:R-:W-:Y:S01]  /*61b0*/  IMAD.U32 R48, R43, 0x10000, RZ ;  /* 0x000100002b307824 */ /* 0x000fe200078e00ff */
[----:B------:R-:W-:Y:S01]  /*61c0*/  LOP3.LUT R47, R34, 0xffff, RZ, 0xc0, !PT ;  /* 0x0000ffff222f7812 */ /* 0x000fe200078ec0ff */
        /* <DEDUP_REMOVED lines=13> */
.L_x_2620:
[----:B------:R-:W-:Y:S05]  /*62a0*/  BSYNC.RECONVERGENT B0 ;  /* 0x0000000000007941 */ /* 0x000fea0003800200 */
.L_x_2619:
        /* <DEDUP_REMOVED lines=16> */
.L_x_2622:
[----:B------:R-:W-:Y:S05]  /*63b0*/  BSYNC.RECONVERGENT B0 ;  /* 0x0000000000007941 */ /* 0x000fea0003800200 */
.L_x_2621:
        /* <DEDUP_REMOVED lines=14> */
.L_x_2624:
[----:B------:R-:W-:Y:S05]  /*64a0*/  BSYNC.RECONVERGENT B0 ;  /* 0x0000000000007941 */ /* 0x000fea0003800200 */
.L_x_2623:
[----:B------:R-:W-:Y:S01]  /*64b0*/  IMAD.U32 R39, R39, 0x10000, RZ ;  /* 0x0001000027277824 */ /* 0x000fe200078e00ff */
[----:B------:R-:W-:Y:S01]  /*64c0*/  LOP3.LUT R8, R8, 0xffff, RZ, 0xc0, !PT ;  /* 0x0000ffff08087812 */ /* 0x000fe200078ec0ff */
[----:B------:R-:W-:Y:S01]  /*64d0*/  VIADD R44, R3, 0xa3 ;  /* 0x000000a3032c7836 */ /* 0x000fe20000000000 */
[----:B-----5:R-:W-:Y:S01]  /*64e0*/  FMNMX3 R46, |R46|, R48, |R49|, !PT ;  /* 0x000000302e2e7276 */ /* 0x020fe20007800631 */
[----:B01----:R-:W-:Y:S01]  /*64f0*/  FMUL R36, R45, UR8 ;  /* 0x000000082d247c20 */ /* 0x003fe20008400000 */
[----:B------:R-:W-:Y:S01]  /*6500*/  LOP3.LUT R12, R39, 0xff0000, RZ, 0xc0, !PT ;  /* 0x00ff0000270c7812 */ /* 0x000fe200078ec0ff */
[----:B------:R-:W-:Y:S02]  /*6510*/  IMAD.SHL.U32 R48, R8, 0x1000000, RZ ;  /* 0x0100000008307824 */ /* 0x000fe400078e00ff */
[----:B------:R-:W-:Y:S01]  /*6520*/  FMUL R39, R49, UR8 ;  /* 0x0000000831277c20 */ /* 0x000fe20008400000 */
[----:B------:R-:W-:Y:S01]  /*6530*/  BSSY.RECONVERGENT B0, `(.L_x_2625) ;  /* 0x000000f000007945 */ /* 0x000fe20003800200 */
[----:B------:R-:W-:-:S02]  /*6540*/  LOP3.LUT R8, R12, 0xffff, R41, 0xf8, !PT ;  /* 0x0000ffff0c087812 */ /* 0x000fc400078ef829 */
        /* <DEDUP_REMOVED lines=13> */
.L_x_2626:
[----:B------:R-:W-:Y:S05]  /*6620*/  BSYNC.RECONVERGENT B0 ;  /* 0x0000000000007941 */ /* 0x000fea0003800200 */
.L_x_2625:
        /* <DEDUP_REMOVED lines=14> */
.L_x_2628:
[----:B------:R-:W-:Y:S05]  /*6710*/  BSYNC.RECONVERGENT B0 ;  /* 0x0000000000007941 */ /* 0x000fea0003800200 */
.L_x_2627:
[----:B------:R-:W-:Y:S01]  /*6720*/  LOP3.LUT R9, R9, 0xffff, RZ, 0xc0, !PT ;  /* 0x0000ffff09097812 */ /* 0x000fe200078ec0ff */
[----:B01----:R-:W-:Y:S01]  /*6730*/  VIADD R36, R3, 0xa4 ;  /* 0x000000a403247836 */ /* 0x003fe20000000000 */
[----:B-----5:R-:W-:Y:S01]  /*6740*/  FMNMX3 R46, |R45|, R46, |R48|, !PT ;  /* 0x0000002e2d2e7276 */ /* 0x020fe20007800630 */
[----:B------:R-:W-:Y:S01]  /*6750*/  BSSY.RECONVERGENT B0, `(.L_x_2629) ;  /* 0x0000013000007945 */ /* 0x000fe20003800200 */
[----:B------:R-:W-:Y:S01]  /*6760*/  LOP3.LUT R45, R6, 0xff, RZ, 0xc0, !PT ;  /* 0x000000ff062d7812 */ /* 0x000fe200078ec0ff */
[----:B------:R-:W-:Y:S02]  /*6770*/  IMAD.SHL.U32 R37, R9, 0x1000000, RZ ;  /* 0x0100000009257824 */ /* 0x000fe400078e00ff */
[----:B------:R-:W-:Y:S01]  /*6780*/  FMUL R6, R48, UR8 ;  /* 0x0000000830067c20 */ /* 0x000fe20008400000 */
[----:B------:R-:W-:Y:S01]  /*6790*/  FMUL R9, R47, UR8 ;  /* 0x000000082f097c20 */ /* 0x000fe20008400000 */
        /* <DEDUP_REMOVED lines=14> */
.L_x_2630:
[----:B------:R-:W-:Y:S05]  /*6880*/  BSYNC.RECONVERGENT B0 ;  /* 0x0000000000007941 */ /* 0x000fea0003800200 */
.L_x_2629:
        /* <DEDUP_REMOVED lines=14> */
.L_x_2632:
[----:B------:R-:W-:Y:S05]  /*6970*/  BSYNC.RECONVERGENT B0 ;  /* 0x0000000000007941 */ /* 0x000fea0003800200 */
.L_x_2631:
[----:B------:R-:W-:Y:S01]  /*6980*/  LOP3.LUT R16, R16, 0xffff, RZ, 0xc0, !PT ;  /* 0x0000ffff10107812 */ /* 0x000fe200078ec0ff */
[----:B------:R-:W-:Y:S01]  /*6990*/  VIADD R44, R3, 0xa5 ;  /* 0x000000a5032c7836 */ /* 0x000fe20000000000 */
[----:B01----:R-:W-:Y:S01]  /*69a0*/  LOP3.LUT R8, R7, 0xff, RZ, 0xc0, !PT ;  /* 0x000000ff07087812 */ /* 0x003fe200078ec0ff */
[----:B-----5:R-:W-:Y:S01]  /*69b0*/  FMUL R7, R37, UR8 ;  /* 0x0000000825077c20 */ /* 0x020fe20008400000 */
[----:B------:R-:W-:Y:S01]  /*69c0*/  LOP3.LUT R45, R45, 0xffff, RZ, 0xc0, !PT ;  /* 0x0000ffff2d2d7812 */ /* 0x000fe200078ec0ff */
[----:B------:R-:W-:Y:S02]  /*69d0*/  IMAD.U32 R50, R16, 0x10000, RZ ;  /* 0x0001000010327824 */ /* 0x000fe400078e00ff */
[----:B------:R-:W-:Y:S01]  /*69e0*/  FMUL R16, R48, UR8 ;  /* 0x0000000830107c20 */ /* 0x000fe20008400000 */
[----:B------:R-:W-:Y:S01]  /*69f0*/  BSSY.RECONVERGENT B0, `(.L_x_2633) ;  /* 0x0000010000007945 */ /* 0x000fe20003800200 */
[----:B------:R-:W-:Y:S01]  /*6a00*/  FMNMX3 R46, |R47|, R46, |R48|, !PT ;  /* 0x0000002e2f2e7276 */ /* 0x000fe20007800630 */
        /* <DEDUP_REMOVED lines=14> */
.L_x_2634:
[----:B------:R-:W-:Y:S05]  /*6af0*/  BSYNC.RECONVERGENT B0 ;  /* 0x0000000000007941 */ /* 0x000fea0003800200 */
.L_x_2633:
[----:B------:R-:W-:Y:S01]  /*6b00*/  BSSY.RECONVERGENT B0, `(.L_x_2635) ;  /* 0x000000e000007945 */ /* 0x000fe20003800200 */
[----:B------:R-:W-:Y:S02]  /*6b10*/  IMAD.MOV.U32 R48, RZ, RZ, RZ ;  /* 0x000000ffff307224 */ /* 0x000fe400078e00ff */
[----:B------:R-:W-:Y:S01]  /*6b20*/  IMAD.MOV.U32 R36, RZ, RZ, RZ ;  /* 0x000000ffff247224 */ /* 0x000fe200078e00ff */
[----:B------:R-:W-:Y:S06]  /*6b30*/  @P1 BRA `(.L_x_2636) ;  /* 0x0000000000281947 */ /* 0x000fec0003800000 */
[C---:B0-----:R-:W-:Y:S01]  /*6b40*/  VIADD R8, R5.reuse, 0x1 ;  /* 0x0000000105087836 */ /* 0x041fe20000000000 */
[----:B------:R-:W-:Y:S01]  /*6b50*/  ISETP.GE.AND P0, PT, R5, UR9, PT ;  /* 0x0000000905007c0c */ /* 0x000fe2000bf06270 */
[----:B------:R-:W-:Y:S01]  /*6b60*/  IMAD.MOV.U32 R9, RZ, RZ, 0x4 ;  /* 0x00000004ff097424 */ /* 0x000fe200078e00ff */
[----:B------:R-:W-:Y:S01]  /*6b70*/  MOV R36, RZ ;  /* 0x000000ff00247202 */ /* 0x000fe20000000f00 */
[----:B------:R-:W-:Y:S01]  /*6b80*/  IMAD.MOV.U32 R48, RZ, RZ, RZ ;  /* 0x000000ffff307224 */ /* 0x000fe200078e00ff */
[----:B------:R-:W-:Y:S01]  /*6b90*/  ISETP.GE.AND P2, PT, R8, UR9, PT ;  /* 0x0000000908007c0c */ /* 0x000fe2000bf46270 */
[----:B------:R-:W-:-:S04]  /*6ba0*/  IMAD R8, R44, UR9, R5 ;  /* 0x000000092c087c24 */ /* 0x000fc8000f8e0205 */
[----:B------:R-:W-:-:S05]  /*6bb0*/  IMAD.WIDE R8, R8, R9, UR12 ;  /* 0x0000000c08087e25 */ /* 0x000fca000f8e0209 */
[----:B------:R1:W5:Y:S04]  /*6bc0*/  @!P0 LDG.E R36, desc[UR10][R8.64] ;  /* 0x0000000a08248981 */ /* 0x000368000c1e1900 */
[----:B------:R1:W5:Y:S02]  /*6bd0*/  @!P2 LDG.E R48, desc[UR10][R8.64+0x4] ;  /* 0x0000040a0830a981 */ /* 0x000364000c1e1900 */
.L_x_2636:
[----:B------:R-:W-:Y:S05]  /*6be0*/  BSYNC.RECONVERGENT B0 ;  /* 0x0000000000007941 */ /* 0x000fea0003800200 */
.L_x_2635:
[----:B------:R-:W-:Y:S01]  /*6bf0*/  IMAD.U32 R17, R17, 0x10000, RZ ;  /* 0x0001000011117824 */ /* 0x000fe200078e00ff */
[----:B-----5:R-:W-:Y:S01]  /*6c00*/  FMNMX3 R37, |R37|, R46, |R36|, !PT ;  /* 0x0000002e25257276 */ /* 0x020fe20007800624 */
[----:B------:R-:W-:Y:S02]  /*6c10*/  VIADD R45, R3, 0xa6 ;  /* 0x000000a6032d7836 */ /* 0x000fe40000000000 */
[----:B01----:R-:W-:Y:S01]  /*6c20*/  FMUL R8, R36, UR8 ;  /* 0x0000000824087c20 */ /* 0x003fe20008400000 */
[----:B------:R-:W-:Y:S01]  /*6c30*/  BSSY.RECONVERGENT B0, `(.L_x_2637) ;  /* 0x0000011000007945 */ /* 0x000fe20003800200 */
[----:B------:R-:W-:Y:S01]  /*6c40*/  LOP3.LUT R46, R17, 0xff0000, RZ, 0xc0, !PT ;  /* 0x00ff0000112e7812 */ /* 0x000fe200078ec0ff */
[----:B------:R-:W-:Y:S01]  /*6c50*/  FMUL R17, R48, UR8 ;  /* 0x0000000830117c20 */ /* 0x000fe20008400000 */
[----:B------:R-:W-:Y:S02]  /*6c60*/  ISETP.GE.AND P0, PT, R45, UR7, PT ;  /* 0x000000072d007c0c */ /* 0x000fe4000bf06270 */
[----:B------:R-:W-:-:S02]  /*6c70*/  LOP3.LUT R36, R46, 0xffff, R47, 0xf8, !PT ;  /* 0x0000ffff2e247812 */ /* 0x000fc400078ef82f */
        /* <DEDUP_REMOVED lines=12> */
.L_x_2638:
[----:B------:R-:W-:Y:S05]  /*6d40*/  BSYNC.RECONVERGENT B0 ;  /* 0x0000000000007941 */ /* 0x000fea0003800200 */
.L_x_2637:
        /* <DEDUP_REMOVED lines=12> */
.L_x_2640:
[----:B------:R-:W-:Y:S05]  /*6e10*/  BSYNC.RECONVERGENT B0 ;  /* 0x0000000000007941 */ /* 0x000fea0003800200 */
.L_x_2639:
[----:B------:R-:W-:Y:S01]  /*6e20*/  LOP3.LUT R16, R16, 0xffff, RZ, 0xc0, !PT ;  /* 0x0000ffff10107812 */ /* 0x000fe200078ec0ff */
[----:B------:R-:W-:Y:S01]  /*6e30*/  VIADD R37, R3, 0xa7 ;  /* 0x000000a703257836 */ /* 0x000fe20000000000 */
[C---:B-----5:R-:W-:Y:S01]  /*6e40*/  FMNMX3 R44, |R48|.reuse, R46, |R49|, !PT ;  /* 0x0000002e302c7276 */ /* 0x060fe20007800631 */
[----:B------:R-:W-:Y:S01]  /*6e50*/  FMUL R46, R48, UR8 ;  /* 0x00000008302e7c20 */ /* 0x000fe20008400000 */
[----:B01----:R-:W-:Y:S01]  /*6e60*/  LOP3.LUT R8, R16, 0xff, RZ, 0xc0, !PT ;  /* 0x000000ff10087812 */ /* 0x003fe200078ec0ff */
[----:B------:R-:W-:Y:S01]  /*6e70*/  FMUL R16, R49, UR8 ;  /* 0x0000000831107c20 */ /* 0x000fe20008400000 */
[----:B------:R-:W-:Y:S01]  /*6e80*/  PRMT R47, R47, 0x7104, RZ ;  /* 0x000071042f2f7816 */ /* 0x000fe200000000ff */
[----:B------:R-:W-:Y:S01]  /*6e90*/  BSSY.RECONVERGENT B0, `(.L_x_2641) ;  /* 0x000000e000007945 */ /* 0x000fe20003800200 */
[----:B------:R-:W-:Y:S02]  /*6ea0*/  ISETP.GE.AND P1, PT, R37, UR7, PT ;  /* 0x0000000725007c0c */ /* 0x000fe4000bf26270 */
        /* <DEDUP_REMOVED lines=12> */
.L_x_2642:
[----:B------:R-:W-:Y:S05]  /*6f70*/  BSYNC.RECONVERGENT B0 ;  /* 0x0000000000007941 */ /* 0x000fea0003800200 */
.L_x_2641:
        /* <DEDUP_REMOVED lines=14> */
.L_x_2644:
[----:B------:R-:W-:Y:S05]  /*7060*/  BSYNC.RECONVERGENT B0 ;  /* 0x0000000000007941 */ /* 0x000fea0003800200 */
.L_x_2643:
[C---:B-----5:R-:W-:Y:S01]  /*7070*/  FMNMX3 R44, |R48|.reuse, R44, |R45|, !PT ;  /* 0x0000002c302c7276 */ /* 0x060fe2000780062d */
[----:B------:R-:W-:Y:S01]  /*7080*/  FMUL R49, R48, UR8 ;  /* 0x0000000830317c20 */ /* 0x000fe20008400000 */
[----:B------:R-:W-:Y:S01]  /*7090*/  FMUL R45, R45, UR8 ;  /* 0x000000082d2d7c20 */ /* 0x000fe20008400000 */
[----:B------:R-:W-:Y:S03]  /*70a0*/  BSSY.RECONVERGENT B0, `(.L_x_2645) ;  /* 0x000000c000007945 */ /* 0x000fe60003800200 */
        /* <DEDUP_REMOVED lines=11> */
.L_x_2646:
[----:B------:R-:W-:Y:S05]  /*7160*/  BSYNC.RECONVERGENT B0 ;  /* 0x0000000000007941 */ /* 0x000fea0003800200 */
.L_x_2645:
[----:B--2---:R-:W-:Y:S01]  /*7170*/  LOP3.LUT R49, R49, 0xffff, RZ, 0xc0, !PT ;  /* 0x0000ffff31317812 */ /* 0x004fe200078ec0ff */
[----:B0-----:R-:W-:Y:S01]  /*7180*/  IMAD.U32 R46, R46, 0x10000, RZ ;  /* 0x000100002e2e7824 */ /* 0x001fe200078e00ff */
[----:B------:R-:W-:Y:S01]  /*7190*/  LOP3.LUT R18, R7, 0xff, RZ, 0xc0, !PT ;  /* 0x000000ff07127812 */ /* 0x000fe200078ec0ff */
[----:B------:R-:W-:Y:S01]  /*71a0*/  IMAD.U32 R16, R16, 0x10000, RZ ;  /* 0x0001000010107824 */ /* 0x000fe200078e00ff */
[----:B-1----:R-:W-:Y:S01]  /*71b0*/  PRMT R9, R17, 0x7104, RZ ;  /* 0x0000710411097816 */ /* 0x002fe200000000ff */
[----:B------:R-:W-:Y:S01]  /*71c0*/  IMAD.SHL.U32 R8, R49, 0x1000000, RZ ;  /* 0x0100000031087824 */ /* 0x000fe200078e00ff */
[----:B------:R-:W-:Y:S01]  /*71d0*/  LOP3.LUT R46, R46, 0xff0000, RZ, 0xc0, !PT ;  /* 0x00ff00002e2e7812 */ /* 0x000fe200078ec0ff */
[----:B------:R-:W-:Y:S01]  /*71e0*/  VIADD R37, R3, 0xc1 ;  /* 0x000000c103257836 */ /* 0x000fe20000000000 */
[----:B------:R-:W-:Y:S01]  /*71f0*/  LOP3.LUT R33, R33, 0xffff, RZ, 0xc0, !PT ;  /* 0x0000ffff21217812 */ /* 0x000fe200078ec0ff */
[----:B------:R-:W-:Y:S01]  /*7200*/  BSSY.RECONVERGENT B0, `(.L_x_2647) ;  /* 0x000001d000007945 */ /* 0x000fe20003800200 */
[----:B------:R-:W-:Y:S01]  /*7210*/  LOP3.LUT R7, R8, R47, R46, 0xfe, !PT ;  /* 0x0000002f08077212 */ /* 0x000fe200078efe2e */
[----:B------:R-:W-:Y:S01]  /*7220*/  VIADD R46, R3, 0xc0 ;  /* 0x000000c0032e7836 */ /* 0x000fe20000000000 */
[----:B------:R-:W-:Y:S01]  /*7230*/  LOP3.LUT R45, R45, 0xffff, RZ, 0xc0, !PT ;  /* 0x0000ffff2d2d7812 */ /* 0x000fe200078ec0ff */
[----:B------:R-:W-:Y:S01]  /*7240*/  VIADD R8, R3, 0xc2 ;  /* 0x000000c203087836 */ /* 0x000fe20000000000 */
[----:B------:R-:W-:Y:S01]  /*7250*/  LOP3.LUT R9, R18, 0xff00, R9, 0xf8, !PT ;  /* 0x0000ff0012097812 */ /* 0x000fe200078ef809 */
[----:B------:R-:W-:Y:S01]  /*7260*/  IMAD.SHL.U32 R18, R33, 0x1000000, RZ ;  /* 0x0100000021127824 */ /* 0x000fe200078e00ff */
[----:B------:R-:W-:-:S02]  /*7270*/  ISETP.GE.AND P2, PT, R46, UR7, PT ;  /* 0x000000072e007c0c */ /* 0x000fc4000bf46270 */
[----:B------:R-:W-:Y:S01]  /*7280*/  LOP3.LUT R17, R16, 0xff0000, RZ, 0xc0, !PT ;  /* 0x00ff000010117812 */ /* 0x000fe200078ec0ff */
[----:B------:R-:W-:Y:S01]  /*7290*/  IMAD.SHL.U32 R16, R45, 0x1000000, RZ ;  /* 0x010000002d107824 */ /* 0x000fe200078e00ff */
[----:B------:R-:W-:Y:S01]  /*72a0*/  LOP3.LUT R33, R38, 0xffff, RZ, 0xc0, !PT ;  /* 0x0000ffff26217812 */ /* 0x000fe200078ec0ff */
[----:B------:R-:W-:Y:S01]  /*72b0*/  IMAD.MOV.U32 R38, RZ, RZ, RZ ;  /* 0x000000ffff267224 */ /* 0x000fe200078e00ff */
[----:B------:R-:W-:Y:S01]  /*72c0*/  LOP3.LUT R18, R11, 0xff000000, R18, 0xf8, !PT ;  /* 0xff0000000b127812 */ /* 0x000fe200078ef812 */
[----:B------:R-:W-:Y:S01]  /*72d0*/  IMAD.MOV.U32 R11, RZ, RZ, RZ ;  /* 0x000000ffff0b7224 */ /* 0x000fe200078e00ff */
[----:B------:R-:W-:Y:S01]  /*72e0*/  ISETP.GE.AND P1, PT, R37, UR7, PT ;  /* 0x0000000725007c0c */ /* 0x000fe2000bf26270 */
[----:B------:R-:W-:Y:S01]  /*72f0*/  IMAD.SHL.U32 R33, R33, 0x1000000, RZ ;  /* 0x0100000021217824 */ /* 0x000fe200078e00ff */
[----:B------:R-:W-:Y:S02]  /*7300*/  ISETP.GE.AND P0, PT, R8, UR7, PT ;  /* 0x0000000708007c0c */ /* 0x000fe4000bf06270 */
[----:B------:R-:W-:Y:S01]  /*7310*/  LOP3.LUT R9, R16, R9, R17, 0xfe, !PT ;  /* 0x0000000910097212 */ /* 0x000fe200078efe11 */
[----:B------:R-:W-:Y:S10]  /*7320*/  @P2 BRA `(.L_x_2648) ;  /* 0x0000000000282947 */ /* 0x000ff40003800000 */
[C---:B------:R-:W-:Y:S01]  /*7330*/  VIADD R11, R5.reuse, 0x1 ;  /* 0x00000001050b7836 */ /* 0x040fe20000000000 */
[----:B------:R-:W-:Y:S01]  /*7340*/  ISETP.GE.AND P3, PT, R5, UR9, PT ;  /* 0x0000000905007c0c */ /* 0x000fe2000bf66270 */
[----:B------:R-:W-:Y:S02]  /*7350*/  IMAD.MOV.U32 R17, RZ, RZ, 0x4 ;  /* 0x00000004ff117424 */ /* 0x000fe400078e00ff */
[----:B------:R-:W-:Y:S01]  /*7360*/  IMAD R16, R46, UR9, R5 ;  /* 0x000000092e107c24 */ /* 0x000fe2000f8e0205 */
[----:B------:R-:W-:Y:S01]  /*7370*/  ISETP.GE.AND P4, PT, R11, UR9, PT ;  /* 0x000000090b007c0c */ /* 0x000fe2000bf86270 */
[----:B------:R-:W-:Y:S02]  /*7380*/  IMAD.MOV.U32 R11, RZ, RZ, RZ ;  /* 0x000000ffff0b7224 */ /* 0x000fe400078e00ff */
[----:B------:R-:W-:Y:S02]  /*7390*/  IMAD.MOV.U32 R38, RZ, RZ, RZ ;  /* 0x000000ffff267224 */ /* 0x000fe400078e00ff */
[----:B------:R-:W-:-:S05]  /*73a0*/  IMAD.WIDE R16, R16, R17, UR12 ;  /* 0x0000000c10107e25 */ /* 0x000fca000f8e0211 */
[----:B------:R0:W5:Y:S04]  /*73b0*/  @!P3 LDG.E R11, desc[UR10][R16.64] ;  /* 0x0000000a100bb981 */ /* 0x000168000c1e1900 */
[----:B------:R0:W5:Y:S02]  /*73c0*/  @!P4 LDG.E R38, desc[UR10][R16.64+0x4] ;  /* 0x0000040a1026c981 */ /* 0x000164000c1e1900 */
.L_x_2648:
[----:B------:R-:W-:Y:S05]  /*73d0*/  BSYNC.RECONVERGENT B0 ;  /* 0x0000000000007941 */ /* 0x000fea0003800200 */
.L_x_2647:
[C---:B0----5:R-:W-:Y:S01]  /*73e0*/  FMUL R16, R11.reuse, UR8 ;  /* 0x000000080b107c20 */ /* 0x061fe20008400000 */
        /* <DEDUP_REMOVED lines=15> */
.L_x_2650:
[----:B------:R-:W-:Y:S05]  /*74e0*/  BSYNC.RECONVERGENT B0 ;  /* 0x0000000000007941 */ /* 0x000fea0003800200 */
.L_x_2649:
        /* <DEDUP_REMOVED lines=15> */
.L_x_2652:
[----:B------:R-:W-:Y:S05]  /*75e0*/  BSYNC.RECONVERGENT B0 ;  /* 0x0000000000007941 */ /* 0x000fea0003800200 */
.L_x_2651:
[----:B01---5:R-:W-:Y:S01]  /*75f0*/  FMUL R16, R49, UR8 ;  /* 0x0000000831107c20 */ /* 0x023fe20008400000 */
[----:B------:R-:W-:Y:S01]  /*7600*/  FMUL R47, R36, UR8 ;  /* 0x00000008242f7c20 */ /* 0x000fe20008400000 */
[----:B------:R-:W-:Y:S01]  /*7610*/  BSSY.RECONVERGENT B0, `(.L_x_2653) ;  /* 0x000000e000007945 */ /* 0x000fe20003800200 */
[----:B------:R-:W-:Y:S01]  /*7620*/  IMAD R42, R42, 0x100, R45 ;  /* 0x000001002a2a7824 */ /* 0x000fe200078e022d */
        /* <DEDUP_REMOVED lines=12> */
.L_x_2654:
[----:B------:R-:W-:Y:S05]  /*76f0*/  BSYNC.RECONVERGENT B0 ;  /* 0x0000000000007941 */ /* 0x000fea0003800200 */
.L_x_2653:
        /* <DEDUP_REMOVED lines=14> */
.L_x_2656:
[----:B------:R-:W-:Y:S05]  /*77e0*/  BSYNC.RECONVERGENT B0 ;  /* 0x0000000000007941 */ /* 0x000fea0003800200 */
.L_x_2655:
[----:B------:R-:W-:Y:S01]  /*77f0*/  LOP3.LUT R39, R39, 0xffff, RZ, 0xc0, !PT ;  /* 0x0000ffff27277812 */ /* 0x000fe200078ec0ff */
[----:B------:R-:W-:Y:S01]  /*7800*/  VIADD R38, R3, 0xc3 ;  /* 0x000000c303267836 */ /* 0x000fe20000000000 */
[----:B------:R-:W-:Y:S01]  /*7810*/  LOP3.LUT R32, R32, 0xff, RZ, 0xc0, !PT ;  /* 0x000000ff20207812 */ /* 0x000fe200078ec0ff */
[----:B01---5:R-:W-:Y:S01]  /*7820*/  FMUL R16, R37, UR8 ;  /* 0x0000000825107c20 */ /* 0x023fe20008400000 */
        /* <DEDUP_REMOVED lines=19> */
.L_x_2658:
[----:B------:R-:W-:Y:S05]  /*7960*/  BSYNC.RECONVERGENT B0 ;  /* 0x0000000000007941 */ /* 0x000fea0003800200 */
.L_x_2657:
[----:B------:R-:W-:Y:S01]  /*7970*/  BSSY.RECONVERGENT B0, `(.L_x_2659) ;  /* 0x000000e000007945 */ /* 0x000fe20003800200 */
[----:B------:R-:W-:Y:S02]  /*7980*/  HFMA2 R44, -RZ, RZ, 0, 0 ;  /* 0x00000000ff2c7431 */ /* 0x000fe400000001ff */
        /* <DEDUP_REMOVED lines=12> */
.L_x_2660:
[----:B------:R-:W-:Y:S05]  /*7a50*/  BSYNC.RECONVERGENT B0 ;  /* 0x0000000000007941 */ /* 0x000fea0003800200 */
.L_x_2659:
[----:B------:R-:W-:Y:S01]  /*7a60*/  IMAD.U32 R41, R41, 0x10000, RZ ;  /* 0x0001000029297824 */ /* 0x000fe200078e00ff */
[----:B------:R-:W-:Y:S01]  /*7a70*/  LOP3.LUT R6, R6, 0xffff, RZ, 0xc0, !PT ;  /* 0x0000ffff06067812 */ /* 0x000fe200078ec0ff */
[----:B------:R-:W-:Y:S01]  /*7a80*/  BSSY.RECONVERGENT B0, `(.L_x_2661) ;  /* 0x0000015000007945 */ /* 0x000fe20003800200 */
[----:B-----5:R-:W-:Y:S01]  /*7a90*/  FMNMX3 R49, |R37|, R36, |R44|, !PT ;  /* 0x0000002425317276 */ /* 0x020fe2000780062c */
[----:B------:R-:W-:Y:S01]  /*7aa0*/  VIADD R36, R3, 0xc4 ;  /* 0x000000c403247836 */ /* 0x000fe20000000000 */
[----:B01----:R-:W-:Y:S01]  /*7ab0*/  LOP3.LUT R17, R41, 0xff0000, RZ, 0xc0, !PT ;  /* 0x00ff000029117812 */ /* 0x003fe200078ec0ff */
[----:B------:R-:W-:Y:S02]  /*7ac0*/  IMAD.SHL.U32 R6, R6, 0x1000000, RZ ;  /* 0x0100000006067824 */ /* 0x000fe400078e00ff */
[----:B------:R-:W-:Y:S01]  /*7ad0*/  FMUL R37, R44, UR8 ;  /* 0x000000082c257c20 */ /* 0x000fe20008400000 */
[----:B------:R-:W-:Y:S01]  /*7ae0*/  FMUL R41, R32, UR8 ;  /* 0x0000000820297c20 */ /* 0x000fe20008400000 */
        /* <DEDUP_REMOVED lines=14> */
.L_x_2662:
[----:B------:R-:W-:Y:S05]  /*7bd0*/  BSYNC.RECONVERGENT B0 ;  /* 0x0000000000007941 */ /* 0x000fea0003800200 */
.L_x_2661:
        /* <DEDUP_REMOVED lines=14> */
.L_x_2664:
[----:B------:R-:W-:Y:S05]  /*7cc0*/  BSYNC.RECONVERGENT B0 ;  /* 0x0000000000007941 */ /* 0x000fea0003800200 */
.L_x_2663:
[----:B------:R-:W-:Y:S01]  /*7cd0*/  LOP3.LUT R10, R10, 0xffff, RZ, 0xc0, !PT ;  /* 0x0000ffff0a0a7812 */ /* 0x000fe200078ec0ff */
[----:B01----:R-:W-:Y:S01]  /*7ce0*/  VIADD R16, R3, 0xc5 ;  /* 0x000000c503107836 */ /* 0x003fe20000000000 */
[----:B-----5:R-:W-:Y:S01]  /*7cf0*/  FMNMX3 R49, |R32|, R49, |R40|, !PT ;  /* 0x0000003120317276 */ /* 0x020fe20007800628 */
[----:B------:R-:W-:Y:S01]  /*7d00*/  FMUL R17, R40, UR8 ;  /* 0x0000000828117c20 */ /* 0x000fe20008400000 */
[----:B------:R-:W-:Y:S01]  /*7d10*/  LOP3.LUT R32, R11, 0xff, RZ, 0xc0, !PT ;  /* 0x000000ff0b207812 */ /* 0x000fe200078ec0ff */
[----:B------:R-:W-:Y:S02]  /*7d20*/  IMAD.SHL.U32 R8, R10, 0x1000000, RZ ;  /* 0x010000000a087824 */ /* 0x000fe400078e00ff */
        /* <DEDUP_REMOVED lines=16> */
.L_x_2666:
[----:B------:R-:W-:Y:S05]  /*7e30*/  BSYNC.RECONVERGENT B0 ;  /* 0x0000000000007941 */ /* 0x000fea0003800200 */
.L_x_2665:
        /* <DEDUP_REMOVED lines=14> */
.L_x_2668:
[----:B------:R-:W-:Y:S05]  /*7f20*/  BSYNC.RECONVERGENT B0 ;  /* 0x0000000000007941 */ /* 0x000fea0003800200 */
.L_x_2667:
        /* <DEDUP_REMOVED lines=20> */
.L_x_2670:
[----:B------:R-:W-:Y:S05]  /*8070*/  BSYNC.RECONVERGENT B0 ;  /* 0x0000000000007941 */ /* 0x000fea0003800200 */
.L_x_2669:
        /* <DEDUP_REMOVED lines=14> */
.L_x_2672:
[----:B------:R-:W-:Y:S05]  /*8160*/  BSYNC.RECONVERGENT B0 ;  /* 0x0000000000007941 */ /* 0x000fea0003800200 */
.L_x_2671:
[----:B------:R-:W-:Y:S01]  /*8170*/  LOP3.LUT R39, R39, 0xffff, RZ, 0xc0, !PT ;  /* 0x0000ffff27277812 */ /* 0x000fe200078ec0ff */
[----:B------:R-:W-:Y:S01]  /*8180*/  IMAD.U32 R43, R43, 0x10000, RZ ;  /* 0x000100002b2b7824 */ /* 0x000fe200078e00ff */
[----:B------:R-:W-:Y:S01]  /*8190*/  LOP3.LUT R32, R32, 0xffff, RZ, 0xc0, !PT ;  /* 0x0000ffff20207812 */ /* 0x000fe200078ec0ff */
[----:B------:R-:W-:Y:S01]  /*81a0*/  VIADD R16, R3, 0xc7 ;  /* 0x000000c703107836 */ /* 0x000fe20000000000 */
[----:B------:R-:W-:Y:S01]  /*81b0*/  BSSY.RECONVERGENT B0, `(.L_x_2673) ;  /* 0x0000014000007945 */ /* 0x000fe20003800200 */
[----:B0123--:R-:W-:Y:S01]  /*81c0*/  IMAD.U32 R10, R39, 0x10000, RZ ;  /* 0x00010000270a7824 */ /* 0x00ffe200078e00ff */
[----:B------:R-:W-:Y:S01]  /*81d0*/  LOP3.LUT R11, R43, 0xff0000, RZ, 0xc0, !PT ;  /* 0x00ff00002b0b7812 */ /* 0x000fe200078ec0ff */
[----:B-----5:R-:W-:Y:S01]  /*81e0*/  FMUL R43, R42, UR8 ;  /* 0x000000082a2b7c20 */ /* 0x020fe20008400000 */
[----:B------:R-:W-:Y:S01]  /*81f0*/  FMUL R39, R49, UR8 ;  /* 0x0000000831277c20 */ /* 0x000fe20008400000 */
[----:B------:R-:W-:Y:S02]  /*8200*/  ISETP.GE.AND P2, PT, R16, UR7, PT ;  /* 0x0000000710007c0c */ /* 0x000fe4000bf46270 */
[----:B------:R-:W-:-:S02]  /*8210*/  FMNMX3 R38, |R42|, R38, |R49|, !PT ;  /* 0x000000262a267276 */ /* 0x000fc40007800631 */
        /* <DEDUP_REMOVED lines=13> */
.L_x_2674:
[----:B------:R-:W-:Y:S05]  /*82f0*/  BSYNC.RECONVERGENT B0 ;  /* 0x0000000000007941 */ /* 0x000fea0003800200 */
.L_x_2673:
        /* <DEDUP_REMOVED lines=14> */
.L_x_2676:
[----:B------:R-:W-:Y:S05]  /*83e0*/  BSYNC.RECONVERGENT B0 ;  /* 0x0000000000007941 */ /* 0x000fea0003800200 */
.L_x_2675:
[----:B01----:R-:W-:Y:S01]  /*83f0*/  IMAD.SHL.U32 R11, R51, 0x8, RZ ;  /* 0x00000008330b7824 */ /* 0x003fe200078e00ff */
[----:B------:R-:W-:Y:S01]  /*8400*/  LOP3.LUT R46, R45, 0xff, RZ, 0xc0, !PT ;  /* 0x000000ff2d2e7812 */ /* 0x000fe200078ec0ff */
[----:B------:R-:W-:Y:S02]  /*8410*/  VIADD R10, R3, 0xe4 ;  /* 0x000000e4030a7836 */ /* 0x000fe40000000000 */
[----:B-----5:R-:W-:Y:S01]  /*8420*/  FMUL R45, R42, UR8 ;  /* 0x000000082a2d7c20 */ /* 0x020fe20008400000 */
[----:B------:R-:W-:Y:S01]  /*8430*/  LOP3.LUT R17, R17, 0xff, RZ, 0xc0, !PT ;  /* 0x000000ff11117812 */ /* 0x000fe200078ec0ff */
[----:B------:R-:W-:Y:S01]  /*8440*/  BSSY.RECONVERGENT B0, `(.L_x_2677) ;  /* 0x0000016000007945 */ /* 0x000fe20003800200 */
[----:B------:R-:W-:Y:S02]  /*8450*/  LOP3.LUT R11, R2, R11, RZ, 0xfc, !PT ;  /* 0x0000000b020b7212 */ /* 0x000fe400078efcff */
[----:B------:R-:W-:Y:S02]  /*8460*/  ISETP.GE.AND P1, PT, R10, UR7, PT ;  /* 0x000000070a007c0c */ /* 0x000fe4000bf26270 */
[----:B------:R-:W-:Y:S01]  /*8470*/  PRMT R44, R33, 0x7104, RZ ;  /* 0x00007104212c7816 */ /* 0x000fe200000000ff */
[----:B------:R-:W-:Y:S01]  /*8480*/  VIADD R10, R11, 0xe5 ;  /* 0x000000e50b0a7836 */ /* 0x000fe20000000000 */
[----:B------:R-:W-:-:S02]  /*8490*/  FMNMX3 R40, |R42|, R38, |R49|, !PT ;  /* 0x000000262a287276 */ /* 0x000fc40007800631 */
[----:B------:R-:W-:Y:S02]  /*84a0*/  LOP3.LUT R44, R46, 0xff00, R44, 0xf8, !PT ;  /* 0x0000ff002e2c7812 */ /* 0x000fe400078ef82c */
[----:B------:R-:W-:Y:S02]  /*84b0*/  ISETP.GE.AND P0, PT, R10, UR7, PT ;  /* 0x000000070a007c0c */ /* 0x000fe4000bf06270 */
[----:B------:R-:W-:Y:S01]  /*84c0*/  PRMT R10, R47, 0x7104, RZ ;  /* 0x000071042f0a7816 */ /* 0x000fe200000000ff */
[----:B------:R-:W-:Y:S01]  /*84d0*/  FMUL R47, R49, UR8 ;  /* 0x00000008312f7c20 */ /* 0x000fe20008400000 */
[----:B------:R-:W-:Y:S02]  /*84e0*/  F2FP.SATFINITE.E4M3.F32.PACK_AB_MERGE_C R45, RZ, R45, RZ ;  /* 0x0000002dff2d723e */ /* 0x000fe400048070ff */
[----:B------:R-:W-:Y:S02]  /*84f0*/  LOP3.LUT R33, R17, 0xff00, R10, 0xf8, !PT ;  /* 0x0000ff0011217812 */ /* 0x000fe400078ef80a */
        /* <DEDUP_REMOVED lines=10> */
.L_x_2678:
[----:B------:R-:W-:Y:S05]  /*85a0*/  BSYNC.RECONVERGENT B0 ;  /* 0x0000000000007941 */ /* 0x000fea0003800200 */
.L_x_2677:
[----:B------:R-:W-:Y:S01]  /*85b0*/  VIADD R42, R3, 0xe0 ;  /* 0x000000e0032a7836 */ /* 0x000fe20000000000 */
[----:B0-----:R-:W-:Y:S01]  /*85c0*/  LOP3.LUT R45, R45, 0xffff, RZ, 0xc0, !PT ;  /* 0x0000ffff2d2d7812 */ /* 0x001fe200078ec0ff */
[----:B------:R-:W-:Y:S01]  /*85d0*/  IMAD.U32 R43, R43, 0x10000, RZ ;  /* 0x000100002b2b7824 */ /* 0x000fe200078e00ff */
[----:B------:R-:W-:Y:S01]  /*85e0*/  LOP3.LUT R47, R47, 0xffff, RZ, 0xc0, !PT ;  /* 0x0000ffff2f2f7812 */ /* 0x000fe200078ec0ff */
[----:B------:R-:W-:Y:S01]  /*85f0*/  IMAD.U32 R39, R39, 0x10000, RZ ;  /* 0x0001000027277824 */ /* 0x000fe200078e00ff */
[----:B------:R-:W-:Y:S01]  /*8600*/  ISETP.GE.AND P4, PT, R42, UR7, PT ;  /* 0x000000072a007c0c */ /* 0x000fe2000bf86270 */
[----:B------:R-:W-:Y:S01]  /*8610*/  IMAD.SHL.U32 R16, R45, 0x1000000, RZ ;  /* 0x010000002d107824 */ /* 0x000fe200078e00ff */
[----:B------:R-:W-:Y:S01]  /*8620*/  LOP3.LUT R17, R37, 0xffff, RZ, 0xc0, !PT ;  /* 0x0000ffff25117812 */ /* 0x000fe200078ec0ff */
[----:B------:R-:W-:Y:S01]  /*8630*/  IMAD.SHL.U32 R47, R47, 0x1000000, RZ ;  /* 0x010000002f2f7824 */ /* 0x000fe200078e00ff */
[----:B------:R-:W-:Y:S01]  /*8640*/  LOP3.LUT R43, R43, 0xff0000, RZ, 0xc0, !PT ;  /* 0x00ff00002b2b7812 */ /* 0x000fe200078ec0ff */
[----:B------:R-:W-:Y:S01]  /*8650*/  VIADD R10, R3, 0xe1 ;  /* 0x000000e1030a7836 */ /* 0x000fe20000000000 */
[----:B------:R-:W-:Y:S01]  /*8660*/  LOP3.LUT R39, R39, 0xff0000, RZ, 0xc0, !PT ;  /* 0x00ff000027277812 */ /* 0x000fe200078ec0ff */
[----:B------:R-:W-:Y:S01]  /*8670*/  VIADD R38, R3, 0xe2 ;  /* 0x000000e203267836 */ /* 0x000fe20000000000 */
[----:B------:R-:W-:Y:S01]  /*8680*/  SHF.L.U32 R17, R17, 0x18, RZ ;  /* 0x0000001811117819 */ /* 0x000fe200000006ff */
[----:B------:R-:W-:Y:S01]  /*8690*/  BSSY.RECONVERGENT B0, `(.L_x_2679) ;  /* 0x0000013000007945 */ /* 0x000fe20003800200 */
[----:B------:R-:W-:Y:S01]  /*86a0*/  LOP3.LUT R33, R16, R33, R43, 0xfe, !PT ;  /* 0x0000002110217212 */ /* 0x000fe200078efe2b */
[----:B------:R-:W-:Y:S01]  /*86b0*/  IMAD.MOV.U32 R43, RZ, RZ, RZ ;  /* 0x000000ffff2b7224 */ /* 0x000fe200078e00ff */
[----:B------:R-:W-:Y:S01]  /*86c0*/  LOP3.LUT R37, R47, R44, R39, 0xfe, !PT ;  /* 0x0000002c2f257212 */ /* 0x000fe200078efe27 */
[----:B------:R-:W-:Y:S01]  /*86d0*/  IMAD.MOV.U32 R39, RZ, RZ, RZ ;  /* 0x000000ffff277224 */ /* 0x000fe200078e00ff */
[----:B------:R-:W-:-:S02]  /*86e0*/  ISETP.GE.AND P3, PT, R10, UR7, PT ;  /* 0x000000070a007c0c */ /* 0x000fc4000bf66270 */
[----:B------:R-:W-:Y:S02]  /*86f0*/  ISETP.GE.AND P2, PT, R38, UR7, PT ;  /* 0x0000000726007c0c */ /* 0x000fe4000bf46270 */
[----:B------:R-:W-:Y:S01]  /*8700*/  LOP3.LUT R32, R32, 0xff000000, R17, 0xf8, !PT ;  /* 0xff00000020207812 */ /* 0x000fe200078ef811 */
        /* <DEDUP_REMOVED lines=11> */
.L_x_2680:
[----:B------:R-:W-:Y:S05]  /*87c0*/  BSYNC.RECONVERGENT B0 ;  /* 0x0000000000007941 */ /* 0x000fea0003800200 */
.L_x_2679:
        /* <DEDUP_REMOVED lines=16> */
.L_x_2682:
[----:B------:R-:W-:Y:S05]  /*88d0*/  BSYNC.RECONVERGENT B0 ;  /* 0x0000000000007941 */ /* 0x000fea0003800200 */
.L_x_2681:
        /* <DEDUP_REMOVED lines=15> */
.L_x_2684:
[----:B------:R-:W-:Y:S05]  /*89d0*/  BSYNC.RECONVERGENT B0 ;  /* 0x0000000000007941 */ /* 0x000fea0003800200 */
.L_x_2683:
[----:B-----5:R-:W-:Y:S01]  /*89e0*/  FMUL R47, R45, UR8 ;  /* 0x000000082d2f7c20 */ /* 0x020fe20008400000 */
[----:B------:R-:W-:Y:S01]  /*89f0*/  FMUL R43, R42, UR8 ;  /* 0x000000082a2b7c20 */ /* 0x000fe20008400000 */
[----:B------:R-:W-:Y:S01]  /*8a00*/  BSSY.RECONVERGENT B0, `(.L_x_2685) ;  /* 0x000000e000007945 */ /* 0x000fe20003800200 */
        /* <DEDUP_REMOVED lines=13> */
.L_x_2686:
[----:B------:R-:W-:Y:S05]  /*8ae0*/  BSYNC.RECONVERGENT B0 ;  /* 0x0000000000007941 */ /* 0x000fea0003800200 */
.L_x_2685:
        /* <DEDUP_REMOVED lines=14> */
.L_x_2688:
[----:B------:R-:W-:Y:S05]  /*8bd0*/  BSYNC.RECONVERGENT B0 ;  /* 0x0000000000007941 */ /* 0x000fea0003800200 */
.L_x_2687:
[----:B------:R-:W-:Y:S01]  /*8be0*/  LOP3.LUT R10, R41, 0xff, RZ, 0xc0, !PT ;  /* 0x000000ff290a7812 */ /* 0x000fe200078ec0ff */
[----:B0123--:R-:W-:Y:S02]  /*8bf0*/  IMAD.SHL.U32 R17, R51, 0x8, RZ ;  /* 0x0000000833117824 */ /* 0x00ffe400078e00ff */
[----:B-----5:R-:W-:Y:S01]  /*8c00*/  FMUL R49, R44, UR8 ;  /* 0x000000082c317c20 */ /* 0x020fe20008400000 */
[----:B------:R-:W-:Y:S01]  /*8c10*/  FMUL R41, R40, UR8 ;  /* 0x0000000828297c20 */ /* 0x000fe20008400000 */
[----:B------:R-:W-:Y:S01]  /*8c20*/  BSSY.RECONVERGENT B0, `(.L_x_2689) ;  /* 0x000000f000007945 */ /* 0x000fe20003800200 */
[----:B------:R-:W-:Y:S01]  /*8c30*/  IMAD R47, R47, 0x100, R10 ;  /* 0x000001002f2f7824 */ /* 0x000fe200078e020a */
[----:B------:R-:W-:Y:S02]  /*8c40*/  FMNMX3 R45, |R42|, R45, |R44|, !PT ;  /* 0x0000002d2a2d7276 */ /* 0x000fe4000780062c */
[----:B------:R-:W-:Y:S02]  /*8c50*/  LOP3.LUT R10, R2, R17, RZ, 0xfc, !PT ;  /* 0x00000011020a7212 */ /* 0x000fe400078efcff */
        /* <DEDUP_REMOVED lines=11> */
.L_x_2690:
[----:B------:R-:W-:Y:S05]  /*8d10*/  BSYNC.RECONVERGENT B0 ;  /* 0x0000000000007941 */ /* 0x000fea0003800200 */
.L_x_2689:
[----:B0-----:R-:W-:Y:S01]  /*8d20*/  VIADD R16, R3, 0xe3 ;  /* 0x000000e303107836 */ /* 0x001fe20000000000 */
[----:B------:R-:W-:Y:S01]  /*8d30*/  LOP3.LUT R38, R39, 0xff, RZ, 0xc0, !PT ;  /* 0x000000ff27267812 */ /* 0x000fe200078ec0ff */
[----:B------:R-:W-:Y:S01]  /*8d40*/  VIADD R17, R10, 0xe6 ;  /* 0x000000e60a117836 */ /* 0x000fe20000000000 */
[----:B------:R-:W-:Y:S01]  /*8d50*/  LOP3.LUT R44, R47, 0xffff, RZ, 0xc0, !PT ;  /* 0x0000ffff2f2c7812 */ /* 0x000fe200078ec0ff */
[----:B------:R-:W-:Y:S01]  /*8d60*/  IMAD.U32 R49, R49, 0x10000, RZ ;  /* 0x0001000031317824 */ /* 0x000fe200078e00ff */
[----:B------:R-:W-:Y:S01]  /*8d70*/  ISETP.GE.AND P3, PT, R16, UR7, PT ;  /* 0x0000000710007c0c */ /* 0x000fe2000bf66270 */
[----:B------:R-:W-:Y:S01]  /*8d80*/  IMAD.U32 R42, R41, 0x10000, RZ ;  /* 0x00010000292a7824 */ /* 0x000fe200078e00ff */
[----:B------:R-:W-:Y:S01]  /*8d90*/  BSSY.RECONVERGENT B0, `(.L_x_2691) ;  /* 0x0000013000007945 */ /* 0x000fe20003800200 */
[----:B------:R-:W-:Y:S01]  /*8da0*/  IMAD R43, R43, 0x100, R38 ;  /* 0x000001002b2b7824 */ /* 0x000fe200078e0226 */
[----:B------:R-:W-:Y:S01]  /*8db0*/  ISETP.GE.AND P2, PT, R17, UR7, PT ;  /* 0x0000000711007c0c */ /* 0x000fe2000bf46270 */
[----:B------:R-:W-:Y:S01]  /*8dc0*/  IMAD.MOV.U32 R41, RZ, RZ, RZ ;  /* 0x000000ffff297224 */ /* 0x000fe200078e00ff */
[----:B------:R-:W-:Y:S01]  /*8dd0*/  LOP3.LUT R38, R44, 0xff0000, R49, 0xf8, !PT ;  /* 0x00ff00002c267812 */ /* 0x000fe200078ef831 */
[----:B------:R-:W-:Y:S01]  /*8de0*/  IMAD.MOV.U32 R39, RZ, RZ, RZ ;  /* 0x000000ffff277224 */ /* 0x000fe200078e00ff */
[----:B------:R-:W-:-:S05]  /*8df0*/  LOP3.LUT R42, R42, 0xff0000, RZ, 0xc0, !PT ;  /* 0x00ff00002a2a7812 */ /* 0x000fca00078ec0ff */
[----:B------:R-:W-:Y:S05]  /*8e00*/  @P3 BRA `(.L_x_2692) ;  /* 0x00000000002c3947 */ /* 0x000fea0003800000 */
[----:B------:R-:W-:Y:S01]  /*8e10*/  IMAD R17, R53, 0x2, R4 ;  /* 0x0000000235117824 */ /* 0x000fe200078e0204 */
[----:B------:R-:W-:Y:S01]  /*8e20*/  ISETP.GE.AND P4, PT, R5, UR9, PT ;  /* 0x0000000905007c0c */ /* 0x000fe2000bf86270 */
[----:B------:R-:W-:Y:S02]  /*8e30*/  IMAD R16, R16, UR9, R5 ;  /* 0x0000000910107c24 */ /* 0x000fe4000f8e0205 */
[----:B------:R-:W-:Y:S02]  /*8e40*/  VIADD R17, R17, 0x1 ;  /* 0x0000000111117836 */ /* 0x000fe40000000000 */
[----:B------:R-:W-:Y:S02]  /*8e50*/  IMAD.MOV.U32 R39, RZ, RZ, RZ ;  /* 0x000000ffff277224 */ /* 0x000fe400078e00ff */
[----:B------:R-:W-:Y:S01]  /*8e60*/  IMAD.MOV.U32 R41, RZ, RZ, RZ ;  /* 0x000000ffff297224 */ /* 0x000fe200078e00ff */
[----:B------:R-:W-:Y:S01]  /*8e70*/  ISETP.GE.AND P5, PT, R17, UR9, PT ;  /* 0x0000000911007c0c */ /* 0x000fe2000bfa6270 */
[----:B------:R-:W-:-:S04]  /*8e80*/  IMAD.MOV.U32 R17, RZ, RZ, 0x4 ;  /* 0x00000004ff117424 */ /* 0x000fc800078e00ff */
[----:B------:R-:W-:-:S05]  /*8e90*/  IMAD.WIDE R16, R16, R17, UR12 ;  /* 0x0000000c10107e25 */ /* 0x000fca000f8e0211 */
[----:B------:R0:W5:Y:S04]  /*8ea0*/  @!P4 LDG.E R39, desc[UR10][R16.64] ;  /* 0x0000000a1027c981 */ /* 0x000168000c1e1900 */
[----:B------:R0:W5:Y:S02]  /*8eb0*/  @!P5 LDG.E R41, desc[UR10][R16.64+0x4] ;  /* 0x0000040a1029d981 */ /* 0x000164000c1e1900 */
.L_x_2692:
[----:B------:R-:W-:Y:S05]  /*8ec0*/  BSYNC.RECONVERGENT B0 ;  /* 0x0000000000007941 */ /* 0x000fea0003800200 */
.L_x_2691:
[----:B0----5:R-:W-:Y:S01]  /*8ed0*/  FMUL R16, R39, UR8 ;  /* 0x0000000827107c20 */ /* 0x021fe20008400000 */
[----:B------:R-:W-:Y:S01]  /*8ee0*/  FMUL R17, R41, UR8 ;  /* 0x0000000829117c20 */ /* 0x000fe20008400000 */
[----:B------:R-:W-:Y:S01]  /*8ef0*/  BSSY.RECONVERGENT B0, `(.L_x_2693) ;  /* 0x0000011000007945 */ /* 0x000fe20003800200 */
[----:B------:R-:W-:Y:S02]  /*8f00*/  LOP3.LUT R5, R42, 0xffff, R43, 0xf8, !PT ;  /* 0x0000ffff2a057812 */ /* 0x000fe400078ef82b */
[----:B------:R-:W-:Y:S01]  /*8f10*/  FMNMX3 R42, |R40|, R45, |R39|, !PT ;  /* 0x0000002d282a7276 */ /* 0x000fe20007800627 */
[----:B------:R-:W-:Y:S01]  /*8f20*/  IMAD.MOV.U32 R39, RZ, RZ, RZ ;  /* 0x000000ffff277224 */ /* 0x000fe200078e00ff */
[----:B------:R-:W-:Y:S02]  /*8f30*/  F2FP.SATFINITE.E4M3.F32.PACK_AB_MERGE_C R43, RZ, R16, RZ ;  /* 0x00000010ff2b723e */ /* 0x000fe400048070ff */
[----:B------:R-:W-:Y:S01]  /*8f40*/  F2FP.SATFINITE.E4M3.F32.PACK_AB_MERGE_C R45, RZ, R17, RZ ;  /* 0x00000011ff2d723e */ /* 0x000fe200048070ff */
[----:B------:R-:W-:Y:S06]  /*8f50*/  @P3 BRA `(.L_x_2694) ;  /* 0x0000000000283947 */ /* 0x000fec0003800000 */
[----:B------:R-:W-:Y:S02]  /*8f60*/  IMAD R16, R53, 0x2, R4 ;  /* 0x0000000235107824 */ /* 0x000fe400078e0204 */
[----:B------:R-:W-:Y:S02]  /*8f70*/  VIADD R17, R3, 0xe3 ;  /* 0x000000e303117836 */ /* 0x000fe40000000000 */
        /* <DEDUP_REMOVED lines=8> */
.L_x_2694:
[----:B------:R-:W-:Y:S05]  /*9000*/  BSYNC.RECONVERGENT B0 ;  /* 0x0000000000007941 */ /* 0x000fea0003800200 */
.L_x_2693:
[----:B------:R-:W-:Y:S01]  /*9010*/  BSSY.RECONVERGENT B0, `(.L_x_2695) ;  /* 0x0000011000007945 */ /* 0x000fe20003800200 */
[----:B------:R-:W-:Y:S01]  /*9020*/  LOP3.LUT R40, R43, 0xffff, RZ, 0xc0, !PT ;  /* 0x0000ffff2b287812 */ /* 0x000fe200078ec0ff */
[----:B------:R-:W-:Y:S01]  /*9030*/  IMAD.MOV.U32 R46, RZ, RZ, RZ ;  /* 0x000000ffff2e7224 */ /* 0x000fe200078e00ff */
[----:B0-----:R-:W-:Y:S01]  /*9040*/  LOP3.LUT R43, R45, 0xffff, RZ, 0xc0, !PT ;  /* 0x0000ffff2d2b7812 */ /* 0x001fe200078ec0ff */
[----:B------:R-:W-:Y:S06]  /*9050*/  @P1 BRA `(.L_x_2696) ;  /* 0x0000000000301947 */ /* 0x000fec0003800000 */
[----:B------:R-:W-:Y:S01]  /*9060*/  IMAD R53, R53, 0x2, R4 ;  /* 0x0000000235357824 */ /* 0x000fe200078e0204 */
[----:B------:R-:W-:Y:S01]  /*9070*/  MOV R39, RZ ;  /* 0x000000ff00277202 */ /* 0x000fe20000000f00 */
[----:B------:R-:W-:Y:S02]  /*9080*/  VIADD R16, R3, 0xe4 ;  /* 0x000000e403107836 */ /* 0x000fe40000000000 */
[C---:B------:R-:W-:Y:S01]  /*9090*/  VIADD R17, R53.reuse, 0x1 ;  /* 0x0000000135117836 */ /* 0x040fe20000000000 */
[----:B------:R-:W-:Y:S01]  /*90a0*/  ISETP.GE.AND P3, PT, R53, UR9, PT ;  /* 0x0000000935007c0c */ /* 0x000fe2000bf66270 */
[----:B------:R-:W-:Y:S02]  /*90b0*/  IMAD R16, R16, UR9, R53 ;  /* 0x0000000910107c24 */ /* 0x000fe4000f8e0235 */
[----:B------:R-:W-:Y:S01]  /*90c0*/  IMAD.MOV.U32 R46, RZ, RZ, RZ ;  /* 0x000000ffff2e7224 */ /* 0x000fe200078e00ff */
[----:B------:R-:W-:Y:S01]  /*90d0*/  ISETP.GE.AND P4, PT, R17, UR9, PT ;  /* 0x0000000911007c0c */ /* 0x000fe2000bf86270 */
[----:B------:R-:W-:-:S04]  /*90e0*/  IMAD.MOV.U32 R17, RZ, RZ, 0x4 ;  /* 0x00000004ff117424 */ /* 0x000fc800078e00ff */
[----:B------:R-:W-:-:S05]  /*90f0*/  IMAD.WIDE R16, R16, R17, UR12 ;  /* 0x0000000c10107e25 */ /* 0x000fca000f8e0211 */
[----:B------:R0:W5:Y:S04]  /*9100*/  @!P3 LDG.E R46, desc[UR10][R16.64] ;  /* 0x0000000a102eb981 */ /* 0x000168000c1e1900 */
[----:B------:R0:W5:Y:S02]  /*9110*/  @!P4 LDG.E R39, desc[UR10][R16.64+0x4] ;  /* 0x0000040a1027c981 */ /* 0x000164000c1e1900 */
.L_x_2696:
[----:B------:R-:W-:Y:S05]  /*9120*/  BSYNC.RECONVERGENT B0 ;  /* 0x0000000000007941 */ /* 0x000fea0003800200 */
.L_x_2695:
[----:B0-----:R-:W-:Y:S02]  /*9130*/  IMAD.SHL.U32 R17, R40, 0x1000000, RZ ;  /* 0x0100000028117824 */ /* 0x001fe400078e00ff */
[----:B-----5:R-:W-:Y:S01]  /*9140*/  FMUL R45, R46, UR8 ;  /* 0x000000082e2d7c20 */ /* 0x020fe20008400000 */
[----:B------:R-:W-:Y:S02]  /*9150*/  IMAD.SHL.U32 R40, R43, 0x1000000, RZ ;  /* 0x010000002b287824 */ /* 0x000fe400078e00ff */
[----:B------:R-:W-:Y:S01]  /*9160*/  FMUL R16, R39, UR8 ;  /* 0x0000000827107c20 */ /* 0x000fe20008400000 */
[----:B------:R-:W-:Y:S01]  /*9170*/  BSSY.RECONVERGENT B0, `(.L_x_2697) ;  /* 0x0000012000007945 */ /* 0x000fe20003800200 */
[----:B------:R-:W-:Y:S02]  /*9180*/  LOP3.LUT R38, R38, 0xff000000, R17, 0xf8, !PT ;  /* 0xff00000026267812 */ /* 0x000fe400078ef811 */
[----:B------:R-:W-:Y:S02]  /*9190*/  LOP3.LUT R40, R5, 0xff000000, R40, 0xf8, !PT ;  /* 0xff00000005287812 */ /* 0x000fe400078ef828 */
[----:B------:R-:W-:-:S02]  /*91a0*/  FMNMX3 R46, |R41|, R42, |R46|, !PT ;  /* 0x0000002a292e7276 */ /* 0x000fc4000780062e */
[----:B------:R-:W-:Y:S02]  /*91b0*/  F2FP.SATFINITE.E4M3.F32.PACK_AB_MERGE_C R45, RZ, R45, RZ ;  /* 0x0000002dff2d723e */ /* 0x000fe400048070ff */
[----:B------:R-:W-:Y:S01]  /*91c0*/  F2FP.SATFINITE.E4M3.F32.PACK_AB_MERGE_C R5, RZ, R16, RZ ;  /* 0x00000010ff05723e */ /* 0x000fe200048070ff */
[----:B------:R-:W-:Y:S06]  /*91d0*/  @P1 BRA `(.L_x_2698) ;  /* 0x00000000002c1947 */ /* 0x000fec0003800000 */
[----:B------:R-:W-:Y:S01]  /*91e0*/  LOP3.LUT R17, R52, 0x1f, RZ, 0xc0, !PT ;  /* 0x0000001f34117812 */ /* 0x000fe200078ec0ff */
[----:B------:R-:W-:-:S04]  /*91f0*/  VIADD R16, R3, 0xe4 ;  /* 0x000000e403107836 */ /* 0x000fc80000000000 */
[----:B------:R-:W-:-:S04]  /*9200*/  IMAD R17, R17, 0x2, R4 ;  /* 0x0000000211117824 */ /* 0x000fc800078e0204 */
        /* <DEDUP_REMOVED lines=8> */
.L_x_2698:
[----:B------:R-:W-:Y:S05]  /*9290*/  BSYNC.RECONVERGENT B0 ;  /* 0x0000000000007941 */ /* 0x000fea0003800200 */
.L_x_2697:
[----:B------:R-:W-:Y:S01]  /*92a0*/  BSSY.RECONVERGENT B0, `(.L_x_2699) ;  /* 0x0000015000007945 */ /* 0x000fe20003800200 */
[----:B------:R-:W-:Y:S02]  /*92b0*/  IMAD.MOV.U32 R3, RZ, RZ, RZ ;  /* 0x000000ffff037224 */ /* 0x000fe400078e00ff */
[----:B------:R-:W-:Y:S02]  /*92c0*/  VIADD R44, R10, 0xe7 ;  /* 0x000000e70a2c7836 */ /* 0x000fe40000000000 */
[----:B------:R-:W-:Y:S01]  /*92d0*/  IMAD.MOV.U32 R47, RZ, RZ, RZ ;  /* 0x000000ffff2f7224 */ /* 0x000fe200078e00ff */
[----:B------:R-:W-:Y:S06]  /*92e0*/  @P0 BRA `(.L_x_2700) ;  /* 0x0000000000400947 */ /* 0x000fec0003800000 */
[----:B------:R-:W-:Y:S01]  /*92f0*/  LOP3.LUT R3, R52, 0x1f, RZ, 0xc0, !PT ;  /* 0x0000001f34037812 */ /* 0x000fe200078ec0ff */
[----:B------:R-:W-:Y:S02]  /*9300*/  VIADD R11, R11, 0xe5 ;  /* 0x000000e50b0b7836 */ /* 0x000fe40000000000 */
[----:B0-----:R-:W-:Y:S02]  /*9310*/  IMAD.MOV.U32 R17, RZ, RZ, 0x4 ;  /* 0x00000004ff117424 */ /* 0x001fe400078e00ff */
[----:B------:R-:W-:Y:S02]  /*9320*/  IMAD R42, R3, 0x2, R4 ;  /* 0x00000002032a7824 */ /* 0x000fe400078e0204 */
[----:B------:R-:W-:Y:S02]  /*9330*/  IMAD.MOV.U32 R43, RZ, RZ, 0x4 ;  /* 0x00000004ff2b7424 */ /* 0x000fe400078e00ff */
[C---:B------:R-:W-:Y:S01]  /*9340*/  VIADD R3, R42.reuse, 0x1 ;  /* 0x000000012a037836 */ /* 0x040fe20000000000 */
[----:B------:R-:W-:Y:S01]  /*9350*/  ISETP.GE.AND P1, PT, R42, UR9, PT ;  /* 0x000000092a007c0c */ /* 0x000fe2000bf26270 */
[----:B------:R-:W-:-:S03]  /*9360*/  IMAD.MOV.U32 R47, RZ, RZ, RZ ;  /* 0x000000ffff2f7224 */ /* 0x000fc600078e00ff */
[----:B------:R-:W-:Y:S01]  /*9370*/  ISETP.GE.AND P3, PT, R3, UR9, PT ;  /* 0x0000000903007c0c */ /* 0x000fe2000bf66270 */
[----:B------:R-:W-:-:S08]  /*9380*/  IMAD.MOV.U32 R3, RZ, RZ, RZ ;  /* 0x000000ffff037224 */ /* 0x000fd000078e00ff */
[----:B------:R-:W-:-:S04]  /*9390*/  @!P1 IMAD R16, R11, UR9, R42 ;  /* 0x000000090b109c24 */ /* 0x000fc8000f8e022a */
[----:B------:R-:W-:Y:S02]  /*93a0*/  @!P3 IMAD R42, R11, UR9, R42 ;  /* 0x000000090b2abc24 */ /* 0x000fe4000f8e022a */
[----:B------:R-:W-:-:S04]  /*93b0*/  @!P1 IMAD.WIDE R16, R16, R17, UR12 ;  /* 0x0000000c10109e25 */ /* 0x000fc8000f8e0211 */
[----:B------:R-:W-:Y:S01]  /*93c0*/  @!P3 IMAD.WIDE R42, R42, R43, UR12 ;  /* 0x0000000c2a2abe25 */ /* 0x000fe2000f8e022b */
[----:B------:R1:W5:Y:S04]  /*93d0*/  @!P1 LDG.E R47, desc[UR10][R16.64] ;  /* 0x0000000a102f9981 */ /* 0x000368000c1e1900 */
[----:B------:R1:W5:Y:S02]  /*93e0*/  @!P3 LDG.E R3, desc[UR10][R42.64+0x4] ;  /* 0x0000040a2a03b981 */ /* 0x000364000c1e1900 */
.L_x_2700:
[----:B------:R-:W-:Y:S05]  /*93f0*/  BSYNC.RECONVERGENT B0 ;  /* 0x0000000000007941 */ /* 0x000fea0003800200 */
.L_x_2699:
[----:B01---5:R-:W-:Y:S01]  /*9400*/  FMUL R17, R47, UR8 ;  /* 0x000000082f117c20 */ /* 0x023fe20008400000 */
[----:B------:R-:W-:Y:S01]  /*9410*/  FMUL R42, R3, UR8 ;  /* 0x00000008032a7c20 */ /* 0x000fe20008400000 */
[----:B------:R-:W-:Y:S01]  /*9420*/  BSSY.RECONVERGENT B0, `(.L_x_2701) ;  /* 0x0000015000007945 */ /* 0x000fe20003800200 */
[----:B------:R-:W-:Y:S01]  /*9430*/  LOP3.LUT R48, R45, 0xff, RZ, 0xc0, !PT ;  /* 0x000000ff2d307812 */ /* 0x000fe200078ec0ff */
[----:B------:R-:W-:Y:S01]  /*9440*/  IMAD.MOV.U32 R16, RZ, RZ, RZ ;  /* 0x000000ffff107224 */ /* 0x000fe200078e00ff */
[----:B------:R-:W-:Y:S02]  /*9450*/  F2FP.SATFINITE.E4M3.F32.PACK_AB_MERGE_C R45, RZ, R17, RZ ;  /* 0x00000011ff2d723e */ /* 0x000fe400048070ff */
[----:B------:R-:W-:Y:S02]  /*9460*/  ISETP.GE.AND P1, PT, R44, UR7, PT ;  /* 0x000000072c007c0c */ /* 0x000fe4000bf26270 */
[----:B------:R-:W-:Y:S02]  /*9470*/  FMNMX3 R11, |R39|, R46, |R47|, !PT ;  /* 0x0000002e270b7276 */ /* 0x000fe4000780062f */
[----:B------:R-:W-:Y:S01]  /*9480*/  F2FP.SATFINITE.E4M3.F32.PACK_AB_MERGE_C R17, RZ, R42, RZ ;  /* 0x0000002aff11723e */ /* 0x000fe200048070ff */
[----:B------:R-:W-:Y:S08]  /*9490*/  @P0 BRA `(.L_x_2702) ;  /* 0x0000000000340947 */ /* 0x000ff00003800000 */
[----:B------:R-:W-:Y:S01]  /*94a0*/  IMAD.SHL.U32 R47, R51, 0x8, RZ ;  /* 0x00000008332f7824 */ /* 0x000fe200078e00ff */
[----:B------:R-:W-:-:S04]  /*94b0*/  LOP3.LUT R43, R52, 0x1f, RZ, 0xc0, !PT ;  /* 0x0000001f342b7812 */ /* 0x000fc800078ec0ff */
[----:B------:R-:W-:Y:S01]  /*94c0*/  LOP3.LUT R47, R2, R47, RZ, 0xfc, !PT ;  /* 0x0000002f022f7212 */ /* 0x000fe200078efcff */
[----:B------:R-:W-:-:S04]  /*94d0*/  IMAD R42, R43, 0x2, R4 ;  /* 0x000000022b2a7824 */ /* 0x000fc800078e0204 */
[----:B------:R-:W-:Y:S01]  /*94e0*/  VIADD R43, R47, 0xe5 ;  /* 0x000000e52f2b7836 */ /* 0x000fe20000000000 */
[C---:B------:R-:W-:Y:S01]  /*94f0*/  ISETP.GE.AND P3, PT, R42.reuse, UR9, PT ;  /* 0x000000092a007c0c */ /* 0x040fe2000bf66270 */
[----:B------:R-:W-:Y:S02]  /*9500*/  VIADD R46, R42, 0x1 ;  /* 0x000000012a2e7836 */ /* 0x000fe40000000000 */
[----:B------:R-:W-:-:S03]  /*9510*/  IMAD R43, R43, UR9, R42 ;  /* 0x000000092b2b7c24 */ /* 0x000fc6000f8e022a */
[----:B------:R-:W-:Y:S02]  /*9520*/  ISETP.GE.AND P4, PT, R46, UR9, PT ;  /* 0x000000092e007c0c */ /* 0x000fe4000bf86270 */
[----:B------:R-:W-:-:S04]  /*9530*/  IADD3 R42, P0, PT, R43, UR4, RZ ;  /* 0x000000042b2a7c10 */ /* 0x000fc8000ff1e0ff */
[----:B------:R-:W-:-:S05]  /*9540*/  LEA.HI.X.SX32 R43, R43, UR5, 0x1, P0 ;  /* 0x000000052b2b7c11 */ /* 0x000fca00080f0eff */
[----:B------:R0:W-:Y:S04]  /*9550*/  @!P3 STG.E.U8 desc[UR10][R42.64], R45 ;  /* 0x0000002d2a00b986 */ /* 0x0001e8000c10110a */
[----:B------:R0:W-:Y:S02]  /*9560*/  @!P4 STG.E.U8 desc[UR10][R42.64+0x1], R17 ;  /* 0x000001112a00c986 */ /* 0x0001e4000c10110a */
.L_x_2702:
[----:B------:R-:W-:Y:S05]  /*9570*/  BSYNC.RECONVERGENT B0 ;  /* 0x0000000000007941 */ /* 0x000fea0003800200 */
.L_x_2701:
[----:B------:R-:W-:Y:S01]  /*9580*/  BSSY.RECONVERGENT B0, `(.L_x_2703) ;  /* 0x0000011000007945 */ /* 0x000fe20003800200 */
[----:B------:R-:W-:Y:S01]  /*9590*/  PRMT R47, R45, 0x7104, RZ ;  /* 0x000071042d2f7816 */ /* 0x000fe200000000ff */
[----:B0-----:R-:W-:Y:S02]  /*95a0*/  IMAD.MOV.U32 R45, RZ, RZ, RZ ;  /* 0x000000ffff2d7224 */ /* 0x001fe400078e00ff */
[----:B------:R-:W-:Y:S05]  /*95b0*/  @P2 BRA `(.L_x_2704) ;  /* 0x0000000000342947 */ /* 0x000fea0003800000 */
[----:B------:R-:W-:Y:S01]  /*95c0*/  LOP3.LUT R43, R52, 0x1f, RZ, 0xc0, !PT ;  /* 0x0000001f342b7812 */ /* 0x000fe200078ec0ff */
[----:B------:R-:W-:Y:S02]  /*95d0*/  VIADD R42, R10, 0xe6 ;  /* 0x000000e60a2a7836 */ /* 0x000fe40000000000 */
[----:B------:R-:W-:Y:S02]  /*95e0*/  IMAD.MOV.U32 R49, RZ, RZ, 0x4 ;  /* 0x00000004ff317424 */ /* 0x000fe400078e00ff */
[----:B------:R-:W-:Y:S02]  /*95f0*/  IMAD R43, R43, 0x2, R4 ;  /* 0x000000022b2b7824 */ /* 0x000fe400078e0204 */
[----:B------:R-:W-:Y:S02]  /*9600*/  IMAD.MOV.U32 R45, RZ, RZ, RZ ;  /* 0x000000ffff2d7224 */ /* 0x000fe400078e00ff */
[C---:B------:R-:W-:Y:S01]  /*9610*/  VIADD R16, R43.reuse, 0x1 ;  /* 0x000000012b107836 */ /* 0x040fe20000000000 */
[----:B------:R-:W-:Y:S01]  /*9620*/  ISETP.GE.AND P0, PT, R43, UR9, PT ;  /* 0x000000092b007c0c */ /* 0x000fe2000bf06270 */
[----:B------:R-:W-:-:S03]  /*9630*/  IMAD R42, R42, UR9, R43 ;  /* 0x000000092a2a7c24 */ /* 0x000fc6000f8e022b */
[----:B------:R-:W-:Y:S01]  /*9640*/  ISETP.GE.AND P3, PT, R16, UR9, PT ;  /* 0x0000000910007c0c */ /* 0x000fe2000bf66270 */
[----:B------:R-:W-:Y:S02]  /*9650*/  IMAD.MOV.U32 R16, RZ, RZ, RZ ;  /* 0x000000ffff107224 */ /* 0x000fe400078e00ff */
[----:B------:R-:W-:-:S06]  /*9660*/  IMAD.WIDE R42, R42, R49, UR12 ;  /* 0x0000000c2a2a7e25 */ /* 0x000fcc000f8e0231 */
[----:B------:R0:W5:Y:S04]  /*9670*/  @!P0 LDG.E R45, desc[UR10][R42.64] ;  /* 0x0000000a2a2d8981 */ /* 0x000168000c1e1900 */
[----:B------:R0:W5:Y:S02]  /*9680*/  @!P3 LDG.E R16, desc[UR10][R42.64+0x4] ;  /* 0x0000040a2a10b981 */ /* 0x000164000c1e1900 */
.L_x_2704:
[----:B------:R-:W-:Y:S05]  /*9690*/  BSYNC.RECONVERGENT B0 ;  /* 0x0000000000007941 */ /* 0x000fea0003800200 */
.L_x_2703:
[----:B0----5:R-:W-:Y:S01]  /*96a0*/  FMUL R42, R45, UR8 ;  /* 0x000000082d2a7c20 */ /* 0x021fe20008400000 */
[----:B------:R-:W-:Y:S01]  /*96b0*/  FMUL R49, R16, UR8 ;  /* 0x0000000810317c20 */ /* 0x000fe20008400000 */
[----:B------:R-:W-:Y:S01]  /*96c0*/  BSSY.RECONVERGENT B0, `(.L_x_2705) ;  /* 0x0000010000007945 */ /* 0x000fe20003800200 */
[----:B------:R-:W-:Y:S02]  /*96d0*/  LOP3.LUT R48, R48, 0xff00, R47, 0xf8, !PT ;  /* 0x0000ff0030307812 */ /* 0x000fe400078ef82f */
[----:B------:R-:W-:Y:S02]  /*96e0*/  F2FP.SATFINITE.E4M3.F32.PACK_AB_MERGE_C R47, RZ, R42, RZ ;  /* 0x0000002aff2f723e */ /* 0x000fe400048070ff */
[----:B------:R-:W-:Y:S01]  /*96f0*/  F2FP.SATFINITE.E4M3.F32.PACK_AB_MERGE_C R49, RZ, R49, RZ ;  /* 0x00000031ff31723e */ /* 0x000fe200048070ff */
[----:B------:R-:W-:Y:S06]  /*9700*/  @P2 BRA `(.L_x_2706) ;  /* 0x00000000002c2947 */ /* 0x000fec0003800000 */
[----:B------:R-:W-:-:S05]  /*9710*/  LOP3.LUT R43, R52, 0x1f, RZ, 0xc0, !PT ;  /* 0x0000001f342b7812 */ /* 0x000fca00078ec0ff */
        /* <DEDUP_REMOVED lines=10> */
.L_x_2706:
[----:B------:R-:W-:Y:S05]  /*97c0*/  BSYNC.RECONVERGENT B0 ;  /* 0x0000000000007941 */ /* 0x000fea0003800200 */
.L_x_2705:
[----:B------:R-:W-:Y:S01]  /*97d0*/  BSSY.RECONVERGENT B0, `(.L_x_2707) ;  /* 0x000000e000007945 */ /* 0x000fe20003800200 */
[----:B0-----:R-:W-:Y:S02]  /*97e0*/  LOP3.LUT R49, R52, 0x1f, RZ, 0xc0, !PT ;  /* 0x0000001f34317812 */ /* 0x001fe400078ec0ff */
[----:B------:R-:W-:Y:S01]  /*97f0*/  CS2R R46, SRZ ;  /* 0x00000000002e7805 */ /* 0x000fe2000001ff00 */
[----:B------:R-:W-:Y:S06]  /*9800*/  @P1 BRA `(.L_x_2708) ;  /* 0x0000000000281947 */ /* 0x000fec0003800000 */
[----:B------:R-:W-:-:S04]  /*9810*/  IMAD R43, R49, 0x2, R4 ;  /* 0x00000002312b7824 */ /* 0x000fc800078e0204 */
[C---:B------:R-:W-:Y:S01]  /*9820*/  VIADD R46, R43.reuse, 0x1 ;  /* 0x000000012b2e7836 */ /* 0x040fe20000000000 */
[----:B------:R-:W-:Y:S01]  /*9830*/  ISETP.GE.AND P0, PT, R43, UR9, PT ;  /* 0x000000092b007c0c */ /* 0x000fe2000bf06270 */
[----:B------:R-:W-:Y:S02]  /*9840*/  IMAD R42, R44, UR9, R43 ;  /* 0x000000092c2a7c24 */ /* 0x000fe4000f8e022b */
[----:B------:R-:W-:Y:S01]  /*9850*/  IMAD.MOV.U32 R43, RZ, RZ, 0x4 ;  /* 0x00000004ff2b7424 */ /* 0x000fe200078e00ff */
[----:B------:R-:W-:Y:S02]  /*9860*/  ISETP.GE.AND P2, PT, R46, UR9, PT ;  /* 0x000000092e007c0c */ /* 0x000fe4000bf46270 */
[----:B------:R-:W-:Y:S01]  /*9870*/  CS2R R46, SRZ ;  /* 0x00000000002e7805 */ /* 0x000fe2000001ff00 */
[----:B------:R-:W-:-:S06]  /*9880*/  IMAD.WIDE R42, R42, R43, UR12 ;  /* 0x0000000c2a2a7e25 */ /* 0x000fcc000f8e022b */
[----:B------:R0:W5:Y:S04]  /*9890*/  @!P0 LDG.E R46, desc[UR10][R42.64] ;  /* 0x0000000a2a2e8981 */ /* 0x000168000c1e1900 */
[----:B------:R0:W5:Y:S02]  /*98a0*/  @!P2 LDG.E R47, desc[UR10][R42.64+0x4] ;  /* 0x0000040a2a2fa981 */ /* 0x000164000c1e1900 */
.L_x_2708:
[----:B------:R-:W-:Y:S05]  /*98b0*/  BSYNC.RECONVERGENT B0 ;  /* 0x0000000000007941 */ /* 0x000fea0003800200 */
.L_x_2707:
[----:B------:R-:W-:Y:S01]  /*98c0*/  FMUL R39, R45, UR8 ;  /* 0x000000082d277c20 */ /* 0x000fe20008400000 */
[----:B-----5:R-:W-:Y:S01]  /*98d0*/  FMUL R44, R46, UR8 ;  /* 0x000000082e2c7c20 */ /* 0x020fe20008400000 */
[----:B------:R-:W-:Y:S01]  /*98e0*/  FMUL R53, R47, UR8 ;  /* 0x000000082f357c20 */ /* 0x000fe20008400000 */
[----:B------:R-:W-:Y:S02]  /*98f0*/  BSSY.RECONVERGENT B0, `(.L_x_2709) ;  /* 0x0000014000007945 */ /* 0x000fe40003800200 */
[----:B------:R-:W-:Y:S02]  /*9900*/  F2FP.SATFINITE.E4M3.F32.PACK_AB_MERGE_C R39, RZ, R39, RZ ;  /* 0x00000027ff27723e */ /* 0x000fe400048070ff */
[----:B------:R-:W-:Y:S02]  /*9910*/  F2FP.SATFINITE.E4M3.F32.PACK_AB_MERGE_C R44, RZ, R44, RZ ;  /* 0x0000002cff2c723e */ /* 0x000fe400048070ff */
[----:B------:R-:W-:Y:S01]  /*9920*/  F2FP.SATFINITE.E4M3.F32.PACK_AB_MERGE_C R53, RZ, R53, RZ ;  /* 0x00000035ff35723e */ /* 0x000fe200048070ff */
[----:B0-----:R-:W-:Y:S01]  /*9930*/  IMAD.U32 R42, R39, 0x10000, RZ ;  /* 0x00010000272a7824 */ /* 0x001fe200078e00ff */
[----:B------:R-:W-:-:S04]  /*9940*/  LOP3.LUT R39, R44, 0xffff, RZ, 0xc0, !PT ;  /* 0x0000ffff2c277812 */ /* 0x000fc800078ec0ff */
[----:B------:R-:W-:Y:S01]  /*9950*/  LOP3.LUT R42, R42, 0xff0000, RZ, 0xc0, !PT ;  /* 0x00ff00002a2a7812 */ /* 0x000fe200078ec0ff */
[----:B------:R-:W-:-:S05]  /*9960*/  IMAD.SHL.U32 R39, R39, 0x1000000, RZ ;  /* 0x0100000027277824 */ /* 0x000fca00078e00ff */
[----:B------:R-:W-:Y:S01]  /*9970*/  LOP3.LUT R39, R39, R48, R42, 0xfe, !PT ;  /* 0x0000003027277212 */ /* 0x000fe200078efe2a */
[----:B------:R-:W-:Y:S06]  /*9980*/  @P1 BRA `(.L_x_2710) ;  /* 0x0000000000281947 */ /* 0x000fec0003800000 */
[----:B------:R-:W-:Y:S02]  /*9990*/  VIADD R43, R10, 0xe7 ;  /* 0x000000e70a2b7836 */ /* 0x000fe40000000000 */
[----:B------:R-:W-:-:S04]  /*99a0*/  IMAD R42, R49, 0x2, R4 ;  /* 0x00000002312a7824 */ /* 0x000fc800078e0204 */
[----:B------:R-:W-:Y:S01]  /*99b0*/  IMAD R10, R43, UR9, R42 ;  /* 0x000000092b0a7c24 */ /* 0x000fe2000f8e022a */
[C---:B------:R-:W-:Y:S01]  /*99c0*/  ISETP.GE.AND P1, PT, R42.reuse, UR9, PT ;  /* 0x000000092a007c0c */ /* 0x040fe2000bf26270 */
[----:B------:R-:W-:-:S03]  /*99d0*/  VIADD R43, R42, 0x1 ;  /* 0x000000012a2b7836 */ /* 0x000fc60000000000 */
[C---:B------:R-:W-:Y:S02]  /*99e0*/  IADD3 R42, P0, PT, R10.reuse, UR4, RZ ;  /* 0x000000040a2a7c10 */ /* 0x040fe4000ff1e0ff */
[----:B------:R-:W-:Y:S02]  /*99f0*/  ISETP.GE.AND P2, PT, R43, UR9, PT ;  /* 0x000000092b007c0c */ /* 0x000fe4000bf46270 */
[----:B------:R-:W-:-:S05]  /*9a00*/  LEA.HI.X.SX32 R43, R10, UR5, 0x1, P0 ;  /* 0x000000050a2b7c11 */ /* 0x000fca00080f0eff */
[----:B------:R0:W-:Y:S06]  /*9a10*/  @!P1 STG.E.U8 desc[UR10][R42.64], R44 ;  /* 0x0000002c2a009986 */ /* 0x0001ec000c10110a */
[----:B------:R0:W-:Y:S02]  /*9a20*/  @!P2 STG.E.U8 desc[UR10][R42.64+0x1], R53 ;  /* 0x000001352a00a986 */ /* 0x0001e4000c10110a */
.L_x_2710:
[----:B------:R-:W-:Y:S05]  /*9a30*/  BSYNC.RECONVERGENT B0 ;  /* 0x0000000000007941 */ /* 0x000fea0003800200 */
.L_x_2709:
[----:B------:R-:W1:Y:S01]  /*9a40*/  S2R R10, SR_CgaCtaId ;  /* 0x00000000000a7919 */ /* 0x000e620000008800 */
[C---:B------:R-:W-:Y:S01]  /*9a50*/  IMAD.SHL.U32 R48, R52.reuse, 0x8, RZ ;  /* 0x0000000834307824 */ /* 0x040fe200078e00ff */
[----:B0-----:R-:W-:Y:S01]  /*9a60*/  MOV R43, 0x400 ;  /* 0x00000400002b7802 */ /* 0x001fe20000000f00 */
[----:B------:R-:W-:Y:S01]  /*9a70*/  IMAD.SHL.U32 R44, R52, 0x100, RZ ;  /* 0x00000100342c7824 */ /* 0x000fe200078e00ff */
[----:B------:R-:W-:Y:S01]  /*9a80*/  USHF.L.U32 UR4, UR6, 0x3, URZ ;  /* 0x0000000306047899 */ /* 0x000fe200080006ff */
[----:B------:R-:W-:Y:S01]  /*9a90*/  BSSY.RECONVERGENT B0, `(.L_x_2711) ;  /* 0x000004d000007945 */ /* 0x000fe20003800200 */
[----:B------:R-:W-:Y:S01]  /*9aa0*/  LOP3.LUT R48, R48, 0xf8, RZ, 0xc0, !PT ;  /* 0x000000f830307812 */ /* 0x000fe200078ec0ff */
[----:B------:R-:W-:Y:S01]  /*9ab0*/  VIADD R42, R43, 0x10 ;  /* 0x000000102b2a7836 */ /* 0x000fe20000000000 */
[----:B------:R-:W-:Y:S02]  /*9ac0*/  LOP3.LUT R44, R44, 0x1f00, RZ, 0xc0, !PT ;  /* 0x00001f002c2c7812 */ /* 0x000fe400078ec0ff */
[----:B------:R-:W-:Y:S01]  /*9ad0*/  LOP3.LUT R53, R53, 0xffff, RZ, 0xc0, !PT ;  /* 0x0000ffff35357812 */ /* 0x000fe200078ec0ff */
[----:B------:R-:W-:Y:S01]  /*9ae0*/  IMAD.IADD R2, R2, 0x1, R48 ;  /* 0x0000000102027824 */ /* 0x000fe200078e0230 */
[----:B------:R-:W-:-:S02]  /*9af0*/  LOP3.LUT R48, R5, 0xff, RZ, 0xc0, !PT ;  /* 0x000000ff05307812 */ /* 0x000fc400078ec0ff */
[----:B------:R-:W-:Y:S01]  /*9b00*/  PRMT R5, R17, 0x7104, RZ ;  /* 0x0000710411057816 */ /* 0x000fe200000000ff */
[----:B------:R-:W-:Y:S02]  /*9b10*/  IMAD R17, R51, 0x2, R4 ;  /* 0x0000000233117824 */ /* 0x000fe400078e0204 */
[----:B------:R-:W-:Y:S01]  /*9b20*/  FMUL R4, R16, UR8 ;  /* 0x0000000810047c20 */ /* 0x000fe20008400000 */
[----:B------:R-:W0:Y:S02]  /*9b30*/  LDCU.64 UR4, c[0x0][UR4+0x780] ;  /* 0x0000f000040477ac */ /* 0x000e240008000a00 */
[----:B------:R-:W-:Y:S02]  /*9b40*/  ISETP.GE.AND P3, PT, R17, UR9, PT ;  /* 0x0000000911007c0c */ /* 0x000fe4000bf66270 */
[----:B------:R-:W-:Y:S02]  /*9b50*/  F2FP.SATFINITE.E4M3.F32.PACK_AB_MERGE_C R4, RZ, R4, RZ ;  /* 0x00000004ff04723e */ /* 0x000fe400048070ff */
[----:B-1----:R-:W-:-:S05]  /*9b60*/  LEA R42, R10, R42, 0x18 ;  /* 0x0000002a0a2a7211 */ /* 0x002fca00078ec0ff */
[----:B------:R-:W-:-:S04]  /*9b70*/  IMAD R42, R49, 0x108, R42 ;  /* 0x00000108312a7824 */ /* 0x000fc800078e022a */
[----:B------:R-:W-:Y:S02]  /*9b80*/  IMAD.IADD R44, R42, 0x1, -R44 ;  /* 0x000000012a2c7824 */ /* 0x000fe400078e0a2c */
[C---:B------:R-:W-:Y:S02]  /*9b90*/  IMAD R42, R51.reuse, 0x8, R42 ;  /* 0x00000008332a7824 */ /* 0x040fe400078e022a */
[----:B------:R-:W-:-:S03]  /*9ba0*/  IMAD R44, R51, 0x108, R44 ;  /* 0x00000108332c7824 */ /* 0x000fc600078e022c */
[----:B------:R1:W-:Y:S04]  /*9bb0*/  STS.64 [R42+0x20], R24 ;  /* 0x000020182a007388 */ /* 0x0003e80000000a00 */
[----:B------:R2:W-:Y:S04]  /*9bc0*/  STS.64 [R42+0x40], R28 ;  /* 0x0000401c2a007388 */ /* 0x0005e80000000a00 */
[----:B------:R3:W-:Y:S04]  /*9bd0*/  STS.64 [R42+0x80], R18 ;  /* 0x000080122a007388 */ /* 0x0007e80000000a00 */
[----:B------:R4:W-:Y:S01]  /*9be0*/  STS.64 [R42+0xa0], R6 ;  /* 0x0000a0062a007388 */ /* 0x0009e20000000a00 */
[----:B-1----:R-:W-:-:S02]  /*9bf0*/  VIADD R24, R17, 0x8 ;  /* 0x0000000811187836 */ /* 0x002fc40000000000 */
[C---:B------:R-:W-:Y:S01]  /*9c00*/  VIADD R25, R17.reuse, 0x18 ;  /* 0x0000001811197836 */ /* 0x040fe20000000000 */
[----:B------:R1:W-:Y:S01]  /*9c10*/  STS.64 [R42+0x60], R12 ;  /* 0x0000600c2a007388 */ /* 0x0003e20000000a00 */
[C---:B--2---:R-:W-:Y:S01]  /*9c20*/  VIADD R29, R17.reuse, 0x10 ;  /* 0x00000010111d7836 */ /* 0x044fe20000000000 */
[----:B------:R-:W-:Y:S01]  /*9c30*/  ISETP.GE.AND P6, PT, R24, UR9, PT ;  /* 0x0000000918007c0c */ /* 0x000fe2000bfc6270 */
[----:B---3--:R-:W-:Y:S01]  /*9c40*/  VIADD R19, R17, 0x20 ;  /* 0x0000002011137836 */ /* 0x008fe20000000000 */
[----:B------:R2:W-:Y:S02]  /*9c50*/  STS.64 [R42], R20 ;  /* 0x000000142a007388 */ /* 0x0005e40000000a00 */
[----:B------:R-:W-:Y:S01]  /*9c60*/  ISETP.GE.AND P5, PT, R29, UR9, PT ;  /* 0x000000091d007c0c */ /* 0x000fe2000bfa6270 */
[----:B----4-:R-:W-:Y:S01]  /*9c70*/  VIADD R7, R17, 0x28 ;  /* 0x0000002811077836 */ /* 0x010fe20000000000 */
[----:B------:R3:W-:Y:S01]  /*9c80*/  STS.64 [R42+0xc0], R32 ;  /* 0x0000c0202a007388 */ /* 0x0007e20000000a00 */
[----:B------:R-:W-:Y:S01]  /*9c90*/  ISETP.GE.AND P4, PT, R25, UR9, PT ;  /* 0x0000000919007c0c */ /* 0x000fe2000bf86270 */
[----:B------:R-:W-:Y:S01]  /*9ca0*/  IMAD.U32 R6, R4, 0x10000, RZ ;  /* 0x0001000004067824 */ /* 0x000fe200078e00ff */
[C---:B-1----:R-:W-:Y:S01]  /*9cb0*/  IADD3 R13, PT, PT, R17.reuse, 0x30, RZ ;  /* 0x00000030110d7810 */ /* 0x042fe20007ffe0ff */
[----:B------:R3:W-:Y:S01]  /*9cc0*/  STS.64 [R42+0xe0], R38 ;  /* 0x0000e0262a007388 */ /* 0x0007e20000000a00 */
[----:B------:R-:W-:Y:S01]  /*9cd0*/  BAR.SYNC.DEFER_BLOCKING 0x0 ;  /* 0x0000000000007b1d */ /* 0x000fe20000010000 */
[----:B--2---:R-:W-:Y:S01]  /*9ce0*/  LOP3.LUT R20, R48, 0xff00, R5, 0xf8, !PT ;  /* 0x0000ff0030147812 */ /* 0x004fe200078ef805 */
[----:B------:R-:W-:Y:S01]  /*9cf0*/  VIADD R21, R17, 0x38 ;  /* 0x0000003811157836 */ /* 0x000fe20000000000 */
[----:B------:R-:W-:-:S02]  /*9d00*/  ISETP.GE.AND P0, PT, R19, UR9, PT ;  /* 0x0000000913007c0c */ /* 0x000fc4000bf06270 */
[----:B------:R-:W-:Y:S02]  /*9d10*/  ISETP.GE.AND P1, PT, R7, UR9, PT ;  /* 0x0000000907007c0c */ /* 0x000fe4000bf26270 */
[----:B------:R-:W-:Y:S01]  /*9d20*/  ISETP.GE.AND P2, PT, R13, UR9, PT ;  /* 0x000000090d007c0c */ /* 0x000fe2000bf46270 */
[----:B0-----:R-:W-:-:S12]  /*9d30*/  @P3 BRA `(.L_x_2712) ;  /* 0x0000000000883947 */ /* 0x001fd80003800000 */
[----:B------:R-:W-:Y:S02]  /*9d40*/  IMAD R5, R17, UR7, R2 ;  /* 0x0000000711057c24 */ /* 0x000fe4000f8e0202 */
[C---:B------:R-:W-:Y:S02]  /*9d50*/  VIADD R12, R2.reuse, 0x1 ;  /* 0x00000001020c7836 */ /* 0x040fe40000000000 */
[C---:B------:R-:W-:Y:S01]  /*9d60*/  VIADD R18, R2.reuse, 0x3 ;  /* 0x0000000302127836 */ /* 0x040fe20000000000 */
[----:B------:R-:W-:Y:S01]  /*9d70*/  IADD3 R4, P3, PT, R5, UR4, RZ ;  /* 0x0000000405047c10 */ /* 0x000fe2000ff7e0ff */
[----:B------:R-:W-:-:S03]  /*9d80*/  VIADD R28, R2, 0x4 ;  /* 0x00000004021c7836 */ /* 0x000fc60000000000 */
[----:B------:R-:W-:Y:S02]  /*9d90*/  LEA.HI.X.SX32 R5, R5, UR5, 0x1, P3 ;  /* 0x0000000505057c11 */ /* 0x000fe400098f0eff */
[----:B------:R-:W-:-:S13]  /*9da0*/  ISETP.GE.AND P3, PT, R2, UR7, PT ;  /* 0x0000000702007c0c */ /* 0x000fda000bf66270 */
[----:B---3--:R-:W0:Y:S04]  /*9db0*/  @!P3 LDS.U8 R33, [R44] ;  /* 0x000000002c21b984 */ /* 0x008e280000000000 */
        /* <DEDUP_REMOVED lines=9> */
[----:B0-----:R-:W-:-:S12]  /*9e50*/  VIADD R12, R2, 0x6 ;  /* 0x00000006020c7836 */ /* 0x001fd80000000000 */
[----:B------:R-:W0:Y:S04]  /*9e60*/  @!P3 LDS.U8 R18, [R44+0x3] ;  /* 0x000003002c12b984 */ /* 0x000e280000000000 */
[----:B0-----:R0:W-:Y:S01]  /*9e70*/  @!P3 STG.E.U8 desc[UR10][R4.64+0x3], R18 ;  /* 0x000003120400b986 */ /* 0x0011e2000c10110a */
[----:B------:R-:W-:Y:S01]  /*9e80*/  ISETP.GE.AND P3, PT, R28, UR7, PT ;  /* 0x000000071c007c0c */ /* 0x000fe2000bf66270 */
[C---:B------:R-:W-:Y:S02]  /*9e90*/  VIADD R28, R2.reuse, 0x5 ;  /* 0x00000005021c7836 */ /* 0x040fe40000000000 */
[----:B0-----:R-:W-:-:S10]  /*9ea0*/  VIADD R18, R2, 0x7 ;  /* 0x0000000702127836 */ /* 0x001fd40000000000 */
[----:B------:R-:W0:Y:S04]  /*9eb0*/  @!P3 LDS.U8 R33, [R44+0x4] ;  /* 0x000004002c21b984 */ /* 0x000e280000000000 */
[----:B0-----:R-:W-:Y:S01]  /*9ec0*/  @!P3 STG.E.U8 desc[UR10][R4.64+0x4], R33 ;  /* 0x000004210400b986 */ /* 0x001fe2000c10110a */
[----:B------:R-:W-:-:S13]  /*9ed0*/  ISETP.GE.AND P3, PT, R28, UR7, PT ;  /* 0x000000071c007c0c */ /* 0x000fda000bf66270 */
        /* <DEDUP_REMOVED lines=8> */
.L_x_2712:
[----:B------:R-:W-:Y:S05]  /*9f60*/  BSYNC.RECONVERGENT B0 ;  /* 0x0000000000007941 */ /* 0x000fea0003800200 */
.L_x_2711:
[----:B------:R-:W-:Y:S01]  /*9f70*/  IMAD.SHL.U32 R53, R53, 0x1000000, RZ ;  /* 0x0100000035357824 */ /* 0x000fe200078e00ff */
[----:B------:R-:W-:Y:S01]  /*9f80*/  LOP3.LUT R6, R6, 0xff0000, RZ, 0xc0, !PT ;  /* 0x00ff000006067812 */ /* 0x000fe200078ec0ff */
[----:B------:R-:W-:Y:S01]  /*9f90*/  BSSY.RECONVERGENT B0, `(.L_x_2713) ;  /* 0x0000027000007945 */ /* 0x000fe20003800200 */
[----:B------:R-:W-:Y:S02]  /*9fa0*/  ISETP.GE.AND P3, PT, R21, UR9, PT ;  /* 0x0000000915007c0c */ /* 0x000fe4000bf66270 */
[----:B------:R-:W-:Y:S02]  /*9fb0*/  FMNMX R11, R11, |R3|, !PT ;  /* 0x400000030b0b7209 */ /* 0x000fe40007800000 */
[----:B------:R-:W-:Y:S01]  /*9fc0*/  LOP3.LUT R41, R53, R20, R6, 0xfe, !PT ;  /* 0x0000001435297212 */ /* 0x000fe200078efe06 */
[----:B------:R-:W-:Y:S08]  /*9fd0*/  @P6 BRA `(.L_x_2714) ;  /* 0x0000000000886947 */ /* 0x000ff00003800000 */
[----:B------:R-:W-:Y:S02]  /*9fe0*/  IMAD R24, R24, UR7, R2 ;  /* 0x0000000718187c24 */ /* 0x000fe4000f8e0202 */
[----:B------:R-:W-:-:S03]  /*9ff0*/  VIADD R6, R2, 0x1 ;  /* 0x0000000102067836 */ /* 0x000fc60000000000 */
[----:B0-----:R-:W-:-:S04]  /*a000*/  IADD3 R4, P6, PT, R24, UR4, RZ ;  /* 0x0000000418047c10 */ /* 0x001fc8000ffde0ff */
[----:B------:R-:W-:Y:S02]  /*a010*/  LEA.HI.X.SX32 R5, R24, UR5, 0x1, P6 ;  /* 0x0000000518057c11 */ /* 0x000fe4000b0f0eff */
[----:B------:R-:W-:-:S13]  /*a020*/  ISETP.GE.AND P6, PT, R2, UR7, PT ;  /* 0x0000000702007c0c */ /* 0x000fda000bfc6270 */
[----:B------:R-:W0:Y:S04]  /*a030*/  @!P6 LDS.U8 R3, [R44+0x420] ;  /* 0x000420002c03e984 */ /* 0x000e280000000000 */
[----:B0-----:R0:W-:Y:S01]  /*a040*/  @!P6 STG.E.U8 desc[UR10][R4.64], R3 ;  /* 0x000000030400e986 */ /* 0x0011e2000c10110a */
[----:B------:R-:W-:Y:S01]  /*a050*/  ISETP.GE.AND P6, PT, R6, UR7, PT ;  /* 0x0000000706007c0c */ /* 0x000fe2000bfc6270 */
[C---:B------:R-:W-:Y:S02]  /*a060*/  VIADD R6, R2.reuse, 0x2 ;  /* 0x0000000202067836 */ /* 0x040fe40000000000 */
[----:B0-----:R-:W-:-:S10]  /*a070*/  VIADD R3, R2, 0x4 ;  /* 0x0000000402037836 */ /* 0x001fd40000000000 */
[----:B---3--:R-:W0:Y:S04]  /*a080*/  @!P6 LDS.U8 R33, [R44+0x421] ;  /* 0x000421002c21e984 */ /* 0x008e280000000000 */
        /* <DEDUP_REMOVED lines=23> */
.L_x_2714:
[----:B------:R-:W-:Y:S05]  /*a200*/  BSYNC.RECONVERGENT B0 ;  /* 0x0000000000007941 */ /* 0x000fea0003800200 */
.L_x_2713:
[----:B------:R-:W-:Y:S04]  /*a210*/  BSSY.RECONVERGENT B0, `(.L_x_2715) ;  /* 0x0000024000007945 */ /* 0x000fe80003800200 */
[----:B------:R-:W-:Y:S05]  /*a220*/  @P5 BRA `(.L_x_2716) ;  /* 0x0000000000885947 */ /* 0x000fea0003800000 */
[----:B------:R-:W-:Y:S01]  /*a230*/  IMAD R29, R29, UR7, R2 ;  /* 0x000000071d1d7c24 */ /* 0x000fe2000f8e0202 */
[C---:B------:R-:W-:Y:S01]  /*a240*/  ISETP.GE.AND P6, PT, R2.reuse, UR7, PT ;  /* 0x0000000702007c0c */ /* 0x040fe2000bfc6270 */
[C---:B------:R-:W-:Y:S02]  /*a250*/  VIADD R3, R2.reuse, 0x1 ;  /* 0x0000000102037836 */ /* 0x040fe40000000000 */
[C---:B------:R-:W-:Y:S01]  /*a260*/  VIADD R6, R2.reuse, 0x2 ;  /* 0x0000000202067836 */ /* 0x040fe20000000000 */
[----:B01----:R-:W-:Y:S01]  /*a270*/  IADD3 R4, P5, PT, R29, UR4, RZ ;  /* 0x000000041d047c10 */ /* 0x003fe2000ffbe0ff */
[----:B------:R-:W-:-:S03]  /*a280*/  VIADD R12, R2, 0x3 ;  /* 0x00000003020c7836 */ /* 0x000fc60000000000 */
[----:B------:R-:W-:Y:S02]  /*a290*/  LEA.HI.X.SX32 R5, R29, UR5, 0x1, P5 ;  /* 0x000000051d057c11 */ /* 0x000fe4000a8f0eff */
[----:B------:R-:W-:-:S03]  /*a2a0*/  ISETP.GE.AND P5, PT, R3, UR7, PT ;  /* 0x0000000703007c0c */ /* 0x000fc6000bfa6270 */
        /* <DEDUP_REMOVED lines=8> */
[----:B---3--:R-:W0:Y:S04]  /*a330*/  @!P6 LDS.U8 R33, [R44+0x842] ;  /* 0x000842002c21e984 */ /* 0x008e280000000000 */
        /* <DEDUP_REMOVED lines=17> */
.L_x_2716:
[----:B------:R-:W-:Y:S05]  /*a450*/  BSYNC.RECONVERGENT B0 ;  /* 0x0000000000007941 */ /* 0x000fea0003800200 */
.L_x_2715:
        /* <DEDUP_REMOVED lines=8> */
[----:B012---:R-:W-:-:S04]  /*a4e0*/  IADD3 R4, P4, PT, R25, UR4, RZ ;  /* 0x0000000419047c10 */ /* 0x007fc8000ff9e0ff */
[----:B------:R-:W-:Y:S02]  /*a4f0*/  LEA.HI.X.SX32 R5, R25, UR5, 0x1, P4 ;  /* 0x0000000519057c11 */ /* 0x000fe4000a0f0eff */
[----:B------:R-:W-:Y:S01]  /*a500*/  ISETP.GE.AND P4, PT, R6, UR7, PT ;  /* 0x0000000706007c0c */ /* 0x000fe2000bf86270 */
[----:B------:R-:W0:Y:S01]  /*a510*/  @!P5 LDS.U8 R3, [R44+0xc60] ;  /* 0x000c60002c03d984 */ /* 0x000e220000000000 */
[----:B------:R-:W-:-:S03]  /*a520*/  VIADD R6, R2, 0x3 ;  /* 0x0000000302067836 */ /* 0x000fc60000000000 */
[----:B------:R-:W1:Y:S08]  /*a530*/  @!P6 LDS.U8 R29, [R44+0xc61] ;  /* 0x000c61002c1de984 */ /* 0x000e700000000000 */
[----:B------:R-:W2:Y:S04]  /*a540*/  @!P4 LDS.U8 R25, [R44+0xc62] ;  /* 0x000c62002c19c984 */ /* 0x000ea80000000000 */
[----:B0-----:R0:W-:Y:S01]  /*a550*/  @!P5 STG.E.U8 desc[UR10][R4.64], R3 ;  /* 0x000000030400d986 */ /* 0x0011e2000c10110a */
[----:B------:R-:W-:Y:S01]  /*a560*/  ISETP.GE.AND P5, PT, R6, UR7, PT ;  /* 0x0000000706007c0c */ /* 0x000fe2000bfa6270 */
[----:B------:R-:W-:-:S02]  /*a570*/  VIADD R6, R2, 0x5 ;  /* 0x0000000502067836 */ /* 0x000fc40000000000 */
[----:B-1----:R-:W-:Y:S01]  /*a580*/  @!P6 STG.E.U8 desc[UR10][R4.64+0x1], R29 ;  /* 0x0000011d0400e986 */ /* 0x002fe2000c10110a */
[----:B------:R-:W-:Y:S01]  /*a590*/  ISETP.GE.AND P6, PT, R12, UR7, PT ;  /* 0x000000070c007c0c */ /* 0x000fe2000bfc6270 */
[C---:B------:R-:W-:Y:S02]  /*a5a0*/  VIADD R12, R2.reuse, 0x6 ;  /* 0x00000006020c7836 */ /* 0x040fe40000000000 */
[----:B0-----:R-:W-:Y:S01]  /*a5b0*/  VIADD R3, R2, 0x7 ;  /* 0x0000000702037836 */ /* 0x001fe20000000000 */
[----:B--2---:R-:W-:Y:S01]  /*a5c0*/  @!P4 STG.E.U8 desc[UR10][R4.64+0x2], R25 ;  /* 0x000002190400c986 */ /* 0x004fe2000c10110a */
[----:B------:R-:W-:-:S04]  /*a5d0*/  ISETP.GE.AND P4, PT, R6, UR7, PT ;  /* 0x0000000706007c0c */ /* 0x000fc8000bf86270 */
[----:B---3--:R-:W0:Y:S04]  /*a5e0*/  @!P5 LDS.U8 R33, [R44+0xc63] ;  /* 0x000c63002c21d984 */ /* 0x008e280000000000 */
[----:B------:R-:W1:Y:S04]  /*a5f0*/  @!P6 LDS.U8 R39, [R44+0xc64] ;  /* 0x000c64002c27e984 */ /* 0x000e680000000000 */
[----:B0-----:R-:W-:Y:S01]  /*a600*/  @!P5 STG.E.U8 desc[UR10][R4.64+0x3], R33 ;  /* 0x000003210400d986 */ /* 0x001fe2000c10110a */
[----:B------:R-:W-:-:S03]  /*a610*/  ISETP.GE.AND P5, PT, R12, UR7, PT ;  /* 0x000000070c007c0c */ /* 0x000fc6000bfa6270 */
[----:B-1----:R-:W-:Y:S01]  /*a620*/  @!P6 STG.E.U8 desc[UR10][R4.64+0x4], R39 ;  /* 0x000004270400e986 */ /* 0x002fe2000c10110a */
[----:B------:R-:W-:-:S03]  /*a630*/  ISETP.GE.AND P6, PT, R3, UR7, PT ;  /* 0x0000000703007c0c */ /* 0x000fc6000bfc6270 */
[----:B------:R-:W0:Y:S06]  /*a640*/  @!P4 LDS.U8 R3, [R44+0xc65] ;  /* 0x000c65002c03c984 */ /* 0x000e2c0000000000 */
[----:B------:R-:W1:Y:S04]  /*a650*/  @!P5 LDS.U8 R29, [R44+0xc66] ;  /* 0x000c66002c1dd984 */ /* 0x000e680000000000 */
[----:B------:R-:W2:Y:S04]  /*a660*/  @!P6 LDS.U8 R53, [R44+0xc67] ;  /* 0x000c67002c35e984 */ /* 0x000ea80000000000 */
[----:B0-----:R4:W-:Y:S04]  /*a670*/  @!P4 STG.E.U8 desc[UR10][R4.64+0x5], R3 ;  /* 0x000005030400c986 */ /* 0x0019e8000c10110a */
[----:B-1----:R4:W-:Y:S04]  /*a680*/  @!P5 STG.E.U8 desc[UR10][R4.64+0x6], R29 ;  /* 0x0000061d0400d986 */ /* 0x0029e8000c10110a */
[----:B--2---:R4:W-:Y:S02]  /*a690*/  @!P6 STG.E.U8 desc[UR10][R4.64+0x7], R53 ;  /* 0x000007350400e986 */ /* 0x0049e4000c10110a */
.L_x_2718:
[----:B------:R-:W-:Y:S05]  /*a6a0*/  BSYNC.RECONVERGENT B0 ;  /* 0x0000000000007941 */ /* 0x000fea0003800200 */
.L_x_2717:
        /* <DEDUP_REMOVED lines=8> */
[----:B012---:R-:W-:Y:S01]  /*a730*/  IADD3 R4, P4, PT, R19, UR4, RZ ;  /* 0x0000000413047c10 */ /* 0x007fe2000ff9e0ff */
[----:B------:R-:W-:-:S03]  /*a740*/  VIADD R12, R2, 0x5 ;  /* 0x00000005020c7836 */ /* 0x000fc60000000000 */
[----:B------:R-:W-:Y:S02]  /*a750*/  LEA.HI.X.SX32 R5, R19, UR5, 0x1, P4 ;  /* 0x0000000513057c11 */ /* 0x000fe4000a0f0eff */
[----:B------:R-:W-:Y:S02]  /*a760*/  ISETP.GE.AND P5, PT, R3, UR7, PT ;  /* 0x0000000703007c0c */ /* 0x000fe4000bfa6270 */
[----:B------:R-:W-:Y:S01]  /*a770*/  ISETP.GE.AND P4, PT, R6, UR7, PT ;  /* 0x0000000706007c0c */ /* 0x000fe2000bf86270 */
[----:B------:R-:W0:Y:S01]  /*a780*/  @!P0 LDS.U8 R3, [R44+0x1080] ;  /* 0x001080002c038984 */ /* 0x000e220000000000 */
[----:B------:R-:W-:-:S03]  /*a790*/  VIADD R6, R2, 0x4 ;  /* 0x0000000402067836 */ /* 0x000fc60000000000 */
[----:B------:R-:W1:Y:S06]  /*a7a0*/  @!P6 LDS.U8 R19, [R44+0x1081] ;  /* 0x001081002c13e984 */ /* 0x000e6c0000000000 */
[----:B------:R-:W2:Y:S04]  /*a7b0*/  @!P5 LDS.U8 R25, [R44+0x1082] ;  /* 0x001082002c19d984 */ /* 0x000ea80000000000 */
[----:B------:R-:W4:Y:S04]  /*a7c0*/  @!P4 LDS.U8 R29, [R44+0x1083] ;  /* 0x001083002c1dc984 */ /* 0x000f280000000000 */
        /* <DEDUP_REMOVED lines=8> */
[----:B----4-:R-:W-:Y:S01]  /*a850*/  @!P4 STG.E.U8 desc[UR10][R4.64+0x3], R29 ;  /* 0x0000031d0400c986 */ /* 0x010fe2000c10110a */
[----:B------:R-:W-:-:S03]  /*a860*/  ISETP.GE.AND P4, PT, R12, UR7, PT ;  /* 0x000000070c007c0c */ /* 0x000fc6000bf86270 */
[----:B------:R-:W0:Y:S04]  /*a870*/  @!P0 LDS.U8 R3, [R44+0x1084] ;  /* 0x001084002c038984 */ /* 0x000e280000000000 */
[----:B---3--:R-:W1:Y:S04]  /*a880*/  @!P6 LDS.U8 R33, [R44+0x1085] ;  /* 0x001085002c21e984 */ /* 0x008e680000000000 */
[----:B------:R-:W2:Y:S04]  /*a890*/  @!P5 LDS.U8 R39, [R44+0x1086] ;  /* 0x001086002c27d984 */ /* 0x000ea80000000000 */
[----:B------:R-:W3:Y:S04]  /*a8a0*/  @!P4 LDS.U8 R19, [R44+0x1087] ;  /* 0x001087002c13c984 */ /* 0x000ee80000000000 */
[----:B0-----:R0:W-:Y:S04]  /*a8b0*/  @!P0 STG.E.U8 desc[UR10][R4.64+0x4], R3 ;  /* 0x0000040304008986 */ /* 0x0011e8000c10110a */
[----:B-1----:R0:W-:Y:S04]  /*a8c0*/  @!P6 STG.E.U8 desc[UR10][R4.64+0x5], R33 ;  /* 0x000005210400e986 */ /* 0x0021e8000c10110a */
[----:B--2---:R0:W-:Y:S04]  /*a8d0*/  @!P5 STG.E.U8 desc[UR10][R4.64+0x6], R39 ;  /* 0x000006270400d986 */ /* 0x0041e8000c10110a */
[----:B---3--:R0:W-:Y:S02]  /*a8e0*/  @!P4 STG.E.U8 desc[UR10][R4.64+0x7], R19 ;  /* 0x000007130400c986 */ /* 0x0081e4000c10110a */
.L_x_2720:
[----:B------:R-:W-:Y:S05]  /*a8f0*/  BSYNC.RECONVERGENT B0 ;  /* 0x0000000000007941 */ /* 0x000fea0003800200 */
.L_x_2719:
[----:B------:R-:W-:Y:S04]  /*a900*/  BSSY.RECONVERGENT B0, `(.L_x_2721) ;  /* 0x0000024000007945 */ /* 0x000fe80003800200 */
[----:B------:R-:W-:Y:S05]  /*a910*/  @P1 BRA `(.L_x_2722) ;  /* 0x0000000000881947 */ /* 0x000fea0003800000 */
[C---:B------:R-:W-:Y:S01]  /*a920*/  ISETP.GE.AND P6, PT, R2.reuse, UR7, PT ;  /* 0x0000000702007c0c */ /* 0x040fe2000bfc6270 */
[C---:B0---4-:R-:W-:Y:S02]  /*a930*/  VIADD R3, R2.reuse, 0x1 ;  /* 0x0000000102037836 */ /* 0x051fe40000000000 */
[C---:B-12---:R-:W-:Y:S02]  /*a940*/  VIADD R4, R2.reuse, 0x2 ;  /* 0x0000000202047836 */ /* 0x046fe40000000000 */
[----:B------:R-:W-:Y:S01]  /*a950*/  IMAD R7, R7, UR7, R2 ;  /* 0x0000000707077c24 */ /* 0x000fe2000f8e0202 */
[----:B------:R-:W-:Y:S01]  /*a960*/  ISETP.GE.AND P0, PT, R3, UR7, PT ;  /* 0x0000000703007c0c */ /* 0x000fe2000bf06270 */
[----:B------:R-:W-:Y:S01]  /*a970*/  VIADD R6, R2, 0x3 ;  /* 0x0000000302067836 */ /* 0x000fe20000000000 */
[----:B------:R-:W-:Y:S01]  /*a980*/  ISETP.GE.AND P1, PT, R4, UR7, PT ;  /* 0x0000000704007c0c */ /* 0x000fe2000bf26270 */
[----:B------:R-:W-:Y:S01]  /*a990*/  VIADD R12, R2, 0x4 ;  /* 0x00000004020c7836 */ /* 0x000fe20000000000 */
[----:B------:R-:W-:-:S03]  /*a9a0*/  IADD3 R4, P4, PT, R7, UR4, RZ ;  /* 0x0000000407047c10 */ /* 0x000fc6000ff9e0ff */
[----:B------:R-:W0:Y:S01]  /*a9b0*/  @!P6 LDS.U8 R3, [R44+0x14a0] ;  /* 0x0014a0002c03e984 */ /* 0x000e220000000000 */
[----:B------:R-:W-:Y:S01]  /*a9c0*/  LEA.HI.X.SX32 R5, R7, UR5, 0x1, P4 ;  /* 0x0000000507057c11 */ /* 0x000fe2000a0f0eff */
[----:B------:R-:W-:Y:S01]  /*a9d0*/  VIADD R7, R2, 0x6 ;  /* 0x0000000602077836 */ /* 0x000fe20000000000 */
[----:B------:R-:W-:Y:S01]  /*a9e0*/  ISETP.GE.AND P4, PT, R6, UR7, PT ;  /* 0x0000000706007c0c */ /* 0x000fe2000bf86270 */
[----:B------:R-:W-:Y:S01]  /*a9f0*/  VIADD R6, R2, 0x5 ;  /* 0x0000000502067836 */ /* 0x000fe20000000000 */
[----:B------:R-:W-:Y:S01]  /*aa00*/  ISETP.GE.AND P5, PT, R12, UR7, PT ;  /* 0x000000070c007c0c */ /* 0x000fe2000bfa6270 */
[----:B------:R-:W1:Y:S04]  /*aa10*/  @!P0 LDS.U8 R19, [R44+0x14a1] ;  /* 0x0014a1002c138984 */ /* 0x000e680000000000 */
[----:B------:R-:W2:Y:S08]  /*aa20*/  @!P1 LDS.U8 R25, [R44+0x14a2] ;  /* 0x0014a2002c199984 */ /* 0x000eb00000000000 */
[----:B------:R-:W4:Y:S04]  /*aa30*/  @!P5 LDS.U8 R29, [R44+0x14a4] ;  /* 0x0014a4002c1dd984 */ /* 0x000f280000000000 */
[----:B0-----:R-:W-:Y:S01]  /*aa40*/  @!P6 STG.E.U8 desc[UR10][R4.64], R3 ;  /* 0x000000030400e986 */ /* 0x001fe2000c10110a */
[----:B------:R-:W-:Y:S01]  /*aa50*/  ISETP.GE.AND P6, PT, R6, UR7, PT ;  /* 0x0000000706007c0c */ /* 0x000fe2000bfc6270 */
[----:B------:R-:W-:-:S02]  /*aa60*/  VIADD R6, R2, 0x7 ;  /* 0x0000000702067836 */ /* 0x000fc40000000000 */
[----:B-1----:R-:W-:Y:S01]  /*aa70*/  @!P0 STG.E.U8 desc[UR10][R4.64+0x1], R19 ;  /* 0x0000011304008986 */ /* 0x002fe2000c10110a */
[----:B------:R-:W-:-:S03]  /*aa80*/  ISETP.GE.AND P0, PT, R7, UR7, PT ;  /* 0x0000000707007c0c */ /* 0x000fc6000bf06270 */
[----:B--2---:R-:W-:Y:S01]  /*aa90*/  @!P1 STG.E.U8 desc[UR10][R4.64+0x2], R25 ;  /* 0x0000021904009986 */ /* 0x004fe2000c10110a */
[----:B------:R-:W-:-:S03]  /*aaa0*/  ISETP.GE.AND P1, PT, R6, UR7, PT ;  /* 0x0000000706007c0c */ /* 0x000fc6000bf26270 */
[----:B------:R-:W0:Y:S04]  /*aab0*/  @!P4 LDS.U8 R7, [R44+0x14a3] ;  /* 0x0014a3002c07c984 */ /* 0x000e280000000000 */
[----:B---3--:R-:W1:Y:S04]  /*aac0*/  @!P6 LDS.U8 R33, [R44+0x14a5] ;  /* 0x0014a5002c21e984 */ /* 0x008e680000000000 */
[----:B------:R-:W2:Y:S04]  /*aad0*/  @!P0 LDS.U8 R3, [R44+0x14a6] ;  /* 0x0014a6002c038984 */ /* 0x000ea80000000000 */
[----:B------:R-:W3:Y:S04]  /*aae0*/  @!P1 LDS.U8 R39, [R44+0x14a7] ;  /* 0x0014a7002c279984 */ /* 0x000ee80000000000 */
[----:B----4-:R4:W-:Y:S04]  /*aaf0*/  @!P5 STG.E.U8 desc[UR10][R4.64+0x4], R29 ;  /* 0x0000041d0400d986 */ /* 0x0109e8000c10110a */
[----:B0-----:R4:W-:Y:S04]  /*ab00*/  @!P4 STG.E.U8 desc[UR10][R4.64+0x3], R7 ;  /* 0x000003070400c986 */ /* 0x0019e8000c10110a */
[----:B-1----:R4:W-:Y:S04]  /*ab10*/  @!P6 STG.E.U8 desc[UR10][R4.64+0x5], R33 ;  /* 0x000005210400e986 */ /* 0x0029e8000c10110a */
[----:B--2---:R4:W-:Y:S04]  /*ab20*/  @!P0 STG.E.U8 desc[UR10][R4.64+0x6], R3 ;  /* 0x0000060304008986 */ /* 0x0049e8000c10110a */
[----:B---3--:R4:W-:Y:S02]  /*ab30*/  @!P1 STG.E.U8 desc[UR10][R4.64+0x7], R39 ;  /* 0x0000072704009986 */ /* 0x0089e4000c10110a */
.L_x_2722:
[----:B------:R-:W-:Y:S05]  /*ab40*/  BSYNC.RECONVERGENT B0 ;  /* 0x0000000000007941 */ /* 0x000fea0003800200 */
.L_x_2721:
[----:B------:R-:W-:Y:S04]  /*ab50*/  BSSY.RECONVERGENT B0, `(.L_x_2723) ;  /* 0x0000024000007945 */ /* 0x000fe80003800200 */
[----:B------:R-:W-:Y:S05]  /*ab60*/  @P2 BRA `(.L_x_2724) ;  /* 0x0000000000882947 */ /* 0x000fea0003800000 */
[C---:B0---4-:R-:W-:Y:S01]  /*ab70*/  VIADD R3, R2.reuse, 0x1 ;  /* 0x0000000102037836 */ /* 0x051fe20000000000 */
[C---:B------:R-:W-:Y:S01]  /*ab80*/  ISETP.GE.AND P6, PT, R2.reuse, UR7, PT ;  /* 0x0000000702007c0c */ /* 0x040fe2000bfc6270 */
[C---:B-12---:R-:W-:Y:S02]  /*ab90*/  VIADD R4, R2.reuse, 0x2 ;  /* 0x0000000202047836 */ /* 0x046fe40000000000 */
        /* <DEDUP_REMOVED lines=14> */
[----:B------:R-:W-:-:S03]  /*ac80*/  IADD3 R6, PT, PT, R2, 0x6, RZ ;  /* 0x0000000602067810 */ /* 0x000fc60007ffe0ff */
[----:B------:R-:W2:Y:S04]  /*ac90*/  @!P0 LDS.U8 R13, [R44+0x18c2] ;  /* 0x0018c2002c0d8984 */ /* 0x000ea80000000000 */
[----:B------:R-:W4:Y:S04]  /*aca0*/  @!P4 LDS.U8 R19, [R44+0x18c3] ;  /* 0x0018c3002c13c984 */ /* 0x000f280000000000 */
[----:B------:R-:W5:Y:S04]  /*acb0*/  @!P2 LDS.U8 R25, [R44+0x18c4] ;  /* 0x0018c4002c19a984 */ /* 0x000f680000000000 */
[----:B------:R-:W5:Y:S04]  /*acc0*/  @!P1 LDS.U8 R29, [R44+0x18c5] ;  /* 0x0018c5002c1d9984 */ /* 0x000f680000000000 */
[----:B0-----:R-:W-:Y:S01]  /*acd0*/  @!P6 STG.E.U8 desc[UR10][R4.64], R3 ;  /* 0x000000030400e986 */ /* 0x001fe2000c10110a */
[----:B------:R-:W-:-:S03]  /*ace0*/  ISETP.GE.AND P6, PT, R6, UR7, PT ;  /* 0x0000000706007c0c */ /* 0x000fc6000bfc6270 */
[----:B-1----:R-:W-:Y:S01]  /*acf0*/  @!P5 STG.E.U8 desc[UR10][R4.64+0x1], R7 ;  /* 0x000001070400d986 */ /* 0x002fe2000c10110a */
[----:B------:R-:W-:-:S03]  /*ad00*/  ISETP.GE.AND P5, PT, R12, UR7, PT ;  /* 0x000000070c007c0c */ /* 0x000fc6000bfa6270 */
[----:B--2---:R-:W-:Y:S04]  /*ad10*/  @!P0 STG.E.U8 desc[UR10][R4.64+0x2], R13 ;  /* 0x0000020d04008986 */ /* 0x004fe8000c10110a */
[----:B----4-:R-:W-:Y:S04]  /*ad20*/  @!P4 STG.E.U8 desc[UR10][R4.64+0x3], R19 ;  /* 0x000003130400c986 */ /* 0x010fe8000c10110a */
[----:B---3--:R-:W0:Y:S04]  /*ad30*/  @!P6 LDS.U8 R33, [R44+0x18c6] ;  /* 0x0018c6002c21e984 */ /* 0x008e280000000000 */
[----:B------:R-:W1:Y:S04]  /*ad40*/  @!P5 LDS.U8 R39, [R44+0x18c7] ;  /* 0x0018c7002c27d984 */ /* 0x000e680000000000 */
[----:B-----5:R2:W-:Y:S04]  /*ad50*/  @!P2 STG.E.U8 desc[UR10][R4.64+0x4], R25 ;  /* 0x000004190400a986 */ /* 0x0205e8000c10110a */
[----:B------:R2:W-:Y:S04]  /*ad60*/  @!P1 STG.E.U8 desc[UR10][R4.64+0x5], R29 ;  /* 0x0000051d04009986 */ /* 0x0005e8000c10110a */
[----:B0-----:R2:W-:Y:S04]  /*ad70*/  @!P6 STG.E.U8 desc[UR10][R4.64+0x6], R33 ;  /* 0x000006210400e986 */ /* 0x0015e8000c10110a */
[----:B-1----:R2:W-:Y:S02]  /*ad80*/  @!P5 STG.E.U8 desc[UR10][R4.64+0x7], R39 ;  /* 0x000007270400d986 */ /* 0x0025e4000c10110a */
.L_x_2724:
[----:B------:R-:W-:Y:S05]  /*ad90*/  BSYNC.RECONVERGENT B0 ;  /* 0x0000000000007941 */ /* 0x000fea0003800200 */
.L_x_2723:
[----:B------:R-:W-:Y:S04]  /*ada0*/  BSSY.RECONVERGENT B0, `(.L_x_2725) ;  /* 0x0000024000007945 */ /* 0x000fe80003800200 */
[----:B------:R-:W-:Y:S05]  /*adb0*/  @P3 BRA `(.L_x_2726) ;  /* 0x0000000000883947 */ /* 0x000fea0003800000 */
[C---:B------:R-:W-:Y:S01]  /*adc0*/  ISETP.GE.AND P1, PT, R2.reuse, UR7, PT ;  /* 0x0000000702007c0c */ /* 0x040fe2000bf26270 */
[C---:B------:R-:W-:Y:S02]  /*add0*/  VIADD R6, R2.reuse, 0x3 ;  /* 0x0000000302067836 */ /* 0x040fe40000000000 */
[----:B012-4-:R-:W-:Y:S02]  /*ade0*/  VIADD R4, R2, 0x1 ;  /* 0x0000000102047836 */ /* 0x017fe40000000000 */
        /* <DEDUP_REMOVED lines=16> */
[----:B------:R-:W2:Y:S04]  /*aef0*/  @!P0 LDS.U8 R7, [R44+0x1ce1] ;  /* 0x001ce1002c078984 */ /* 0x000ea80000000000 */
[----:B------:R-:W4:Y:S04]  /*af00*/  @!P2 LDS.U8 R13, [R44+0x1ce2] ;  /* 0x001ce2002c0da984 */ /* 0x000f280000000000 */
[----:B------:R-:W5:Y:S04]  /*af10*/  @!P6 LDS.U8 R21, [R44+0x1ce4] ;  /* 0x001ce4002c15e984 */ /* 0x000f680000000000 */
[----:B------:R-:W5:Y:S04]  /*af20*/  @!P5 LDS.U8 R25, [R44+0x1ce5] ;  /* 0x001ce5002c19d984 */ /* 0x000f680000000000 */
[----:B------:R-:W5:Y:S04]  /*af30*/  @!P4 LDS.U8 R29, [R44+0x1ce6] ;  /* 0x001ce6002c1dc984 */ /* 0x000f680000000000 */
[----:B0-----:R-:W-:Y:S01]  /*af40*/  @!P1 STG.E.U8 desc[UR10][R4.64], R3 ;  /* 0x0000000304009986 */ /* 0x001fe2000c10110a */
[----:B------:R-:W-:-:S03]  /*af50*/  ISETP.GE.AND P1, PT, R6, UR7, PT ;  /* 0x0000000706007c0c */ /* 0x000fc6000bf26270 */
[----:B-1----:R-:W-:Y:S04]  /*af60*/  @!P3 STG.E.U8 desc[UR10][R4.64+0x3], R19 ;  /* 0x000003130400b986 */ /* 0x002fe8000c10110a */
[----:B--2---:R-:W-:Y:S06]  /*af70*/  @!P0 STG.E.U8 desc[UR10][R4.64+0x1], R7 ;  /* 0x0000010704008986 */ /* 0x004fec000c10110a */
[----:B---3--:R-:W0:Y:S04]  /*af80*/  @!P1 LDS.U8 R33, [R44+0x1ce7] ;  /* 0x001ce7002c219984 */ /* 0x008e280000000000 */
[----:B----4-:R1:W-:Y:S04]  /*af90*/  @!P2 STG.E.U8 desc[UR10][R4.64+0x2], R13 ;  /* 0x0000020d0400a986 */ /* 0x0103e8000c10110a */
[----:B-----5:R1:W-:Y:S04]  /*afa0*/  @!P6 STG.E.U8 desc[UR10][R4.64+0x4], R21 ;  /* 0x000004150400e986 */ /* 0x0203e8000c10110a */
[----:B------:R1:W-:Y:S04]  /*afb0*/  @!P5 STG.E.U8 desc[UR10][R4.64+0x5], R25 ;  /* 0x000005190400d986 */ /* 0x0003e8000c10110a */
[----:B------:R1:W-:Y:S04]  /*afc0*/  @!P4 STG.E.U8 desc[UR10][R4.64+0x6], R29 ;  /* 0x0000061d0400c986 */ /* 0x0003e8000c10110a */
[----:B0-----:R1:W-:Y:S02]  /*afd0*/  @!P1 STG.E.U8 desc[UR10][R4.64+0x7], R33 ;  /* 0x0000072104009986 */ /* 0x0013e4000c10110a */
.L_x_2726:
[----:B------:R-:W-:Y:S05]  /*afe0*/  BSYNC.RECONVERGENT B0 ;  /* 0x0000000000007941 */ /* 0x000fea0003800200 */
.L_x_2725:
[----:B------:R-:W-:Y:S01]  /*aff0*/  BAR.SYNC.DEFER_BLOCKING 0x0 ;  /* 0x0000000000007b1d */ /* 0x000fe20000010000 */
[C---:B0---4-:R-:W-:Y:S02]  /*b000*/  VIADD R3, R17.reuse, 0x1 ;  /* 0x0000000111037836 */ /* 0x051fe40000000000 */
[----:B-12---:R-:W-:-:S03]  /*b010*/  VIADD R25, R17, 0x9 ;  /* 0x0000000911197836 */ /* 0x006fc60000000000 */
        /* <DEDUP_REMOVED lines=19> */
[C---:B0-----:R-:W-:Y:S01]  /*b150*/  VIADD R8, R2.reuse, 0x5 ;  /* 0x0000000502087836 */ /* 0x041fe20000000000 */
[----:B------:R-:W-:Y:S01]  /*b160*/  ISETP.GE.AND P2, PT, R5, UR7, PT ;  /* 0x0000000705007c0c */ /* 0x000fe2000bf46270 */
[----:B------:R-:W-:Y:S01]  /*b170*/  VIADD R9, R2, 0x6 ;  /* 0x0000000602097836 */ /* 0x000fe20000000000 */
[----:B------:R-:W-:Y:S01]  /*b180*/  ISETP.GE.AND P3, PT, R6, UR7, PT ;  /* 0x0000000706007c0c */ /* 0x000fe2000bf66270 */
[----:B------:R-:W0:Y:S01]  /*b190*/  @!P1 LDS.U8 R7, [R44] ;  /* 0x000000002c079984 */ /* 0x000e220000000000 */
[----:B------:R-:W-:Y:S01]  /*b1a0*/  LEA.HI.X.SX32 R5, R3, UR5, 0x1, P4 ;  /* 0x0000000503057c11 */ /* 0x000fe2000a0f0eff */
[----:B------:R-:W-:Y:S01]  /*b1b0*/  VIADD R6, R2, 0x4 ;  /* 0x0000000402067836 */ /* 0x000fe20000000000 */
[----:B------:R-:W-:Y:S01]  /*b1c0*/  ISETP.GE.AND P5, PT, R8, UR7, PT ;  /* 0x0000000708007c0c */ /* 0x000fe2000bfa6270 */
[----:B------:R-:W-:Y:S01]  /*b1d0*/  VIADD R3, R2, 0x7 ;  /* 0x0000000702037836 */ /* 0x000fe20000000000 */
[----:B------:R-:W-:-:S02]  /*b1e0*/  ISETP.GE.AND P4, PT, R9, UR7, PT ;  /* 0x0000000709007c0c */ /* 0x000fc4000bf86270 */
[----:B------:R-:W-:-:S03]  /*b1f0*/  ISETP.GE.AND P6, PT, R6, UR7, PT ;  /* 0x0000000706007c0c */ /* 0x000fc6000bfc6270 */
[----:B------:R-:W1:Y:S04]  /*b200*/  @!P2 LDS.U8 R9, [R44+0x2] ;  /* 0x000002002c09a984 */ /* 0x000e680000000000 */
[----:B------:R-:W2:Y:S04]  /*b210*/  @!P3 LDS.U8 R13, [R44+0x3] ;  /* 0x000003002c0db984 */ /* 0x000ea80000000000 */
[----:B------:R-:W-:Y:S04]  /*b220*/  @!P5 LDS.U8 R19, [R44+0x5] ;  /* 0x000005002c13d984 */ /* 0x000fe80000000000 */
[----:B------:R-:W4:Y:S04]  /*b230*/  @!P6 LDS.U8 R15, [R44+0x4] ;  /* 0x000004002c0fe984 */ /* 0x000f280000000000 */
[----:B------:R-:W5:Y:S04]  /*b240*/  @!P4 LDS.U8 R21, [R44+0x6] ;  /* 0x000006002c15c984 */ /* 0x000f680000000000 */
[----:B0-----:R-:W-:Y:S01]  /*b250*/  @!P1 STG.E.U8 desc[UR10][R4.64], R7 ;  /* 0x0000000704009986 */ /* 0x001fe2000c10110a */
[----:B------:R-:W-:-:S03]  /*b260*/  ISETP.GE.AND P1, PT, R3, UR7, PT ;  /* 0x0000000703007c0c */ /* 0x000fc6000bf26270 */
[----:B------:R-:W0:Y:S04]  /*b270*/  @!P0 LDS.U8 R3, [R44+0x1] ;  /* 0x000001002c038984 */ /* 0x000e280000000000 */
[----:B-1----:R-:W-:Y:S06]  /*b280*/  @!P2 STG.E.U8 desc[UR10][R4.64+0x2], R9 ;  /* 0x000002090400a986 */ /* 0x002fec000c10110a */
[----:B------:R-:W1:Y:S04]  /*b290*/  @!P1 LDS.U8 R23, [R44+0x7] ;  /* 0x000007002c179984 */ /* 0x000e680000000000 */
[----:B--2---:R2:W-:Y:S04]  /*b2a0*/  @!P3 STG.E.U8 desc[UR10][R4.64+0x3], R13 ;  /* 0x0000030d0400b986 */ /* 0x0045e8000c10110a */
[----:B----4-:R2:W-:Y:S04]  /*b2b0*/  @!P6 STG.E.U8 desc[UR10][R4.64+0x4], R15 ;  /* 0x0000040f0400e986 */ /* 0x0105e8000c10110a */
[----:B------:R2:W-:Y:S04]  /*b2c0*/  @!P5 STG.E.U8 desc[UR10][R4.64+0x5], R19 ;  /* 0x000005130400d986 */ /* 0x0005e8000c10110a */
[----:B-----5:R2:W-:Y:S04]  /*b2d0*/  @!P4 STG.E.U8 desc[UR10][R4.64+0x6], R21 ;  /* 0x000006150400c986 */ /* 0x0205e8000c10110a */
[----:B0-----:R2:W-:Y:S04]  /*b2e0*/  @!P0 STG.E.U8 desc[UR10][R4.64+0x1], R3 ;  /* 0x0000010304008986 */ /* 0x0015e8000c10110a */
[----:B-1----:R2:W-:Y:S02]  /*b2f0*/  @!P1 STG.E.U8 desc[UR10][R4.64+0x7], R23 ;  /* 0x0000071704009986 */ /* 0x0025e4000c10110a */
.L_x_2728:
[----:B------:R-:W-:Y:S05]  /*b300*/  BSYNC.RECONVERGENT B0 ;  /* 0x0000000000007941 */ /* 0x000fea0003800200 */
.L_x_2727:
[----:B------:R-:W-:Y:S01]  /*b310*/  ISETP.GE.AND P6, PT, R25, UR9, PT ;  /* 0x0000000919007c0c */ /* 0x000fe2000bfc6270 */
[----:B0-2---:R-:W-:Y:S01]  /*b320*/  VIADD R23, R17, 0x11 ;  /* 0x0000001111177836 */ /* 0x005fe20000000000 */
[----:B------:R-:W-:Y:S01]  /*b330*/  FMNMX3 R11, |R45|, R11, |R16|, !PT ;  /* 0x0000000b2d0b7276 */ /* 0x000fe20007800610 */
        /* <DEDUP_REMOVED lines=48> */
.L_x_2730:
[----:B------:R-:W-:Y:S05]  /*b640*/  BSYNC.RECONVERGENT B0 ;  /* 0x0000000000007941 */ /* 0x000fea0003800200 */
.L_x_2729:
        /* <DEDUP_REMOVED lines=36> */
.L_x_2732:
[----:B------:R-:W-:Y:S05]  /*b890*/  BSYNC.RECONVERGENT B0 ;  /* 0x0000000000007941 */ /* 0x000fea0003800200 */
.L_x_2731:
[----:B------:R-:W-:Y:S04]  /*b8a0*/  BSSY.RECONVERGENT B0, `(.L_x_2733) ;  /* 0x0000024000007945 */ /* 0x000fe80003800200 */
[----:B------:R-:W-:Y:S05]  /*b8b0*/  @P4 BRA `(.L_x_2734) ;  /* 0x0000000000884947 */ /* 0x000fea0003800000 */
[C---:B------:R-:W-:Y:S01]  /*b8c0*/  VIADD R4, R2.reuse, 0x1 ;  /* 0x0000000102047836 */ /* 0x040fe20000000000 */
[C---:B------:R-:W-:Y:S01]  /*b8d0*/  ISETP.GE.AND P5, PT, R2.reuse, UR7, PT ;  /* 0x0000000702007c0c */ /* 0x040fe2000bfa6270 */
[----:B------:R-:W-:Y:S02]  /*b8e0*/  IMAD R13, R13, UR7, R2 ;  /* 0x000000070d0d7c24 */ /* 0x000fe4000f8e0202 */
[----:B------:R-:W-:Y:S01]  /*b8f0*/  VIADD R6, R2, 0x4 ;  /* 0x0000000402067836 */ /* 0x000fe20000000000 */
[----:B------:R-:W-:Y:S01]  /*b900*/  ISETP.GE.AND P6, PT, R4, UR7, PT ;  /* 0x0000000704007c0c */ /* 0x000fe2000bfc6270 */
[----:B------:R-:W-:Y:S01]  /*b910*/  VIADD R4, R2, 0x2 ;  /* 0x0000000202047836 */ /* 0x000fe20000000000 */
[----:B0-2---:R-:W-:-:S04]  /*b920*/  IADD3 R8, P4, PT, R13, UR4, RZ ;  /* 0x000000040d087c10 */ /* 0x005fc8000ff9e0ff */
[----:B------:R-:W-:Y:S02]  /*b930*/  LEA.HI.X.SX32 R9, R13, UR5, 0x1, P4 ;  /* 0x000000050d097c11 */ /* 0x000fe4000a0f0eff */
[----:B------:R-:W-:Y:S01]  /*b940*/  ISETP.GE.AND P4, PT, R4, UR7, PT ;  /* 0x0000000704007c0c */ /* 0x000fe2000bf86270 */
[----:B------:R-:W0:Y:S01]  /*b950*/  @!P5 LDS.U8 R11, [R44+0xc60] ;  /* 0x000c60002c0bd984 */ /* 0x000e220000000000 */
[----:B------:R-:W-:-:S03]  /*b960*/  VIADD R4, R2, 0x3 ;  /* 0x0000000302047836 */ /* 0x000fc60000000000 */
[----:B------:R-:W1:Y:S08]  /*b970*/  @!P6 LDS.U8 R15, [R44+0xc61] ;  /* 0x000c61002c0fe984 */ /* 0x000e700000000000 */
[----:B------:R-:W2:Y:S04]  /*b980*/  @!P4 LDS.U8 R13, [R44+0xc62] ;  /* 0x000c62002c0dc984 */ /* 0x000ea80000000000 */
[----:B0-----:R-:W-:Y:S01]  /*b990*/  @!P5 STG.E.U8 desc[UR10][R8.64], R11 ;  /* 0x0000000b0800d986 */ /* 0x001fe2000c10110a */
[----:B------:R-:W-:Y:S01]  /*b9a0*/  ISETP.GE.AND P5, PT, R4, UR7, PT ;  /* 0x0000000704007c0c */ /* 0x000fe2000bfa6270 */
[----:B------:R-:W-:-:S02]  /*b9b0*/  VIADD R4, R2, 0x5 ;  /* 0x0000000502047836 */ /* 0x000fc40000000000 */
[----:B-1----:R-:W-:Y:S01]  /*b9c0*/  @!P6 STG.E.U8 desc[UR10][R8.64+0x1], R15 ;  /* 0x0000010f0800e986 */ /* 0x002fe2000c10110a */
[----:B------:R-:W-:Y:S01]  /*b9d0*/  ISETP.GE.AND P6, PT, R6, UR7, PT ;  /* 0x0000000706007c0c */ /* 0x000fe2000bfc6270 */
[----:B------:R-:W-:Y:S02]  /*b9e0*/  VIADD R6, R2, 0x6 ;  /* 0x0000000602067836 */ /* 0x000fe40000000000 */
[----:B--2---:R-:W-:Y:S01]  /*b9f0*/  @!P4 STG.E.U8 desc[UR10][R8.64+0x2], R13 ;  /* 0x0000020d0800c986 */ /* 0x004fe2000c10110a */
[----:B------:R-:W-:Y:S01]  /*ba00*/  ISETP.GE.AND P4, PT, R4, UR7, PT ;  /* 0x0000000704007c0c */ /* 0x000fe2000bf86270 */
[----:B------:R-:W-:-:S04]  /*ba10*/  VIADD R4, R2, 0x7 ;  /* 0x0000000702047836 */ /* 0x000fc80000000000 */
[----:B------:R-:W0:Y:S04]  /*ba20*/  @!P5 LDS.U8 R19, [R44+0xc63] ;  /* 0x000c63002c13d984 */ /* 0x000e280000000000 */
[----:B------:R-:W1:Y:S04]  /*ba30*/  @!P6 LDS.U8 R21, [R44+0xc64] ;  /* 0x000c64002c15e984 */ /* 0x000e680000000000 */
        /* <DEDUP_REMOVED lines=10> */
.L_x_2734:
[----:B------:R-:W-:Y:S05]  /*bae0*/  BSYNC.RECONVERGENT B0 ;  /* 0x0000000000007941 */ /* 0x000fea0003800200 */
.L_x_2733:
[----:B------:R-:W-:Y:S04]  /*baf0*/  BSSY.RECONVERGENT B0, `(.L_x_2735) ;  /* 0x0000024000007945 */ /* 0x000fe80003800200 */
[----:B------:R-:W-:Y:S05]  /*bb00*/  @P0 BRA `(.L_x_2736) ;  /* 0x0000000000880947 */ /* 0x000fea0003800000 */
[C---:B------:R-:W-:Y:S01]  /*bb10*/  VIADD R4, R2.reuse, 0x1 ;  /* 0x0000000102047836 */ /* 0x040fe20000000000 */
[C---:B------:R-:W-:Y:S01]  /*bb20*/  ISETP.GE.AND P0, PT, R2.reuse, UR7, PT ;  /* 0x0000000702007c0c */ /* 0x040fe2000bf06270 */
[----:B------:R-:W-:Y:S02]  /*bb30*/  IMAD R7, R7, UR7, R2 ;  /* 0x0000000707077c24 */ /* 0x000fe4000f8e0202 */
[----:B0-2-4-:R-:W-:Y:S01]  /*bb40*/  VIADD R8, R2, 0x3 ;  /* 0x0000000302087836 */ /* 0x015fe20000000000 */
[----:B------:R-:W-:Y:S01]  /*bb50*/  ISETP.GE.AND P6, PT, R4, UR7, PT ;  /* 0x0000000704007c0c */ /* 0x000fe2000bfc6270 */
[----:B------:R-:W-:Y:S01]  /*bb60*/  VIADD R4, R2, 0x2 ;  /* 0x0000000202047836 */ /* 0x000fe20000000000 */
[----:B------:R-:W-:-:S04]  /*bb70*/  IADD3 R6, P4, PT, R7, UR4, RZ ;  /* 0x0000000407067c10 */ /* 0x000fc8000ff9e0ff */
[----:B------:R-:W-:Y:S02]  /*bb80*/  LEA.HI.X.SX32 R7, R7, UR5, 0x1, P4 ;  /* 0x0000000507077c11 */ /* 0x000fe4000a0f0eff */
[----:B------:R-:W-:Y:S01]  /*bb90*/  ISETP.GE.AND P5, PT, R4, UR7, PT ;  /* 0x0000000704007c0c */ /* 0x000fe2000bfa6270 */
[----:B------:R-:W0:Y:S01]  /*bba0*/  @!P0 LDS.U8 R9, [R44+0x1080] ;  /* 0x001080002c098984 */ /* 0x000e220000000000 */
[----:B------:R-:W-:Y:S01]  /*bbb0*/  ISETP.GE.AND P4, PT, R8, UR7, PT ;  /* 0x0000000708007c0c */ /* 0x000fe2000bf86270 */
[C---:B------:R-:W-:Y:S02]  /*bbc0*/  VIADD R4, R2.reuse, 0x4 ;  /* 0x0000000402047836 */ /* 0x040fe40000000000 */
[----:B------:R-:W1:Y:S01]  /*bbd0*/  @!P6 LDS.U8 R11, [R44+0x1081] ;  /* 0x001081002c0be984 */ /* 0x000e620000000000 */
[----:B------:R-:W-:-:S07]  /*bbe0*/  VIADD R8, R2, 0x5 ;  /* 0x0000000502087836 */ /* 0x000fce0000000000 */
[----:B------:R-:W2:Y:S04]  /*bbf0*/  @!P5 LDS.U8 R13, [R44+0x1082] ;  /* 0x001082002c0dd984 */ /* 0x000ea80000000000 */
[----:B------:R-:W4:Y:S04]  /*bc00*/  @!P4 LDS.U8 R15, [R44+0x1083] ;  /* 0x001083002c0fc984 */ /* 0x000f280000000000 */
[----:B0-----:R-:W-:Y:S01]  /*bc10*/  @!P0 STG.E.U8 desc[UR10][R6.64], R9 ;  /* 0x0000000906008986 */ /* 0x001fe2000c10110a */
[----:B------:R-:W-:Y:S01]  /*bc20*/  ISETP.GE.AND P0, PT, R4, UR7, PT ;  /* 0x0000000704007c0c */ /* 0x000fe2000bf06270 */
[----:B------:R-:W-:-:S02]  /*bc30*/  VIADD R4, R2, 0x6 ;  /* 0x0000000602047836 */ /* 0x000fc40000000000 */
[----:B-1----:R-:W-:Y:S01]  /*bc40*/  @!P6 STG.E.U8 desc[UR10][R6.64+0x1], R11 ;  /* 0x0000010b0600e986 */ /* 0x002fe2000c10110a */
[----:B------:R-:W-:Y:S02]  /*bc50*/  ISETP.GE.AND P6, PT, R8, UR7, PT ;  /* 0x0000000708007c0c */ /* 0x000fe4000bfc6270 */
[----:B------:R-:W-:Y:S01]  /*bc60*/  IADD3 R8, PT, PT, R2, 0x7, RZ ;  /* 0x0000000702087810 */ /* 0x000fe20007ffe0ff */
[----:B--2---:R-:W-:Y:S01]  /*bc70*/  @!P5 STG.E.U8 desc[UR10][R6.64+0x2], R13 ;  /* 0x0000020d0600d986 */ /* 0x004fe2000c10110a */
[----:B------:R-:W-:-:S03]  /*bc80*/  ISETP.GE.AND P5, PT, R4, UR7, PT ;  /* 0x0000000704007c0c */ /* 0x000fc6000bfa6270 */
[----:B----4-:R-:W-:Y:S01]  /*bc90*/  @!P4 STG.E.U8 desc[UR10][R6.64+0x3], R15 ;  /* 0x0000030f0600c986 */ /* 0x010fe2000c10110a */
[----:B------:R-:W-:-:S03]  /*bca0*/  ISETP.GE.AND P4, PT, R8, UR7, PT ;  /* 0x0000000708007c0c */ /* 0x000fc6000bf86270 */
[----:B------:R-:W0:Y:S04]  /*bcb0*/  @!P0 LDS.U8 R9, [R44+0x1084] ;  /* 0x001084002c098984 */ /* 0x000e280000000000 */
[----:B------:R-:W1:Y:S04]  /*bcc0*/  @!P6 LDS.U8 R19, [R44+0x1085] ;  /* 0x001085002c13e984 */ /* 0x000e680000000000 */
[----:B------:R-:W2:Y:S04]  /*bcd0*/  @!P5 LDS.U8 R21, [R44+0x1086] ;  /* 0x001086002c15d984 */ /* 0x000ea80000000000 */
[----:B------:R-:W4:Y:S04]  /*bce0*/  @!P4 LDS.U8 R11, [R44+0x1087] ;  /* 0x001087002c0bc984 */ /* 0x000f280000000000 */
[----:B0-----:R0:W-:Y:S04]  /*bcf0*/  @!P0 STG.E.U8 desc[UR10][R6.64+0x4], R9 ;  /* 0x0000040906008986 */ /* 0x0011e8000c10110a */
[----:B-1----:R0:W-:Y:S04]  /*bd00*/  @!P6 STG.E.U8 desc[UR10][R6.64+0x5], R19 ;  /* 0x000005130600e986 */ /* 0x0021e8000c10110a */
[----:B--2---:R0:W-:Y:S04]  /*bd10*/  @!P5 STG.E.U8 desc[UR10][R6.64+0x6], R21 ;  /* 0x000006150600d986 */ /* 0x0041e8000c10110a */
[----:B----4-:R0:W-:Y:S02]  /*bd20*/  @!P4 STG.E.U8 desc[UR10][R6.64+0x7], R11 ;  /* 0x0000070b0600c986 */ /* 0x0101e4000c10110a */
.L_x_2736:
[----:B------:R-:W-:Y:S05]  /*bd30*/  BSYNC.RECONVERGENT B0 ;  /* 0x0000000000007941 */ /* 0x000fea0003800200 */
.L_x_2735:
[----:B------:R-:W-:Y:S04]  /*bd40*/  BSSY.RECONVERGENT B0, `(.L_x_2737) ;  /* 0x0000024000007945 */ /* 0x000fe80003800200 */
[----:B------:R-:W-:Y:S05]  /*bd50*/  @P1 BRA `(.L_x_2738) ;  /* 0x0000000000881947 */ /* 0x000fea0003800000 */
[C---:B------:R-:W-:Y:S01]  /*bd60*/  ISETP.GE.AND P6, PT, R2.reuse, UR7, PT ;  /* 0x0000000702007c0c */ /* 0x040fe2000bfc6270 */
[C---:B------:R-:W-:Y:S02]  /*bd70*/  VIADD R4, R2.reuse, 0x1 ;  /* 0x0000000102047836 */ /* 0x040fe40000000000 */
[----:B0-----:R-:W-:Y:S02]  /*bd80*/  VIADD R6, R2, 0x2 ;  /* 0x0000000202067836 */ /* 0x001fe40000000000 */
[----:B------:R-:W-:Y:S01]  /*bd90*/  IMAD R5, R5, UR7, R2 ;  /* 0x0000000705057c24 */ /* 0x000fe2000f8e0202 */
[----:B------:R-:W-:Y:S01]  /*bda0*/  ISETP.GE.AND P0, PT, R4, UR7, PT ;  /* 0x0000000704007c0c */ /* 0x000fe2000bf06270 */
[----:B--2-4-:R-:W-:Y:S01]  /*bdb0*/  VIADD R8, R2, 0x4 ;  /* 0x0000000402087836 */ /* 0x014fe20000000000 */
        /* <DEDUP_REMOVED lines=10> */
[----:B------:R-:W2:Y:S04]  /*be60*/  @!P1 LDS.U8 R11, [R44+0x14a2] ;  /* 0x0014a2002c0b9984 */ /* 0x000ea80000000000 */
[----:B------:R-:W-:Y:S04]  /*be70*/  @!P5 LDS.U8 R15, [R44+0x14a4] ;  /* 0x0014a4002c0fd984 */ /* 0x000fe80000000000 */
        /* <DEDUP_REMOVED lines=9> */
[----:B----4-:R-:W-:Y:S04]  /*bf10*/  @!P4 STG.E.U8 desc[UR10][R4.64+0x3], R13 ;  /* 0x0000030d0400c986 */ /* 0x010fe8000c10110a */
[----:B------:R-:W1:Y:S04]  /*bf20*/  @!P0 LDS.U8 R7, [R44+0x14a6] ;  /* 0x0014a6002c078984 */ /* 0x000e680000000000 */
[----:B------:R-:W2:Y:S04]  /*bf30*/  @!P1 LDS.U8 R21, [R44+0x14a7] ;  /* 0x0014a7002c159984 */ /* 0x000ea80000000000 */
[----:B------:R4:W-:Y:S04]  /*bf40*/  @!P5 STG.E.U8 desc[UR10][R4.64+0x4], R15 ;  /* 0x0000040f0400d986 */ /* 0x0009e8000c10110a */
[----:B0-----:R4:W-:Y:S04]  /*bf50*/  @!P6 STG.E.U8 desc[UR10][R4.64+0x5], R19 ;  /* 0x000005130400e986 */ /* 0x0019e8000c10110a */
[----:B-1----:R4:W-:Y:S04]  /*bf60*/  @!P0 STG.E.U8 desc[UR10][R4.64+0x6], R7 ;  /* 0x0000060704008986 */ /* 0x0029e8000c10110a */
[----:B--2---:R4:W-:Y:S02]  /*bf70*/  @!P1 STG.E.U8 desc[UR10][R4.64+0x7], R21 ;  /* 0x0000071504009986 */ /* 0x0049e4000c10110a */
.L_x_2738:
[----:B------:R-:W-:Y:S05]  /*bf80*/  BSYNC.RECONVERGENT B0 ;  /* 0x0000000000007941 */ /* 0x000fea0003800200 */
.L_x_2737:
        /* <DEDUP_REMOVED lines=8> */
[C---:B0-----:R-:W-:Y:S01]  /*c010*/  VIADD R6, R2.reuse, 0x4 ;  /* 0x0000000402067836 */ /* 0x041fe20000000000 */
[----:B------:R-:W-:Y:S01]  /*c020*/  ISETP.GE.AND P4, PT, R5, UR7, PT ;  /* 0x0000000705007c0c */ /* 0x000fe2000bf86270 */
[----:B--2---:R-:W-:Y:S01]  /*c030*/  VIADD R8, R2, 0x5 ;  /* 0x0000000502087836 */ /* 0x004fe20000000000 */
        /* <DEDUP_REMOVED lines=9> */
[----:B------:R-:W2:Y:S06]  /*c0d0*/  @!P4 LDS.U8 R11, [R44+0x18c3] ;  /* 0x0018c3002c0bc984 */ /* 0x000eac0000000000 */
[----:B------:R-:W4:Y:S05]  /*c0e0*/  @!P2 LDS.U8 R13, [R44+0x18c4] ;  /* 0x0018c4002c0da984 */ /* 0x000f2a0000000000 */
[----:B------:R-:W5:Y:S04]  /*c0f0*/  @!P1 LDS.U8 R15, [R44+0x18c5] ;  /* 0x0018c5002c0f9984 */ /* 0x000f680000000000 */
        /* <DEDUP_REMOVED lines=8> */
[----:B----4-:R4:W-:Y:S04]  /*c180*/  @!P2 STG.E.U8 desc[UR10][R4.64+0x4], R13 ;  /* 0x0000040d0400a986 */ /* 0x0109e8000c10110a */
[----:B-----5:R4:W-:Y:S04]  /*c190*/  @!P1 STG.E.U8 desc[UR10][R4.64+0x5], R15 ;  /* 0x0000050f04009986 */ /* 0x0209e8000c10110a */
[----:B0-----:R4:W-:Y:S04]  /*c1a0*/  @!P0 STG.E.U8 desc[UR10][R4.64+0x2], R3 ;  /* 0x0000020304008986 */ /* 0x0019e8000c10110a */
[----:B-1----:R4:W-:Y:S04]  /*c1b0*/  @!P6 STG.E.U8 desc[UR10][R4.64+0x6], R19 ;  /* 0x000006130400e986 */ /* 0x0029e8000c10110a */
[----:B--2---:R4:W-:Y:S02]  /*c1c0*/  @!P5 STG.E.U8 desc[UR10][R4.64+0x7], R21 ;  /* 0x000007150400d986 */ /* 0x0049e4000c10110a */
.L_x_2740:
[----:B------:R-:W-:Y:S05]  /*c1d0*/  BSYNC.RECONVERGENT B0 ;  /* 0x0000000000007941 */ /* 0x000fea0003800200 */
.L_x_2739:
[----:B------:R-:W-:Y:S04]  /*c1e0*/  BSSY.RECONVERGENT B0, `(.L_x_2741) ;  /* 0x0000024000007945 */ /* 0x000fe80003800200 */
[----:B------:R-:W-:Y:S05]  /*c1f0*/  @P3 BRA `(.L_x_2742) ;  /* 0x0000000000883947 */ /* 0x000fea0003800000 */
[C---:B------:R-:W-:Y:S01]  /*c200*/  ISETP.GE.AND P1, PT, R2.reuse, UR7, PT ;  /* 0x0000000702007c0c */ /* 0x040fe2000bf26270 */
[C---:B----4-:R-:W-:Y:S02]  /*c210*/  VIADD R4, R2.reuse, 0x1 ;  /* 0x0000000102047836 */ /* 0x050fe40000000000 */
[----:B------:R-:W-:Y:S02]  /*c220*/  IMAD R17, R17, UR7, R2 ;  /* 0x0000000711117c24 */ /* 0x000fe4000f8e0202 */
[----:B------:R-:W-:Y:S01]  /*c230*/  VIADD R5, R2, 0x2 ;  /* 0x0000000202057836 */ /* 0x000fe20000000000 */
[----:B------:R-:W-:Y:S01]  /*c240*/  ISETP.GE.AND P0, PT, R4, UR7, PT ;  /* 0x0000000704007c0c */ /* 0x000fe2000bf06270 */
[C---:B0-----:R-:W-:Y:S01]  /*c250*/  VIADD R6, R2.reuse, 0x3 ;  /* 0x0000000302067836 */ /* 0x041fe20000000000 */
[----:B------:R-:W-:Y:S01]  /*c260*/  IADD3 R4, P4, PT, R17, UR4, RZ ;  /* 0x0000000411047c10 */ /* 0x000fe2000ff9e0ff */
[C---:B------:R-:W-:Y:S01]  /*c270*/  VIADD R7, R2.reuse, 0x5 ;  /* 0x0000000502077836 */ /* 0x040fe20000000000 */
[----:B------:R-:W-:Y:S01]  /*c280*/  ISETP.GE.AND P2, PT, R5, UR7, PT ;  /* 0x0000000705007c0c */ /* 0x000fe2000bf46270 */
[----:B--2---:R-:W-:Y:S01]  /*c290*/  VIADD R8, R2, 0x7 ;  /* 0x0000000702087836 */ /* 0x004fe20000000000 */
        /* <DEDUP_REMOVED lines=9> */
[----:B------:R-:W2:Y:S04]  /*c330*/  @!P2 LDS.U8 R9, [R44+0x1ce2] ;  /* 0x001ce2002c09a984 */ /* 0x000ea80000000000 */
[----:B------:R-:W4:Y:S04]  /*c340*/  @!P3 LDS.U8 R11, [R44+0x1ce3] ;  /* 0x001ce3002c0bb984 */ /* 0x000f280000000000 */
[----:B------:R-:W5:Y:S04]  /*c350*/  @!P6 LDS.U8 R13, [R44+0x1ce4] ;  /* 0x001ce4002c0de984 */ /* 0x000f680000000000 */
[----:B------:R-:W3:Y:S04]  /*c360*/  @!P5 LDS.U8 R15, [R44+0x1ce5] ;  /* 0x001ce5002c0fd984 */ /* 0x000ee80000000000 */
[----:B------:R-:W3:Y:S04]  /*c370*/  @!P4 LDS.U8 R19, [R44+0x1ce7] ;  /* 0x001ce7002c13c984 */ /* 0x000ee80000000000 */
[----:B0-----:R-:W-:Y:S01]  /*c380*/  @!P1 STG.E.U8 desc[UR10][R4.64], R3 ;  /* 0x0000000304009986 */ /* 0x001fe2000c10110a */
[----:B------:R-:W-:-:S03]  /*c390*/  ISETP.GE.AND P1, PT, R2, UR7, PT ;  /* 0x0000000702007c0c */ /* 0x000fc6000bf26270 */
[----:B-1----:R-:W-:Y:S04]  /*c3a0*/  @!P0 STG.E.U8 desc[UR10][R4.64+0x1], R7 ;  /* 0x0000010704008986 */ /* 0x002fe8000c10110a */
[----:B--2---:R-:W-:Y:S06]  /*c3b0*/  @!P2 STG.E.U8 desc[UR10][R4.64+0x2], R9 ;  /* 0x000002090400a986 */ /* 0x004fec000c10110a */
[----:B------:R-:W0:Y:S04]  /*c3c0*/  @!P1 LDS.U8 R17, [R44+0x1ce6] ;  /* 0x001ce6002c119984 */ /* 0x000e280000000000 */
[----:B----4-:R1:W-:Y:S04]  /*c3d0*/  @!P3 STG.E.U8 desc[UR10][R4.64+0x3], R11 ;  /* 0x0000030b0400b986 */ /* 0x0103e8000c10110a */
[----:B-----5:R1:W-:Y:S04]  /*c3e0*/  @!P6 STG.E.U8 desc[UR10][R4.64+0x4], R13 ;  /* 0x0000040d0400e986 */ /* 0x0203e8000c10110a */
[----:B---3--:R1:W-:Y:S04]  /*c3f0*/  @!P5 STG.E.U8 desc[UR10][R4.64+0x5], R15 ;  /* 0x0000050f0400d986 */ /* 0x0083e8000c10110a */
[----:B------:R1:W-:Y:S04]  /*c400*/  @!P4 STG.E.U8 desc[UR10][R4.64+0x7], R19 ;  /* 0x000007130400c986 */ /* 0x0003e8000c10110a */
[----:B0-----:R1:W-:Y:S02]  /*c410*/  @!P1 STG.E.U8 desc[UR10][R4.64+0x6], R17 ;  /* 0x0000061104009986 */ /* 0x0013e4000c10110a */
.L_x_2742:
[----:B------:R-:W-:Y:S05]  /*c420*/  BSYNC.RECONVERGENT B0 ;  /* 0x0000000000007941 */ /* 0x000fea0003800200 */
.L_x_2741:
[----:B----4-:R-:W4:Y:S01]  /*c430*/  SHFL.DOWN PT, R3, R46, 0x10, 0x1f ;  /* 0x0a001f002e037f89 */ /* 0x010f2200000e0000 */
[----:B------:R-:W-:Y:S01]  /*c440*/  BAR.SYNC.DEFER_BLOCKING 0x0 ;  /* 0x0000000000007b1d */ /* 0x000fe20000010000 */
[----:B------:R-:W-:-:S05]  /*c450*/  ISETP.NE.AND P0, PT, R49, RZ, PT ;  /* 0x000000ff3100720c */ /* 0x000fca0003f05270 */
[----:B------:R-:W-:Y:S08]  /*c460*/  BSSY B0, `(.L_x_2743) ;  /* 0x000001c000007945 */ /* 0x000ff00003800000 */
[----:B0-----:R-:W-:-:S05]  /*c470*/  @!P0 LEA R6, R10, R43, 0x18 ;  /* 0x0000002b0a068211 */ /* 0x001fca00078ec0ff */
[----:B------:R-:W-:Y:S01]  /*c480*/  @!P0 IMAD R6, R51, 0x4, R6 ;  /* 0x0000000433068824 */ /* 0x000fe200078e0206 */
[----:B----4-:R-:W-:-:S05]  /*c490*/  FMNMX R3, R46, R3, !PT ;  /* 0x000000032e037209 */ /* 0x010fca0007800000 */
[----:B------:R-:W0:Y:S02]  /*c4a0*/  SHFL.DOWN PT, R2, R3, 0x8, 0x1f ;  /* 0x09001f0003027f89 */ /* 0x000e2400000e0000 */
[----:B0-----:R-:W-:-:S05]  /*c4b0*/  FMNMX R2, R3, R2, !PT ;  /* 0x0000000203027209 */ /* 0x001fca0007800000 */
[----:B-1----:R-:W0:Y:S02]  /*c4c0*/  SHFL.DOWN PT, R5, R2, 0x4, 0x1f ;  /* 0x08801f0002057f89 */ /* 0x002e2400000e0000 */
        /* <DEDUP_REMOVED lines=17> */
[----:B01----:R-:W0:Y:S02]  /*c5e0*/  SHFL.DOWN PT, R3, R2, 0x2, 0x1f ;  /* 0x08401f0002037f89 */ /* 0x003e2400000e0000 */
[----:B0-----:R-:W-:-:S05]  /*c5f0*/  FMNMX R3, R3, R2, !PT ;  /* 0x0000000203037209 */ /* 0x001fca0007800000 */
[----:B------:R0:W1:Y:S02]  /*c600*/  SHFL.DOWN PT, R4, R3, 0x1, 0x1f ;  /* 0x08201f0003047f89 */ /* 0x00006400000e0000 */
.L_x_2752:
[----:B-1----:R-:W-:-:S07]  /*c610*/  FMNMX R5, R3, R4, !PT ;  /* 0x0000000403057209 */ /* 0x002fce0007800000 */
.L_x_2744:
[----:B------:R-:W-:Y:S05]  /*c620*/  BSYNC B0 ;  /* 0x0000000000007941 */ /* 0x000fea0003800000 */
.L_x_2743:
[----:B------:R-:W-:Y:S01]  /*c630*/  USHF.L.U32 UR4, UR6, 0x3, URZ ;  /* 0x0000000306047899 */ /* 0x000fe200080006ff */
[----:B------:R-:W-:Y:S05]  /*c640*/  BSSY.RECONVERGENT B0, `(.L_x_2746) ;  /* 0x000000e000007945 */ /* 0x000fea0003800200 */
        /* <DEDUP_REMOVED lines=13> */
.L_x_2747:
[----:B------:R-:W-:Y:S05]  /*c720*/  BSYNC.RECONVERGENT B0 ;  /* 0x0000000000007941 */ /* 0x000fea0003800200 */
.L_x_2746:
[----:B------:R-:W-:Y:S01]  /*c730*/  UMOV UR4, 0xa00 ;  /* 0x00000a0000047882 */ /* 0x000fe20000000000 */
[----:B------:R-:W-:Y:S01]  /*c740*/  LOP3.LUT P0, RZ, R0, R52, RZ, 0xfc, !PT ;  /* 0x0000003400ff7212 */ /* 0x000fe2000780fcff */
[----:B------:R-:W-:-:S06]  /*c750*/  ULEA UR4, UR6, UR4, 0x3 ;  /* 0x0000000406047291 */ /* 0x000fcc000f8e18ff */
[----:B0-----:R-:W-:-:S06]  /*c760*/  IMAD.U32 R2, RZ, RZ, UR4 ;  /* 0x00000004ff027e24 */ /* 0x001fcc000f8e00ff */
[----:B------:R-:W0:Y:S02]  /*c770*/  LDC.64 R2, c[0x0][R2+0x380] ;  /* 0x0000e00002027b82 */ /* 0x000e240000000a00 */
[----:B0-----:R-:W-:-:S04]  /*c780*/  ISETP.EQ.U32.AND P1, PT, R2, RZ, PT ;  /* 0x000000ff0200720c */ /* 0x001fc80003f22070 */
[----:B------:R-:W-:-:S13]  /*c790*/  ISETP.EQ.OR.EX P0, PT, R3, RZ, P0, P1 ;  /* 0x000000ff0300720c */ /* 0x000fda0000702710 */
[----:B------:R-:W-:Y:S05]  /*c7a0*/  @P0 EXIT ;  /* 0x000000000000094d */ /* 0x000fea0003800000 */
[----:B------:R-:W-:-:S04]  /*c7b0*/  UIADD3 UR4, UPT, UPT, UR8, 0x1800000, URZ ;  /* 0x0180000008047890 */ /* 0x000fc8000fffe0ff */
[----:B------:R-:W-:-:S04]  /*c7c0*/  ULOP3.LUT UR4, UR4, 0x7f800000, URZ, 0xc0, !UPT ;  /* 0x7f80000004047892 */ /* 0x000fc8000f8ec0ff */
[----:B------:R-:W-:-:S09]  /*c7d0*/  UISETP.GT.U32.AND UP0, UPT, UR4, 0x1ffffff, UPT ;  /* 0x01ffffff0400788c */ /* 0x000fd2000bf04070 */
[----:B------:R-:W-:Y:S05]  /*c7e0*/  BRA.U UP0, `(.L_x_2748) ;  /* 0x0000000100147547 */ /* 0x000fea000b800000 */
[----:B------:R-:W-:Y:S01]  /*c7f0*/  IMAD.U32 R0, RZ, RZ, UR8 ;  /* 0x00000008ff007e24 */ /* 0x000fe2000f8e00ff */
[----:B--2---:R-:W-:-:S07]  /*c800*/  MOV R9, 0xc820 ;  /* 0x0000c82000097802 */ /* 0x004fce0000000f00 */
[----:B---3--:R-:W-:Y:S05]  /*c810*/  CALL.REL.NOINC `($__internal_10_$__cuda_sm20_rcp_rn_f32_slowpath) ;  /* 0x00000000005c7944 */ /* 0x008fea0003c00000 */
[----:B------:R-:W-:Y:S01]  /*c820*/  IMAD.MOV.U32 R5, RZ, RZ, R0 ;  /* 0x000000ffff057224 */ /* 0x000fe200078e0000 */
[----:B------:R-:W-:Y:S06]  /*c830*/  BRA `(.L_x_2749) ;  /* 0x0000000000147947 */ /* 0x000fec0003800000 */
.L_x_2748:
[----:B------:R-:W0:Y:S01]  /*c840*/  MUFU.RCP R5, UR8 ;  /* 0x0000000800057d08 */ /* 0x000e220008001000 */
[----:B------:R-:W-:-:S04]  /*c850*/  IMAD.U32 R0, RZ, RZ, UR8 ;  /* 0x00000008ff007e24 */ /* 0x000fc8000f8e00ff */
[----:B0-----:R-:W-:-:S04]  /*c860*/  FFMA R0, R5, R0, -1 ;  /* 0xbf80000005007423 */ /* 0x001fc80000000000 */
[----:B------:R-:W-:-:S04]  /*c870*/  FADD.FTZ R0, -R0, -RZ ;  /* 0x800000ff00007221 */ /* 0x000fc80000010100 */
[----:B------:R-:W-:-:S07]  /*c880*/  FFMA R5, R5, R0, R5 ;  /* 0x0000000005057223 */ /* 0x000fce0000000005 */
.L_x_2749:
[----:B------:R-:W-:Y:S01]  /*c890*/  STG.E desc[UR10][R2.64], R5 ;  /* 0x0000000502007986 */ /* 0x000fe2000c10190a */
[----:B------:R-:W-:Y:S05]  /*c8a0*/  EXIT ;  /* 0x000000000000794d */ /* 0x000fea0003800000 */
.L_x_2745:
[----:B------:R-:W-:Y:S02]  /*c8b0*/  IMAD.MOV.U32 R6, RZ, RZ, 0x2 ;  /* 0x00000002ff067424 */ /* 0x000fe400078e00ff */
[----:B------:R-:W-:Y:S02]  /*c8c0*/  IMAD.MOV.U32 R7, RZ, RZ, 0x1f ;  /* 0x0000001fff077424 */ /* 0x000fe400078e00ff */
[----:B------:R-:W-:-:S07]  /*c8d0*/  IMAD.MOV.U32 R5, RZ, RZ, -0x1 ;  /* 0xffffffffff057424 */ /* 0x000fce00078e00ff */
[----:B0123--:R-:W-:Y:S05]  /*c8e0*/  WARPSYNC.COLLECTIVE R5, `(.L_x_2750) ;  /* 0x0000000005087348 */ /* 0x00ffea0003c00000 */
[----:B-1----:R1:W4:Y:S02]  /*c8f0*/  SHFL.DOWN P0, R4, R2, R6, R7 ;  /* 0x0800000602047389 */ /* 0x0023240000000007 */
[----:B01234-:R-:W-:Y:S05]  /*c900*/  ENDCOLLECTIVE ;  /* 0x000000000000791b */ /* 0x01ffea0003800000 */
.L_x_2750:
[----:B------:R-:W-:Y:S02]  /*c910*/  IMAD.MOV.U32 R6, RZ, RZ, 0x1 ;  /* 0x00000001ff067424 */ /* 0x000fe400078e00ff */
[----:B------:R-:W-:-:S05]  /*c920*/  IMAD.MOV.U32 R3, RZ, RZ, R4 ;  /* 0x000000ffff037224 */ /* 0x000fca00078e0004 */
[----:B------:R-:W-:-:S05]  /*c930*/  FMNMX R3, R3, R2, !PT ;  /* 0x0000000203037209 */ /* 0x000fca0007800000 */
[----:B------:R-:W-:-:S07]  /*c940*/  IMAD.MOV.U32 R2, RZ, RZ, R3 ;  /* 0x000000ffff027224 */ /* 0x000fce00078e0003 */
[----:B------:R-:W-:Y:S05]  /*c950*/  WARPSYNC.COLLECTIVE R5, `(.L_x_2751) ;  /* 0x0000000005087348 */ /* 0x000fea0003c00000 */
[----:B------:R0:W1:Y:S02]  /*c960*/  SHFL.DOWN P0, R4, R2, R6, R7 ;  /* 0x0800000602047389 */ /* 0x0000640000000007 */
[----:B01----:R-:W-:Y:S05]  /*c970*/  ENDCOLLECTIVE ;  /* 0x000000000000791b */ /* 0x003fea0003800000 */
.L_x_2751:
[----:B------:R-:W-:Y:S05]  /*c980*/  BRA `(.L_x_2752) ;  /* 0xfffffffc00207947 */ /* 0x000fea000383ffff */
        .weak           $__internal_10_$__cuda_sm20_rcp_rn_f32_slowpath
        .type           $__internal_10_$__cuda_sm20_rcp_rn_f32_slowpath,@function
        .size           $__internal_10_$__cuda_sm20_rcp_rn_f32_slowpath,(.L_x_3766 - $__internal_10_$__cuda_sm20_rcp_rn_f32_slowpath)
$__internal_10_$__cuda_sm20_rcp_rn_f32_slowpath:
        /* <DEDUP_REMOVED lines=15> */
.L_x_2753:
        /* <DEDUP_REMOVED lines=33> */
.L_x_2755:
[----:B------:R0:W1:Y:S02]  /*cc90*/  MUFU.RCP R4, R0 ;  /* 0x0000000000047308 */ /* 0x0000640000001000 */
.L_x_2754:
[----:B0123--:R-:W-:Y:S02]  /*cca0*/  IMAD.MOV.U32 R0, RZ, RZ, R4 ;  /* 0x000000ffff007224 */ /* 0x00ffe400078e0004 */
[----:B------:R-:W-:Y:S02]  /*ccb0*/  IMAD.MOV.U32 R4, RZ, RZ, R9 ;  /* 0x000000ffff047224 */ /* 0x000fe400078e0009 */
[----:B------:R-:W-:-:S04]  /*ccc0*/  IMAD.MOV.U32 R5, RZ, RZ, 0x0 ;  /* 0x00000000ff057424 */ /* 0x000fc800078e00ff */
[----:B------:R-:W-:Y:S05]  /*ccd0*/  RET.REL.NODEC R4 `(_ZN18transformer_engine56_GLOBAL__N__9a404817_23_multi_cast_transpose_cu_26a11c4627multi_cast_transpose_kernelILi2ELi8ELb0Eff13__nv_fp8_e4m3EEvNS0_22MultiCastTransposeArgsE) ;  /* 0xffffff3004c87950 */ /* 0x000fea0003c3ffff */
.L_x_2756:
        /* <DEDUP_REMOVED lines=10> */
.L_x_3766:


//--------------------- .text._ZN18transformer_engine56_GLOBAL__N__9a404817_23_multi_cast_transpose_cu_26a11c4627multi_cast_transpose_kernelILi2ELi8ELb0Eff13__nv_fp8_e5m2EEvNS0_22MultiCastTransposeArgsE --------------------------
	.section	.text._ZN18transformer_engine56_GLOBAL__N__9a404817_23_multi_cast_transpose_cu_26a11c4627multi_cast_transpose_kernelILi2ELi8ELb0Eff13__nv_fp8_e5m2EEvNS0_22MultiCastTransposeArgsE,"ax",@progbits
	.align	128
.text._ZN18transformer_engine56_GLOBAL__N__9a404817_23_multi_cast_transpose_cu_26a11c4627multi_cast_transpose_kernelILi2ELi8ELb0Eff13__nv_fp8_e5m2EEvNS0_22MultiCastTransposeArgsE:
        .type           _ZN18transformer_engine56_GLOBAL__N__9a404817_23_multi_cast_transpose_cu_26a11c4627multi_cast_transpose_kernelILi2ELi8ELb0Eff13__nv_fp8_e5m2EEvNS0_22MultiCastTransposeArgsE,@function
        .size           _ZN18transformer_engine56_GLOBAL__N__9a404817_23_multi_cast_transpose_cu_26a11c4627multi_cast_transpose_kernelILi2ELi8ELb0Eff13__nv_fp8_e5m2EEvNS0_22MultiCastTransposeArgsE,(.L_x_3768 - _ZN18transformer_engine56_GLOBAL__N__9a404817_23_multi_cast_transpose_cu_26a11c4627multi_cast_transpose_kernelILi2ELi8ELb0Eff13__nv_fp8_e5m2EEvNS0_22MultiCastTransposeArgsE)
        .other          _ZN18transformer_engine56_GLOBAL__N__9a404817_23_multi_cast_transpose_cu_26a11c4627multi_cast_transpose_kernelILi2ELi8ELb0Eff13__nv_fp8_e5m2EEvNS0_22MultiCastTransposeArgsE,@"STO_CUDA_ENTRY STV_DEFAULT"
_ZN18transformer_engine56_GLOBAL__N__9a404817_23_multi_cast_transpose_cu_26a11c4627multi_cast_transpose_kernelILi2ELi8ELb0Eff13__nv_fp8_e5m2EEvNS0_22MultiCastTransposeArgsE:
[----:B------:R-:W-:Y:S01]  /*0000*/  LDC R1, c[0x0][0x37c] ;  /* 0x0000df00ff017b82 */ /* 0x000fe20000000800 */
[----:B------:R-:W0:Y:S07]  /*0010*/  S2R R52, SR_TID.X ;  /* 0x0000000000347919 */ /* 0x000e2e0000002100 */
[----:B------:R-:W1:Y:S01]  /*0020*/  S2UR UR7, SR_CTAID.X ;  /* 0x00000000000779c3 */ /* 0x000e620000002500 */
[----:B------:R-:W-:Y:S01]  /*0030*/  UMOV UR4, URZ ;  /* 0x000000ff00047c82 */ /* 0x000fe20008000000 */
[----:B------:R-:W-:Y:S01]  /*0040*/  UMOV UR8, 0xe00 ;  /* 0x00000e0000087882 */ /* 0x000fe20000000000 */
[----:B0-----:R-:W-:-:S02]  /*0050*/  LOP3.LUT R53, R52, 0x1f, RZ, 0xc0, !PT ;  /* 0x0000001f34357812 */ /* 0x001fc400078ec0ff */
[----:B-1----:R-:W-:-:S07]  /*0060*/  SHF.R.U32.HI R51, RZ, 0x5, R52 ;  /* 0x00000005ff337819 */ /* 0x002fce0000011634 */
.L_x_2757:
        /* <DEDUP_REMOVED lines=82> */
.L_x_2759:
[----:B------:R-:W-:Y:S05]  /*0590*/  BSYNC.RECONVERGENT B0 ;  /* 0x0000000000007941 */ /* 0x000fea0003800200 */
.L_x_2758:
[----:B-----5:R-:W-:Y:S01]  /*05a0*/  FMUL R22, R9, UR8 ;  /* 0x0000000809167c20 */ /* 0x020fe20008400000 */
[----:B------:R-:W-:Y:S01]  /*05b0*/  FMUL R24, R8, UR8 ;  /* 0x0000000808187c20 */ /* 0x000fe20008400000 */
[----:B------:R-:W-:Y:S01]  /*05c0*/  BSSY.RECONVERGENT B0, `(.L_x_2760) ;  /* 0x000000d000007945 */ /* 0x000fe20003800200 */
[----:B------:R-:W-:Y:S02]  /*05d0*/  VIADD R16, R3, 0x5 ;  /* 0x0000000503107836 */ /* 0x000fe40000000000 */
[----:B------:R-:W-:Y:S02]  /*05e0*/  F2FP.SATFINITE.E5M2.F32.PACK_AB_MERGE_C R22, RZ, R22, RZ ;  /* 0x00000016ff16723e */ /* 0x000fe400048060ff */
[----:B------:R-:W-:Y:S01]  /*05f0*/  F2FP.SATFINITE.E5M2.F32.PACK_AB_MERGE_C R24, RZ, R24, RZ ;  /* 0x00000018ff18723e */ /* 0x000fe200048060ff */
        /* <DEDUP_REMOVED lines=9> */
.L_x_2761:
[----:B------:R-:W-:Y:S05]  /*0690*/  BSYNC.RECONVERGENT B0 ;  /* 0x0000000000007941 */ /* 0x000fea0003800200 */
.L_x_2760:
        /* <DEDUP_REMOVED lines=17> */
.L_x_2763:
[----:B------:R-:W-:Y:S05]  /*07b0*/  BSYNC.RECONVERGENT B0 ;  /* 0x0000000000007941 */ /* 0x000fea0003800200 */
.L_x_2762:
[----:B-----5:R-:W-:Y:S01]  /*07c0*/  FMUL R20, R8, UR8 ;  /* 0x0000000808147c20 */ /* 0x020fe20008400000 */
[----:B012---:R-:W-:Y:S01]  /*07d0*/  FMUL R6, R11, UR8 ;  /* 0x000000080b067c20 */ /* 0x007fe20008400000 */
[----:B------:R-:W-:Y:S01]  /*07e0*/  BSSY.RECONVERGENT B0, `(.L_x_2764) ;  /* 0x000000e000007945 */ /* 0x000fe20003800200 */
[----:B------:R-:W-:Y:S02]  /*07f0*/  ISETP.GE.AND P0, PT, R18, UR7, PT ;  /* 0x0000000712007c0c */ /* 0x000fe4000bf06270 */
[----:B------:R-:W-:Y:S02]  /*0800*/  FMNMX R15, R9, |R8|, !PT ;  /* 0x40000008090f7209 */ /* 0x000fe40007800000 */
[----:B------:R-:W-:Y:S02]  /*0810*/  F2FP.SATFINITE.E5M2.F32.PACK_AB_MERGE_C R20, RZ, R20, RZ ;  /* 0x00000014ff14723e */ /* 0x000fe400048060ff */
[----:B------:R-:W-:Y:S01]  /*0820*/  F2FP.SATFINITE.E5M2.F32.PACK_AB_MERGE_C R6, RZ, R6, RZ ;  /* 0x00000006ff06723e */ /* 0x000fe200048060ff */
        /* <DEDUP_REMOVED lines=9> */
.L_x_2765:
[----:B------:R-:W-:Y:S05]  /*08c0*/  BSYNC.RECONVERGENT B0 ;  /* 0x0000000000007941 */ /* 0x000fea0003800200 */
.L_x_2764:
        /* <DEDUP_REMOVED lines=15> */
.L_x_2767:
[----:B------:R-:W-:Y:S05]  /*09c0*/  BSYNC.RECONVERGENT B0 ;  /* 0x0000000000007941 */ /* 0x000fea0003800200 */
.L_x_2766:
[----:B-----5:R-:W-:Y:S01]  /*09d0*/  FMUL R7, R14, UR8 ;  /* 0x000000080e077c20 */ /* 0x020fe20008400000 */
[----:B01----:R-:W-:Y:S01]  /*09e0*/  FMUL R8, R13, UR8 ;  /* 0x000000080d087c20 */ /* 0x003fe20008400000 */
[----:B------:R-:W-:Y:S01]  /*09f0*/  BSSY.RECONVERGENT B0, `(.L_x_2768) ;  /* 0x000000e000007945 */ /* 0x000fe20003800200 */
[----:B------:R-:W-:Y:S02]  /*0a00*/  ISETP.GE.AND P5, PT, R12, UR7, PT ;  /* 0x000000070c007c0c */ /* 0x000fe4000bfa6270 */
[----:B------:R-:W-:Y:S02]  /*0a10*/  FMNMX3 R17, |R11|, R15, |R14|, !PT ;  /* 0x0000000f0b117276 */ /* 0x000fe4000780060e */
        /* <DEDUP_REMOVED lines=11> */
.L_x_2769:
[----:B------:R-:W-:Y:S05]  /*0ad0*/  BSYNC.RECONVERGENT B0 ;  /* 0x0000000000007941 */ /* 0x000fea0003800200 */
.L_x_2768:
        /* <DEDUP_REMOVED lines=15> */
.L_x_2771:
[----:B------:R-:W-:Y:S05]  /*0bd0*/  BSYNC.RECONVERGENT B0 ;  /* 0x0000000000007941 */ /* 0x000fea0003800200 */
.L_x_2770:
        /* <DEDUP_REMOVED lines=16> */
.L_x_2773:
[----:B------:R-:W-:Y:S05]  /*0ce0*/  BSYNC.RECONVERGENT B0 ;  /* 0x0000000000007941 */ /* 0x000fea0003800200 */
.L_x_2772:
        /* <DEDUP_REMOVED lines=14> */
.L_x_2775:
[----:B------:R-:W-:Y:S05]  /*0dd0*/  BSYNC.RECONVERGENT B0 ;  /* 0x0000000000007941 */ /* 0x000fea0003800200 */
.L_x_2774:
[----:B-----5:R-:W-:Y:S01]  /*0de0*/  FMUL R37, R30, UR8 ;  /* 0x000000081e257c20 */ /* 0x020fe20008400000 */
[----:B------:R-:W-:Y:S01]  /*0df0*/  FMUL R34, R11, UR8 ;  /* 0x000000080b227c20 */ /* 0x000fe20008400000 */
[----:B------:R-:W-:Y:S01]  /*0e00*/  BSSY.RECONVERGENT B0, `(.L_x_2776) ;  /* 0x000000d000007945 */ /* 0x000fe20003800200 */
[----:B------:R-:W-:Y:S02]  /*0e10*/  FMNMX3 R17, |R15|, R17, |R30|, !PT ;  /* 0x000000110f117276 */ /* 0x000fe4000780061e */
[----:B------:R-:W-:Y:S02]  /*0e20*/  F2FP.SATFINITE.E5M2.F32.PACK_AB_MERGE_C R37, RZ, R37, RZ ;  /* 0x00000025ff25723e */ /* 0x000fe400048060ff */
[----:B------:R-:W-:Y:S01]  /*0e30*/  F2FP.SATFINITE.E5M2.F32.PACK_AB_MERGE_C R34, RZ, R34, RZ ;  /* 0x00000022ff22723e */ /* 0x000fe200048060ff */
        /* <DEDUP_REMOVED lines=9> */
.L_x_2777:
[----:B------:R-:W-:Y:S05]  /*0ed0*/  BSYNC.RECONVERGENT B0 ;  /* 0x0000000000007941 */ /* 0x000fea0003800200 */
.L_x_2776:
        /* <DEDUP_REMOVED lines=14> */
.L_x_2779:
[----:B------:R-:W-:Y:S05]  /*0fc0*/  BSYNC.RECONVERGENT B0 ;  /* 0x0000000000007941 */ /* 0x000fea0003800200 */
.L_x_2778:
        /* <DEDUP_REMOVED lines=15> */
.L_x_2781:
[----:B------:R-:W-:Y:S05]  /*10c0*/  BSYNC.RECONVERGENT B0 ;  /* 0x0000000000007941 */ /* 0x000fea0003800200 */
.L_x_2780:
        /* <DEDUP_REMOVED lines=14> */
.L_x_2783:
[----:B------:R-:W-:Y:S05]  /*11b0*/  BSYNC.RECONVERGENT B0 ;  /* 0x0000000000007941 */ /* 0x000fea0003800200 */
.L_x_2782:
[----:B-----5:R-:W-:Y:S01]  /*11c0*/  FMUL R21, R26, UR8 ;  /* 0x000000081a157c20 */ /* 0x020fe20008400000 */
[----:B------:R-:W-:Y:S01]  /*11d0*/  FMUL R23, R11, UR8 ;  /* 0x000000080b177c20 */ /* 0x000fe20008400000 */
[----:B------:R-:W-:Y:S01]  /*11e0*/  BSSY.RECONVERGENT B0, `(.L_x_2784) ;  /* 0x000000d000007945 */ /* 0x000fe20003800200 */
[----:B------:R-:W-:Y:S02]  /*11f0*/  FMNMX R13, R28, |R13|, !PT ;  /* 0x4000000d1c0d7209 */ /* 0x000fe40007800000 */
[----:B------:R-:W-:Y:S02]  /*1200*/  F2FP.SATFINITE.E5M2.F32.PACK_AB_MERGE_C R21, RZ, R21, RZ ;  /* 0x00000015ff15723e */ /* 0x000fe400048060ff */
[----:B------:R-:W-:Y:S01]  /*1210*/  F2FP.SATFINITE.E5M2.F32.PACK_AB_MERGE_C R23, RZ, R23, RZ ;  /* 0x00000017ff17723e */ /* 0x000fe200048060ff */
        /* <DEDUP_REMOVED lines=9> */
.L_x_2785:
[----:B------:R-:W-:Y:S05]  /*12b0*/  BSYNC.RECONVERGENT B0 ;  /* 0x0000000000007941 */ /* 0x000fea0003800200 */
.L_x_2784:
        /* <DEDUP_REMOVED lines=14> */
.L_x_2787:
[----:B------:R-:W-:Y:S05]  /*13a0*/  BSYNC.RECONVERGENT B0 ;  /* 0x0000000000007941 */ /* 0x000fea0003800200 */
.L_x_2786:
[----:B-----5:R-:W-:Y:S01]  /*13b0*/  FMUL R30, R18, UR8 ;  /* 0x00000008121e7c20 */ /* 0x020fe20008400000 */
[----:B------:R-:W-:Y:S01]  /*13c0*/  FMUL R28, R15, UR8 ;  /* 0x000000080f1c7c20 */ /* 0x000fe20008400000 */
[----:B------:R-:W-:Y:S01]  /*13d0*/  BSSY.RECONVERGENT B0, `(.L_x_2788) ;  /* 0x000000d000007945 */ /* 0x000fe20003800200 */
[----:B0123--:R-:W-:Y:S02]  /*13e0*/  FMNMX3 R16, |R26|, R13, |R11|, !PT ;  /* 0x0000000d1a107276 */ /* 0x00ffe4000780060b */
        /* <DEDUP_REMOVED lines=11> */
.L_x_2789:
[----:B------:R-:W-:Y:S05]  /*14a0*/  BSYNC.RECONVERGENT B0 ;  /* 0x0000000000007941 */ /* 0x000fea0003800200 */
.L_x_2788:
        /* <DEDUP_REMOVED lines=14> */
.L_x_2791:
[----:B------:R-:W-:Y:S05]  /*1590*/  BSYNC.RECONVERGENT B0 ;  /* 0x0000000000007941 */ /* 0x000fea0003800200 */
.L_x_2790:
[----:B-----5:R-:W-:Y:S01]  /*15a0*/  FMUL R11, R26, UR8 ;  /* 0x000000081a0b7c20 */ /* 0x020fe20008400000 */
[----:B01----:R-:W-:Y:S01]  /*15b0*/  FMUL R12, R17, UR8 ;  /* 0x00000008110c7c20 */ /* 0x003fe20008400000 */
[----:B------:R-:W-:Y:S01]  /*15c0*/  BSSY.RECONVERGENT B0, `(.L_x_2792) ;  /* 0x000000e000007945 */ /* 0x000fe20003800200 */
[----:B------:R-:W-:Y:S01]  /*15d0*/  FMNMX3 R13, |R18|, R16, |R15|, !PT ;  /* 0x00000010120d7276 */ /* 0x000fe2000780060f */
[----:B------:R-:W-:Y:S01]  /*15e0*/  VIADD R16, R3, 0x21 ;  /* 0x0000002103107836 */ /* 0x000fe20000000000 */
        /* <DEDUP_REMOVED lines=11> */
.L_x_2793:
[----:B------:R-:W-:Y:S05]  /*16a0*/  BSYNC.RECONVERGENT B0 ;  /* 0x0000000000007941 */ /* 0x000fea0003800200 */
.L_x_2792:
        /* <DEDUP_REMOVED lines=25> */
.L_x_2795:
[----:B------:R-:W-:Y:S05]  /*1840*/  BSYNC.RECONVERGENT B0 ;  /* 0x0000000000007941 */ /* 0x000fea0003800200 */
.L_x_2794:
[----:B01---5:R-:W-:Y:S01]  /*1850*/  FMUL R14, R13, UR8 ;  /* 0x000000080d0e7c20 */ /* 0x023fe20008400000 */
[----:B------:R-:W-:Y:S01]  /*1860*/  FMUL R15, R26, UR8 ;  /* 0x000000081a0f7c20 */ /* 0x000fe20008400000 */
[----:B------:R-:W-:Y:S01]  /*1870*/  BSSY.RECONVERGENT B0, `(.L_x_2796) ;  /* 0x000000e000007945 */ /* 0x000fe20003800200 */
[----:B------:R-:W-:Y:S02]  /*1880*/  FMNMX R40, R40, |R13|, !PT ;  /* 0x4000000d28287209 */ /* 0x000fe40007800000 */
[----:B------:R-:W-:Y:S02]  /*1890*/  F2FP.SATFINITE.E5M2.F32.PACK_AB_MERGE_C R13, RZ, R14, RZ ;  /* 0x0000000eff0d723e */ /* 0x000fe400048060ff */
[----:B------:R-:W-:Y:S02]  /*18a0*/  ISETP.GE.AND P3, PT, R33, UR7, PT ;  /* 0x0000000721007c0c */ /* 0x000fe4000bf66270 */
[----:B------:R-:W-:Y:S01]  /*18b0*/  F2FP.SATFINITE.E5M2.F32.PACK_AB_MERGE_C R14, RZ, R15, RZ ;  /* 0x0000000fff0e723e */ /* 0x000fe200048060ff */
        /* <DEDUP_REMOVED lines=9> */
.L_x_2797:
[----:B------:R-:W-:Y:S05]  /*1950*/  BSYNC.RECONVERGENT B0 ;  /* 0x0000000000007941 */ /* 0x000fea0003800200 */
.L_x_2796:
        /* <DEDUP_REMOVED lines=15> */
.L_x_2799:
[----:B------:R-:W-:Y:S05]  /*1a50*/  BSYNC.RECONVERGENT B0 ;  /* 0x0000000000007941 */ /* 0x000fea0003800200 */
.L_x_2798:
[----:B01---5:R-:W-:Y:S01]  /*1a60*/  FMUL R16, R15, UR8 ;  /* 0x000000080f107c20 */ /* 0x023fe20008400000 */
[----:B------:R-:W-:Y:S01]  /*1a70*/  FMUL R17, R31, UR8 ;  /* 0x000000081f117c20 */ /* 0x000fe20008400000 */
[----:B------:R-:W-:Y:S01]  /*1a80*/  BSSY.RECONVERGENT B0, `(.L_x_2800) ;  /* 0x000000e000007945 */ /* 0x000fe20003800200 */
[----:B------:R-:W-:Y:S02]  /*1a90*/  FMNMX3 R40, |R26|, R40, |R15|, !PT ;  /* 0x000000281a287276 */ /* 0x000fe4000780060f */
        /* <DEDUP_REMOVED lines=12> */
.L_x_2801:
[----:B------:R-:W-:Y:S05]  /*1b60*/  BSYNC.RECONVERGENT B0 ;  /* 0x0000000000007941 */ /* 0x000fea0003800200 */
.L_x_2800:
        /* <DEDUP_REMOVED lines=15> */
.L_x_2803:
[----:B------:R-:W-:Y:S05]  /*1c60*/  BSYNC.RECONVERGENT B0 ;  /* 0x0000000000007941 */ /* 0x000fea0003800200 */
.L_x_2802:
[----:B-----5:R-:W-:Y:S01]  /*1c70*/  FMUL R17, R42, UR8 ;  /* 0x000000082a117c20 */ /* 0x020fe20008400000 */
[----:B------:R-:W-:Y:S01]  /*1c80*/  FMUL R18, R39, UR8 ;  /* 0x0000000827127c20 */ /* 0x000fe20008400000 */
        /* <DEDUP_REMOVED lines=14> */
.L_x_2805:
[----:B------:R-:W-:Y:S05]  /*1d70*/  BSYNC.RECONVERGENT B0 ;  /* 0x0000000000007941 */ /* 0x000fea0003800200 */
.L_x_2804:
        /* <DEDUP_REMOVED lines=12> */
.L_x_2807:
[----:B------:R-:W-:Y:S05]  /*1e40*/  BSYNC.RECONVERGENT B0 ;  /* 0x0000000000007941 */ /* 0x000fea0003800200 */
.L_x_2806:
[----:B-----5:R-:W-:Y:S01]  /*1e50*/  FMUL R31, R41, UR8 ;  /* 0x00000008291f7c20 */ /* 0x020fe20008400000 */
[----:B------:R-:W-:Y:S01]  /*1e60*/  FMUL R36, R40, UR8 ;  /* 0x0000000828247c20 */ /* 0x000fe20008400000 */
[----:B------:R-:W-:Y:S01]  /*1e70*/  BSSY.RECONVERGENT B0, `(.L_x_2808) ;  /* 0x000000d000007945 */ /* 0x000fe20003800200 */
[----:B------:R-:W-:Y:S02]  /*1e80*/  FMNMX3 R41, |R39|, R42, |R41|, !PT ;  /* 0x0000002a27297276 */ /* 0x000fe40007800629 */
[----:B------:R-:W-:Y:S02]  /*1e90*/  F2FP.SATFINITE.E5M2.F32.PACK_AB_MERGE_C R31, RZ, R31, RZ ;  /* 0x0000001fff1f723e */ /* 0x000fe400048060ff */
[----:B------:R-:W-:Y:S01]  /*1ea0*/  F2FP.SATFINITE.E5M2.F32.PACK_AB_MERGE_C R36, RZ, R36, RZ ;  /* 0x00000024ff24723e */ /* 0x000fe200048060ff */
        /* <DEDUP_REMOVED lines=9> */
.L_x_2809:
[----:B------:R-:W-:Y:S05]  /*1f40*/  BSYNC.RECONVERGENT B0 ;  /* 0x0000000000007941 */ /* 0x000fea0003800200 */
.L_x_2808:
        /* <DEDUP_REMOVED lines=14> */
.L_x_2811:
[----:B------:R-:W-:Y:S05]  /*2030*/  BSYNC.RECONVERGENT B0 ;  /* 0x0000000000007941 */ /* 0x000fea0003800200 */
.L_x_2810:
[----:B-----5:R-:W-:Y:S01]  /*2040*/  FMUL R38, R44, UR8 ;  /* 0x000000082c267c20 */ /* 0x020fe20008400000 */
[----:B01234-:R-:W-:Y:S01]  /*2050*/  FMUL R26, R39, UR8 ;  /* 0x00000008271a7c20 */ /* 0x01ffe20008400000 */
[----:B------:R-:W-:Y:S01]  /*2060*/  BSSY.RECONVERGENT B0, `(.L_x_2812) ;  /* 0x000000e000007945 */ /* 0x000fe20003800200 */
[----:B------:R-:W-:Y:S02]  /*2070*/  FMNMX3 R44, |R40|, R41, |R44|, !PT ;  /* 0x00000029282c7276 */ /* 0x000fe4000780062c */
[----:B------:R-:W-:Y:S02]  /*2080*/  LOP3.LUT R41, R37, 0xffff, RZ, 0xc0, !PT ;  /* 0x0000ffff25297812 */ /* 0x000fe400078ec0ff */
        /* <DEDUP_REMOVED lines=11> */
.L_x_2813:
[----:B------:R-:W-:Y:S05]  /*2140*/  BSYNC.RECONVERGENT B0 ;  /* 0x0000000000007941 */ /* 0x000fea0003800200 */
.L_x_2812:
        /* <DEDUP_REMOVED lines=18> */
.L_x_2815:
[----:B------:R-:W-:Y:S05]  /*2270*/  BSYNC.RECONVERGENT B0 ;  /* 0x0000000000007941 */ /* 0x000fea0003800200 */
.L_x_2814:
[----:B-----5:R-:W-:Y:S01]  /*2280*/  FMUL R25, R42, UR8 ;  /* 0x000000082a197c20 */ /* 0x020fe20008400000 */
[----:B------:R-:W-:Y:S01]  /*2290*/  FMUL R32, R35, UR8 ;  /* 0x0000000823207c20 */ /* 0x000fe20008400000 */
[----:B------:R-:W-:Y:S01]  /*22a0*/  BSSY.RECONVERGENT B0, `(.L_x_2816) ;  /* 0x000000f000007945 */ /* 0x000fe20003800200 */
[----:B------:R-:W-:Y:S02]  /*22b0*/  LOP3.LUT R34, R41, 0xff00, R34, 0xf8, !PT ;  /* 0x0000ff0029227812 */ /* 0x000fe400078ef822 */
[----:B------:R-:W-:Y:S02]  /*22c0*/  LOP3.LUT R40, R40, 0xff00, R43, 0xf8, !PT ;  /* 0x0000ff0028287812 */ /* 0x000fe400078ef82b */
[----:B------:R-:W-:Y:S02]  /*22d0*/  FMNMX R39, R44, |R39|, !PT ;  /* 0x400000272c277209 */ /* 0x000fe40007800000 */
[----:B------:R-:W-:Y:S02]  /*22e0*/  F2FP.SATFINITE.E5M2.F32.PACK_AB_MERGE_C R25, RZ, R25, RZ ;  /* 0x00000019ff19723e */ /* 0x000fe400048060ff */
[----:B------:R-:W-:Y:S01]  /*22f0*/  F2FP.SATFINITE.E5M2.F32.PACK_AB_MERGE_C R32, RZ, R32, RZ ;  /* 0x00000020ff20723e */ /* 0x000fe200048060ff */
        /* <DEDUP_REMOVED lines=9> */
.L_x_2817:
[----:B------:R-:W-:Y:S05]  /*2390*/  BSYNC.RECONVERGENT B0 ;  /* 0x0000000000007941 */ /* 0x000fea0003800200 */
.L_x_2816:
        /* <DEDUP_REMOVED lines=14> */
.L_x_2819:
[----:B------:R-:W-:Y:S05]  /*2480*/  BSYNC.RECONVERGENT B0 ;  /* 0x0000000000007941 */ /* 0x000fea0003800200 */
.L_x_2818:
[----:B0123-5:R-:W-:Y:S01]  /*2490*/  FMUL R26, R44, UR8 ;  /* 0x000000082c1a7c20 */ /* 0x02ffe20008400000 */
[----:B------:R-:W-:Y:S01]  /*24a0*/  FMUL R33, R43, UR8 ;  /* 0x000000082b217c20 */ /* 0x000fe20008400000 */
[----:B------:R-:W-:Y:S01]  /*24b0*/  BSSY.RECONVERGENT B0, `(.L_x_2820) ;  /* 0x000000f000007945 */ /* 0x000fe20003800200 */
[----:B------:R-:W-:Y:S01]  /*24c0*/  FMNMX3 R35, |R42|, R39, |R35|, !PT ;  /* 0x000000272a237276 */ /* 0x000fe20007800623 */
[----:B------:R-:W-:Y:S01]  /*24d0*/  IMAD.U32 R21, R21, 0x10000, RZ ;  /* 0x0001000015157824 */ /* 0x000fe200078e00ff */
        /* <DEDUP_REMOVED lines=12> */
.L_x_2821:
[----:B------:R-:W-:Y:S05]  /*25a0*/  BSYNC.RECONVERGENT B0 ;  /* 0x0000000000007941 */ /* 0x000fea0003800200 */
.L_x_2820:
        /* <DEDUP_REMOVED lines=16> */
.L_x_2823:
[----:B------:R-:W-:Y:S05]  /*26b0*/  BSYNC.RECONVERGENT B0 ;  /* 0x0000000000007941 */ /* 0x000fea0003800200 */
.L_x_2822:
[----:B-----5:R-:W-:Y:S01]  /*26c0*/  FMUL R19, R41, UR8 ;  /* 0x0000000829137c20 */ /* 0x020fe20008400000 */
[----:B------:R-:W-:Y:S01]  /*26d0*/  FMUL R49, R42, UR8 ;  /* 0x000000082a317c20 */ /* 0x000fe20008400000 */
[----:B------:R-:W-:Y:S01]  /*26e0*/  BSSY.RECONVERGENT B0, `(.L_x_2824) ;  /* 0x000000e000007945 */ /* 0x000fe20003800200 */
[----:B------:R-:W-:Y:S02]  /*26f0*/  LOP3.LUT R21, R21, R34, R45, 0xfe, !PT ;  /* 0x0000002215157212 */ /* 0x000fe400078efe2d */
[----:B------:R-:W-:Y:S02]  /*2700*/  FMNMX3 R43, |R44|, R35, |R43|, !PT ;  /* 0x000000232c2b7276 */ /* 0x000fe4000780062b */
        /* <DEDUP_REMOVED lines=11> */
.L_x_2825:
[----:B------:R-:W-:Y:S05]  /*27c0*/  BSYNC.RECONVERGENT B0 ;  /* 0x0000000000007941 */ /* 0x000fea0003800200 */
.L_x_2824:
        /* <DEDUP_REMOVED lines=37> */
.L_x_2827:
[----:B------:R-:W-:Y:S05]  /*2a20*/  BSYNC.RECONVERGENT B0 ;  /* 0x0000000000007941 */ /* 0x000fea0003800200 */
.L_x_2826:
[----:B-----5:R-:W-:Y:S01]  /*2a30*/  FMUL R28, R38, UR8 ;  /* 0x00000008261c7c20 */ /* 0x020fe20008400000 */
[----:B------:R-:W-:Y:S01]  /*2a40*/  FMUL R41, R37, UR8 ;  /* 0x0000000825297c20 */ /* 0x000fe20008400000 */
[----:B------:R-:W-:Y:S01]  /*2a50*/  BSSY.RECONVERGENT B0, `(.L_x_2828) ;  /* 0x000000f000007945 */ /* 0x000fe20003800200 */
[----:B------:R-:W-:Y:S01]  /*2a60*/  FMNMX R38, R43, |R38|, !PT ;  /* 0x400000262b267209 */ /* 0x000fe20007800000 */
[----:B------:R-:W-:Y:S01]  /*2a70*/  IMAD.U32 R25, R25, 0x10000, RZ ;  /* 0x0001000019197824 */ /* 0x000fe200078e00ff */
[----:B------:R-:W-:Y:S02]  /*2a80*/  LOP3.LUT R40, R39, 0xffff, RZ, 0xc0, !PT ;  /* 0x0000ffff27287812 */ /* 0x000fe400078ec0ff */
        /* <DEDUP_REMOVED lines=11> */
.L_x_2829:
[----:B------:R-:W-:Y:S05]  /*2b40*/  BSYNC.RECONVERGENT B0 ;  /* 0x0000000000007941 */ /* 0x000fea0003800200 */
.L_x_2828:
        /* <DEDUP_REMOVED lines=16> */
.L_x_2831:
[----:B------:R-:W-:Y:S05]  /*2c50*/  BSYNC.RECONVERGENT B0 ;  /* 0x0000000000007941 */ /* 0x000fea0003800200 */
.L_x_2830:
[----:B012--5:R-:W-:Y:S01]  /*2c60*/  FMUL R26, R40, UR8 ;  /* 0x00000008281a7c20 */ /* 0x027fe20008400000 */
[----:B------:R-:W-:Y:S01]  /*2c70*/  FMUL R46, R39, UR8 ;  /* 0x00000008272e7c20 */ /* 0x000fe20008400000 */
[----:B------:R-:W-:Y:S01]  /*2c80*/  BSSY.RECONVERGENT B0, `(.L_x_2832) ;  /* 0x000000e000007945 */ /* 0x000fe20003800200 */
[----:B------:R-:W-:Y:S02]  /*2c90*/  LOP3.LUT R25, R42, R36, R25, 0xfe, !PT ;  /* 0x000000242a197212 */ /* 0x000fe400078efe19 */
        /* <DEDUP_REMOVED lines=12> */
.L_x_2833:
[----:B------:R-:W-:Y:S05]  /*2d60*/  BSYNC.RECONVERGENT B0 ;  /* 0x0000000000007941 */ /* 0x000fea0003800200 */
.L_x_2832:
        /* <DEDUP_REMOVED lines=14> */
.L_x_2835:
[----:B------:R-:W-:Y:S05]  /*2e50*/  BSYNC.RECONVERGENT B0 ;  /* 0x0000000000007941 */ /* 0x000fea0003800200 */
.L_x_2834:
[----:B-----5:R-:W-:Y:S01]  /*2e60*/  FMUL R40, R37, UR8 ;  /* 0x0000000825287c20 */ /* 0x020fe20008400000 */
        /* <DEDUP_REMOVED lines=16> */
.L_x_2837:
[----:B------:R-:W-:Y:S05]  /*2f70*/  BSYNC.RECONVERGENT B0 ;  /* 0x0000000000007941 */ /* 0x000fea0003800200 */
.L_x_2836:
        /* <DEDUP_REMOVED lines=16> */
.L_x_2839:
[----:B------:R-:W-:Y:S05]  /*3080*/  BSYNC.RECONVERGENT B0 ;  /* 0x0000000000007941 */ /* 0x000fea0003800200 */
.L_x_2838:
[----:B-----5:R-:W-:Y:S01]  /*3090*/  FMUL R37, R39, UR8 ;  /* 0x0000000827257c20 */ /* 0x020fe20008400000 */
[----:B0123--:R-:W-:Y:S01]  /*30a0*/  FMUL R26, R34, UR8 ;  /* 0x00000008221a7c20 */ /* 0x00ffe20008400000 */
        /* <DEDUP_REMOVED lines=14> */
.L_x_2841:
[----:B------:R-:W-:Y:S05]  /*3190*/  BSYNC.RECONVERGENT B0 ;  /* 0x0000000000007941 */ /* 0x000fea0003800200 */
.L_x_2840:
        /* <DEDUP_REMOVED lines=16> */
.L_x_2843:
[----:B------:R-:W-:Y:S05]  /*32a0*/  BSYNC.RECONVERGENT B0 ;  /* 0x0000000000007941 */ /* 0x000fea0003800200 */
.L_x_2842:
        /* <DEDUP_REMOVED lines=19> */
.L_x_2845:
[----:B------:R-:W-:Y:S05]  /*33e0*/  BSYNC.RECONVERGENT B0 ;  /* 0x0000000000007941 */ /* 0x000fea0003800200 */
.L_x_2844:
        /* <DEDUP_REMOVED lines=16> */
.L_x_2847:
[----:B------:R-:W-:Y:S05]  /*34f0*/  BSYNC.RECONVERGENT B0 ;  /* 0x0000000000007941 */ /* 0x000fea0003800200 */
.L_x_2846:
[C---:B01---5:R-:W-:Y:S01]  /*3500*/  FMUL R31, R34.reuse, UR8 ;  /* 0x00000008221f7c20 */ /* 0x063fe20008400000 */
[----:B------:R-:W-:Y:S01]  /*3510*/  FMUL R30, R39, UR8 ;  /* 0x00000008271e7c20 */ /* 0x000fe20008400000 */
[----:B------:R-:W-:Y:S01]  /*3520*/  BSSY.RECONVERGENT B0, `(.L_x_2848) ;  /* 0x000000e000007945 */ /* 0x000fe20003800200 */
[----:B------:R-:W-:Y:S02]  /*3530*/  LOP3.LUT R29, R29, 0xff00, R36, 0xf8, !PT ;  /* 0x0000ff001d1d7812 */ /* 0x000fe400078ef824 */
        /* <DEDUP_REMOVED lines=12> */
.L_x_2849:
[----:B------:R-:W-:Y:S05]  /*3600*/  BSYNC.RECONVERGENT B0 ;  /* 0x0000000000007941 */ /* 0x000fea0003800200 */
.L_x_2848:
        /* <DEDUP_REMOVED lines=16> */
.L_x_2851:
[----:B------:R-:W-:Y:S05]  /*3710*/  BSYNC.RECONVERGENT B0 ;  /* 0x0000000000007941 */ /* 0x000fea0003800200 */
.L_x_2850:
[----:B01---5:R-:W-:Y:S01]  /*3720*/  FMUL R31, R37, UR8 ;  /* 0x00000008251f7c20 */ /* 0x023fe20008400000 */
        /* <DEDUP_REMOVED lines=15> */
.L_x_2853:
[----:B------:R-:W-:Y:S05]  /*3820*/  BSYNC.RECONVERGENT B0 ;  /* 0x0000000000007941 */ /* 0x000fea0003800200 */
.L_x_2852:
        /* <DEDUP_REMOVED lines=30> */
.L_x_2855:
[----:B------:R-:W-:Y:S05]  /*3a10*/  BSYNC.RECONVERGENT B0 ;  /* 0x0000000000007941 */ /* 0x000fea0003800200 */
.L_x_2854:
[C---:B0----5:R-:W-:Y:S01]  /*3a20*/  FMUL R33, R37.reuse, UR8 ;  /* 0x0000000825217c20 */ /* 0x061fe20008400000 */
        /* <DEDUP_REMOVED lines=14> */
.L_x_2857:
[----:B------:R-:W-:Y:S05]  /*3b10*/  BSYNC.RECONVERGENT B0 ;  /* 0x0000000000007941 */ /* 0x000fea0003800200 */
.L_x_2856:
        /* <DEDUP_REMOVED lines=15> */
.L_x_2859:
[----:B------:R-:W-:Y:S05]  /*3c10*/  BSYNC.RECONVERGENT B0 ;  /* 0x0000000000007941 */ /* 0x000fea0003800200 */
.L_x_2858:
[----:B-----5:R-:W-:Y:S01]  /*3c20*/  FMUL R36, R35, UR8 ;  /* 0x0000000823247c20 */ /* 0x020fe20008400000 */
[----:B01----:R-:W-:Y:S01]  /*3c30*/  FMUL R32, R39, UR8 ;  /* 0x0000000827207c20 */ /* 0x003fe20008400000 */
[----:B------:R-:W-:Y:S01]  /*3c40*/  BSSY.RECONVERGENT B0, `(.L_x_2860) ;  /* 0x000000e000007945 */ /* 0x000fe20003800200 */
[----:B------:R-:W-:Y:S01]  /*3c50*/  FMNMX R44, R44, |R35|, !PT ;  /* 0x400000232c2c7209 */ /* 0x000fe20007800000 */
[----:B------:R-:W-:Y:S01]  /*3c60*/  IMAD R45, R20, 0x100, R45 ;  /* 0x00000100142d7824 */ /* 0x000fe200078e022d */
        /* <DEDUP_REMOVED lines=11> */
.L_x_2861:
[----:B------:R-:W-:Y:S05]  /*3d20*/  BSYNC.RECONVERGENT B0 ;  /* 0x0000000000007941 */ /* 0x000fea0003800200 */
.L_x_2860:
        /* <DEDUP_REMOVED lines=14> */
.L_x_2863:
[----:B------:R-:W-:Y:S05]  /*3e10*/  BSYNC.RECONVERGENT B0 ;  /* 0x0000000000007941 */ /* 0x000fea0003800200 */
.L_x_2862:
        /* <DEDUP_REMOVED lines=23> */
.L_x_2865:
[----:B------:R-:W-:Y:S05]  /*3f90*/  BSYNC.RECONVERGENT B0 ;  /* 0x0000000000007941 */ /* 0x000fea0003800200 */
.L_x_2864:
        /* <DEDUP_REMOVED lines=14> */
.L_x_2867:
[----:B------:R-:W-:Y:S05]  /*4080*/  BSYNC.RECONVERGENT B0 ;  /* 0x0000000000007941 */ /* 0x000fea0003800200 */
.L_x_2866:
        /* <DEDUP_REMOVED lines=23> */
.L_x_2869:
[----:B------:R-:W-:Y:S05]  /*4200*/  BSYNC.RECONVERGENT B0 ;  /* 0x0000000000007941 */ /* 0x000fea0003800200 */
.L_x_2868:
        /* <DEDUP_REMOVED lines=14> */
.L_x_2871:
[----:B------:R-:W-:Y:S05]  /*42f0*/  BSYNC.RECONVERGENT B0 ;  /* 0x0000000000007941 */ /* 0x000fea0003800200 */
.L_x_2870:
        /* <DEDUP_REMOVED lines=11> */
[----:B------:R-:W-:Y:S02]  /*43b0*/  F2FP.SATFINITE.E5M2.F32.PACK_AB_MERGE_C R11, RZ, R11, RZ ;  /* 0x0000000bff0b723e */ /* 0x000fe400048060ff */
[----:B------:R-:W-:Y:S01]  /*43c0*/  F2FP.SATFINITE.E5M2.F32.PACK_AB_MERGE_C R10, RZ, R10, RZ ;  /* 0x0000000aff0a723e */ /* 0x000fe200048060ff */
        /* <DEDUP_REMOVED lines=9> */
.L_x_2873:
[----:B------:R-:W-:Y:S05]  /*4460*/  BSYNC.RECONVERGENT B0 ;  /* 0x0000000000007941 */ /* 0x000fea0003800200 */
.L_x_2872:
        /* <DEDUP_REMOVED lines=14> */
.L_x_2875:
[----:B------:R-:W-:Y:S05]  /*4550*/  BSYNC.RECONVERGENT B0 ;  /* 0x0000000000007941 */ /* 0x000fea0003800200 */
.L_x_2874:
        /* <DEDUP_REMOVED lines=9> */
[----:B------:R-:W-:-:S02]  /*45f0*/  F2FP.SATFINITE.E5M2.F32.PACK_AB_MERGE_C R14, RZ, R48, RZ ;  /* 0x00000030ff0e723e */ /* 0x000fc400048060ff */
        /* <DEDUP_REMOVED lines=10> */
.L_x_2877:
[----:B------:R-:W-:Y:S05]  /*46a0*/  BSYNC.RECONVERGENT B0 ;  /* 0x0000000000007941 */ /* 0x000fea0003800200 */
.L_x_2876:
        /* <DEDUP_REMOVED lines=14> */
.L_x_2879:
[----:B------:R-:W-:Y:S05]  /*4790*/  BSYNC.RECONVERGENT B0 ;  /* 0x0000000000007941 */ /* 0x000fea0003800200 */
.L_x_2878:
        /* <DEDUP_REMOVED lines=25> */
.L_x_2881:
[----:B------:R-:W-:Y:S05]  /*4930*/  BSYNC.RECONVERGENT B0 ;  /* 0x0000000000007941 */ /* 0x000fea0003800200 */
.L_x_2880:
        /* <DEDUP_REMOVED lines=16> */
.L_x_2883:
[----:B------:R-:W-:Y:S05]  /*4a40*/  BSYNC.RECONVERGENT B0 ;  /* 0x0000000000007941 */ /* 0x000fea0003800200 */
.L_x_2882:
[C---:B-----5:R-:W-:Y:S01]  /*4a50*/  FMNMX3 R10, |R47|.reuse, R45, |R48|, !PT ;  /* 0x0000002d2f0a7276 */ /* 0x060fe20007800630 */
[----:B------:R-:W-:Y:S01]  /*4a60*/  FMUL R47, R47, UR8 ;  /* 0x000000082f2f7c20 */ /* 0x000fe20008400000 */
[----:B------:R-:W-:Y:S01]  /*4a70*/  FMUL R48, R48, UR8 ;  /* 0x0000000830307c20 */ /* 0x000fe20008400000 */
[----:B------:R-:W-:Y:S01]  /*4a80*/  BSSY.RECONVERGENT B0, `(.L_x_2884) ;  /* 0x000000d000007945 */ /* 0x000fe20003800200 */
[----:B------:R-:W-:Y:S02]  /*4a90*/  LOP3.LUT R45, R43, 0xff00, R12, 0xf8, !PT ;  /* 0x0000ff002b2d7812 */ /* 0x000fe400078ef80c */
        /* <DEDUP_REMOVED lines=11> */
.L_x_2885:
[----:B------:R-:W-:Y:S05]  /*4b50*/  BSYNC.RECONVERGENT B0 ;  /* 0x0000000000007941 */ /* 0x000fea0003800200 */
.L_x_2884:
        /* <DEDUP_REMOVED lines=33> */
.L_x_2887:
[----:B------:R-:W-:Y:S05]  /*4d70*/  BSYNC.RECONVERGENT B0 ;  /* 0x0000000000007941 */ /* 0x000fea0003800200 */
.L_x_2886:
[----:B0----5:R-:W-:Y:S01]  /*4d80*/  FMUL R6, R11, UR8 ;  /* 0x000000080b067c20 */ /* 0x021fe20008400000 */
[----:B------:R-:W-:Y:S01]  /*4d90*/  FMUL R7, R47, UR8 ;  /* 0x000000082f077c20 */ /* 0x000fe20008400000 */
        /* <DEDUP_REMOVED lines=14> */
.L_x_2889:
[----:B------:R-:W-:Y:S05]  /*4e80*/  BSYNC.RECONVERGENT B0 ;  /* 0x0000000000007941 */ /* 0x000fea0003800200 */
.L_x_2888:
        /* <DEDUP_REMOVED lines=15> */
.L_x_2891:
[----:B------:R-:W-:Y:S05]  /*4f80*/  BSYNC.RECONVERGENT B0 ;  /* 0x0000000000007941 */ /* 0x000fea0003800200 */
.L_x_2890:
[----:B01---5:R-:W-:Y:S01]  /*4f90*/  FMUL R10, R16, UR8 ;  /* 0x00000008100a7c20 */ /* 0x023fe20008400000 */
[----:B------:R-:W-:Y:S01]  /*4fa0*/  FMUL R11, R44, UR8 ;  /* 0x000000082c0b7c20 */ /* 0x000fe20008400000 */
[----:B------:R-:W-:Y:S01]  /*4fb0*/  BSSY.RECONVERGENT B0, `(.L_x_2892) ;  /* 0x000000e000007945 */ /* 0x000fe20003800200 */
[----:B------:R-:W-:Y:S02]  /*4fc0*/  LOP3.LUT R24, R14, 0xff000000, R17, 0xf8, !PT ;  /* 0xff0000000e187812 */ /* 0x000fe400078ef811 */
        /* <DEDUP_REMOVED lines=12> */
.L_x_2893:
[----:B------:R-:W-:Y:S05]  /*5090*/  BSYNC.RECONVERGENT B0 ;  /* 0x0000000000007941 */ /* 0x000fea0003800200 */
.L_x_2892:
        /* <DEDUP_REMOVED lines=14> */
.L_x_2895:
[----:B------:R-:W-:Y:S05]  /*5180*/  BSYNC.RECONVERGENT B0 ;  /* 0x0000000000007941 */ /* 0x000fea0003800200 */
.L_x_2894:
        /* <DEDUP_REMOVED lines=11> */
[----:B------:R-:W-:-:S02]  /*5240*/  F2FP.SATFINITE.E5M2.F32.PACK_AB_MERGE_C R16, RZ, R48, RZ ;  /* 0x00000030ff10723e */ /* 0x000fc400048060ff */
        /* <DEDUP_REMOVED lines=10> */
.L_x_2897:
[----:B------:R-:W-:Y:S05]  /*52f0*/  BSYNC.RECONVERGENT B0 ;  /* 0x0000000000007941 */ /* 0x000fea0003800200 */
.L_x_2896:
        /* <DEDUP_REMOVED lines=14> */
.L_x_2899:
[----:B------:R-:W-:Y:S05]  /*53e0*/  BSYNC.RECONVERGENT B0 ;  /* 0x0000000000007941 */ /* 0x000fea0003800200 */
.L_x_2898:
        /* <DEDUP_REMOVED lines=23> */
.L_x_2901:
[----:B------:R-:W-:Y:S05]  /*5560*/  BSYNC.RECONVERGENT B0 ;  /* 0x0000000000007941 */ /* 0x000fea0003800200 */
.L_x_2900:
        /* <DEDUP_REMOVED lines=14> */
.L_x_2903:
[----:B------:R-:W-:Y:S05]  /*5650*/  BSYNC.RECONVERGENT B0 ;  /* 0x0000000000007941 */ /* 0x000fea0003800200 */
.L_x_2902:
        /* <DEDUP_REMOVED lines=23> */
.L_x_2905:
[----:B------:R-:W-:Y:S05]  /*57d0*/  BSYNC.RECONVERGENT B0 ;  /* 0x0000000000007941 */ /* 0x000fea0003800200 */
.L_x_2904:
        /* <DEDUP_REMOVED lines=14> */
.L_x_2907:
[----:B------:R-:W-:Y:S05]  /*58c0*/  BSYNC.RECONVERGENT B0 ;  /* 0x0000000000007941 */ /* 0x000fea0003800200 */
.L_x_2906:
        /* <DEDUP_REMOVED lines=8> */
[----:B------:R-:W-:Y:S02]  /*5950*/  F2FP.SATFINITE.E5M2.F32.PACK_AB_MERGE_C R47, RZ, R47, RZ ;  /* 0x0000002fff2f723e */ /* 0x000fe400048060ff */
[----:B------:R-:W-:-:S02]  /*5960*/  LOP3.LUT R30, R49, 0xff000000, R42, 0xf8, !PT ;  /* 0xff000000311e7812 */ /* 0x000fc400078ef82a */
[----:B------:R-:W-:Y:S02]  /*5970*/  FMNMX R42, R41, |R46|, !PT ;  /* 0x4000002e292a7209 */ /* 0x000fe40007800000 */
        /* <DEDUP_REMOVED lines=10> */
.L_x_2909:
[----:B------:R-:W-:Y:S05]  /*5a20*/  BSYNC.RECONVERGENT B0 ;  /* 0x0000000000007941 */ /* 0x000fea0003800200 */
.L_x_2908:
        /* <DEDUP_REMOVED lines=12> */
.L_x_2911:
[----:B------:R-:W-:Y:S05]  /*5af0*/  BSYNC.RECONVERGENT B0 ;  /* 0x0000000000007941 */ /* 0x000fea0003800200 */
.L_x_2910:
        /* <DEDUP_REMOVED lines=23> */
.L_x_2913:
[----:B------:R-:W-:Y:S05]  /*5c70*/  BSYNC.RECONVERGENT B0 ;  /* 0x0000000000007941 */ /* 0x000fea0003800200 */
.L_x_2912:
        /* <DEDUP_REMOVED lines=16> */
.L_x_2915:
[----:B------:R-:W-:Y:S05]  /*5d80*/  BSYNC.RECONVERGENT B0 ;  /* 0x0000000000007941 */ /* 0x000fea0003800200 */
.L_x_2914:
        /* <DEDUP_REMOVED lines=16> */
.L_x_2917:
[----:B------:R-:W-:Y:S05]  /*5e90*/  BSYNC.RECONVERGENT B0 ;  /* 0x0000000000007941 */ /* 0x000fea0003800200 */
.L_x_2916:
        /* <DEDUP_REMOVED lines=30> */
.L_x_2919:
[----:B------:R-:W-:Y:S05]  /*6080*/  BSYNC.RECONVERGENT B0 ;  /* 0x0000000000007941 */ /* 0x000fea0003800200 */
.L_x_2918:
[C---:B0----5:R-:W-:Y:S01]  /*6090*/  FMUL R36, R43.reuse, UR8 ;  /* 0x000000082b247c20 */ /* 0x061fe20008400000 */
        /* <DEDUP_REMOVED lines=15> */
.L_x_2921:
[----:B------:R-:W-:Y:S05]  /*6190*/  BSYNC.RECONVERGENT B0 ;  /* 0x0000000000007941 */ /* 0x000fea0003800200 */
.L_x_2920:
        /* <DEDUP_REMOVED lines=16> */
.L_x_2923:
[----:B------:R-:W-:Y:S05]  /*62a0*/  BSYNC.RECONVERGENT B0 ;  /* 0x0000000000007941 */ /* 0x000fea0003800200 */
.L_x_2922:
        /* <DEDUP_REMOVED lines=16> */
.L_x_2925:
[----:B------:R-:W-:Y:S05]  /*63b0*/  BSYNC.RECONVERGENT B0 ;  /* 0x0000000000007941 */ /* 0x000fea0003800200 */
.L_x_2924:
        /* <DEDUP_REMOVED lines=14> */
.L_x_2927:
[----:B------:R-:W-:Y:S05]  /*64a0*/  BSYNC.RECONVERGENT B0 ;  /* 0x0000000000007941 */ /* 0x000fea0003800200 */
.L_x_2926:
        /* <DEDUP_REMOVED lines=23> */
.L_x_2929:
[----:B------:R-:W-:Y:S05]  /*6620*/  BSYNC.RECONVERGENT B0 ;  /* 0x0000000000007941 */ /* 0x000fea0003800200 */
.L_x_2928:
        /* <DEDUP_REMOVED lines=14> */
.L_x_2931:
[----:B------:R-:W-:Y:S05]  /*6710*/  BSYNC.RECONVERGENT B0 ;  /* 0x0000000000007941 */ /* 0x000fea0003800200 */
.L_x_2930:
        /* <DEDUP_REMOVED lines=22> */
.L_x_2933:
[----:B------:R-:W-:Y:S05]  /*6880*/  BSYNC.RECONVERGENT B0 ;  /* 0x0000000000007941 */ /* 0x000fea0003800200 */
.L_x_2932:
        /* <DEDUP_REMOVED lines=14> */
.L_x_2935:
[----:B------:R-:W-:Y:S05]  /*6970*/  BSYNC.RECONVERGENT B0 ;  /* 0x0000000000007941 */ /* 0x000fea0003800200 */
.L_x_2934:
        /* <DEDUP_REMOVED lines=23> */
.L_x_2937:
[----:B------:R-:W-:Y:S05]  /*6af0*/  BSYNC.RECONVERGENT B0 ;  /* 0x0000000000007941 */ /* 0x000fea0003800200 */
.L_x_2936:
        /* <DEDUP_REMOVED lines=14> */
.L_x_2939:
[----:B------:R-:W-:Y:S05]  /*6be0*/  BSYNC.RECONVERGENT B0 ;  /* 0x0000000000007941 */ /* 0x000fea0003800200 */
.L_x_2938:
        /* <DEDUP_REMOVED lines=21> */
.L_x_2941:
[----:B------:R-:W-:Y:S05]  /*6d40*/  BSYNC.RECONVERGENT B0 ;  /* 0x0000000000007941 */ /* 0x000fea0003800200 */
.L_x_2940:
        /* <DEDUP_REMOVED lines=12> */
.L_x_2943:
[----:B------:R-:W-:Y:S05]  /*6e10*/  BSYNC.RECONVERGENT B0 ;  /* 0x0000000000007941 */ /* 0x000fea0003800200 */
.L_x_2942:
        /* <DEDUP_REMOVED lines=21> */
.L_x_2945:
[----:B------:R-:W-:Y:S05]  /*6f70*/  BSYNC.RECONVERGENT B0 ;  /* 0x0000000000007941 */ /* 0x000fea0003800200 */
.L_x_2944:
        /* <DEDUP_REMOVED lines=14> */
.L_x_2947:
[----:B------:R-:W-:Y:S05]  /*7060*/  BSYNC.RECONVERGENT B0 ;  /* 0x0000000000007941 */ /* 0x000fea0003800200 */
.L_x_2946:
[C---:B-----5:R-:W-:Y:S01]  /*7070*/  FMNMX3 R44, |R48|.reuse, R44, |R45|, !PT ;  /* 0x0000002c302c7276 */ /* 0x060fe2000780062d */
[----:B------:R-:W-:Y:S01]  /*7080*/  FMUL R49, R48, UR8 ;  /* 0x0000000830317c20 */ /* 0x000fe20008400000 */
[----:B------:R-:W-:Y:S01]  /*7090*/  FMUL R45, R45, UR8 ;  /* 0x000000082d2d7c20 */ /* 0x000fe20008400000 */
[----:B------:R-:W-:Y:S03]  /*70a0*/  BSSY.RECONVERGENT B0, `(.L_x_2948) ;  /* 0x000000c000007945 */ /* 0x000fe60003800200 */
        /* <DEDUP_REMOVED lines=11> */
.L_x_2949:
[----:B------:R-:W-:Y:S05]  /*7160*/  BSYNC.RECONVERGENT B0 ;  /* 0x0000000000007941 */ /* 0x000fea0003800200 */
.L_x_2948:
        /* <DEDUP_REMOVED lines=38> */
.L_x_2951:
[----:B------:R-:W-:Y:S05]  /*73d0*/  BSYNC.RECONVERGENT B0 ;  /* 0x0000000000007941 */ /* 0x000fea0003800200 */
.L_x_2950:
[C---:B0----5:R-:W-:Y:S01]  /*73e0*/  FMUL R16, R11.reuse, UR8 ;  /* 0x000000080b107c20 */ /* 0x061fe20008400000 */
        /* <DEDUP_REMOVED lines=15> */
.L_x_2953:
[----:B------:R-:W-:Y:S05]  /*74e0*/  BSYNC.RECONVERGENT B0 ;  /* 0x0000000000007941 */ /* 0x000fea0003800200 */
.L_x_2952:
        /* <DEDUP_REMOVED lines=15> */
.L_x_2955:
[----:B------:R-:W-:Y:S05]  /*75e0*/  BSYNC.RECONVERGENT B0 ;  /* 0x0000000000007941 */ /* 0x000fea0003800200 */
.L_x_2954:
[----:B01---5:R-:W-:Y:S01]  /*75f0*/  FMUL R16, R49, UR8 ;  /* 0x0000000831107c20 */ /* 0x023fe20008400000 */
[----:B------:R-:W-:Y:S01]  /*7600*/  FMUL R47, R36, UR8 ;  /* 0x00000008242f7c20 */ /* 0x000fe20008400000 */
[----:B------:R-:W-:Y:S01]  /*7610*/  BSSY.RECONVERGENT B0, `(.L_x_2956) ;  /* 0x000000e000007945 */ /* 0x000fe20003800200 */
[----:B------:R-:W-:Y:S01]  /*7620*/  IMAD R42, R42, 0x100, R45 ;  /* 0x000001002a2a7824 */ /* 0x000fe200078e022d */
        /* <DEDUP_REMOVED lines=12> */
.L_x_2957:
[----:B------:R-:W-:Y:S05]  /*76f0*/  BSYNC.RECONVERGENT B0 ;  /* 0x0000000000007941 */ /* 0x000fea0003800200 */
.L_x_2956:
        /* <DEDUP_REMOVED lines=14> */
.L_x_2959:
[----:B------:R-:W-:Y:S05]  /*77e0*/  BSYNC.RECONVERGENT B0 ;  /* 0x0000000000007941 */ /* 0x000fea0003800200 */
.L_x_2958:
        /* <DEDUP_REMOVED lines=23> */
.L_x_2961:
[----:B------:R-:W-:Y:S05]  /*7960*/  BSYNC.RECONVERGENT B0 ;  /* 0x0000000000007941 */ /* 0x000fea0003800200 */
.L_x_2960:
        /* <DEDUP_REMOVED lines=14> */
.L_x_2963:
[----:B------:R-:W-:Y:S05]  /*7a50*/  BSYNC.RECONVERGENT B0 ;  /* 0x0000000000007941 */ /* 0x000fea0003800200 */
.L_x_2962:
        /* <DEDUP_REMOVED lines=23> */
.L_x_2965:
[----:B------:R-:W-:Y:S05]  /*7bd0*/  BSYNC.RECONVERGENT B0 ;  /* 0x0000000000007941 */ /* 0x000fea0003800200 */
.L_x_2964:
        /* <DEDUP_REMOVED lines=14> */
.L_x_2967:
[----:B------:R-:W-:Y:S05]  /*7cc0*/  BSYNC.RECONVERGENT B0 ;  /* 0x0000000000007941 */ /* 0x000fea0003800200 */
.L_x_2966:
        /* <DEDUP_REMOVED lines=22> */
.L_x_2969:
[----:B------:R-:W-:Y:S05]  /*7e30*/  BSYNC.RECONVERGENT B0 ;  /* 0x0000000000007941 */ /* 0x000fea0003800200 */
.L_x_2968:
        /* <DEDUP_REMOVED lines=14> */
.L_x_2971:
[----:B------:R-:W-:Y:S05]  /*7f20*/  BSYNC.RECONVERGENT B0 ;  /* 0x0000000000007941 */ /* 0x000fea0003800200 */
.L_x_2970:
        /* <DEDUP_REMOVED lines=20> */
.L_x_2973:
[----:B------:R-:W-:Y:S05]  /*8070*/  BSYNC.RECONVERGENT B0 ;  /* 0x0000000000007941 */ /* 0x000fea0003800200 */
.L_x_2972:
        /* <DEDUP_REMOVED lines=14> */
.L_x_2975:
[----:B------:R-:W-:Y:S05]  /*8160*/  BSYNC.RECONVERGENT B0 ;  /* 0x0000000000007941 */ /* 0x000fea0003800200 */
.L_x_2974:
        /* <DEDUP_REMOVED lines=24> */
.L_x_2977:
[----:B------:R-:W-:Y:S05]  /*82f0*/  BSYNC.RECONVERGENT B0 ;  /* 0x0000000000007941 */ /* 0x000fea0003800200 */
.L_x_2976:
        /* <DEDUP_REMOVED lines=14> */
.L_x_2979:
[----:B------:R-:W-:Y:S05]  /*83e0*/  BSYNC.RECONVERGENT B0 ;  /* 0x0000000000007941 */ /* 0x000fea0003800200 */
.L_x_2978:
        /* <DEDUP_REMOVED lines=15> */
[----:B------:R-:W-:Y:S02]  /*84e0*/  F2FP.SATFINITE.E5M2.F32.PACK_AB_MERGE_C R45, RZ, R45, RZ ;  /* 0x0000002dff2d723e */ /* 0x000fe400048060ff */
[----:B------:R-:W-:Y:S02]  /*84f0*/  LOP3.LUT R33, R17, 0xff00, R10, 0xf8, !PT ;  /* 0x0000ff0011217812 */ /* 0x000fe400078ef80a */
        /* <DEDUP_REMOVED lines=10> */
.L_x_2981:
[----:B------:R-:W-:Y:S05]  /*85a0*/  BSYNC.RECONVERGENT B0 ;  /* 0x0000000000007941 */ /* 0x000fea0003800200 */
.L_x_2980:
        /* <DEDUP_REMOVED lines=33> */
.L_x_2983:
[----:B------:R-:W-:Y:S05]  /*87c0*/  BSYNC.RECONVERGENT B0 ;  /* 0x0000000000007941 */ /* 0x000fea0003800200 */
.L_x_2982:
        /* <DEDUP_REMOVED lines=16> */
.L_x_2985:
[----:B------:R-:W-:Y:S05]  /*88d0*/  BSYNC.RECONVERGENT B0 ;  /* 0x0000000000007941 */ /* 0x000fea0003800200 */
.L_x_2984:
        /* <DEDUP_REMOVED lines=15> */
.L_x_2987:
[----:B------:R-:W-:Y:S05]  /*89d0*/  BSYNC.RECONVERGENT B0 ;  /* 0x0000000000007941 */ /* 0x000fea0003800200 */
.L_x_2986:
[----:B-----5:R-:W-:Y:S01]  /*89e0*/  FMUL R47, R45, UR8 ;  /* 0x000000082d2f7c20 */ /* 0x020fe20008400000 */
[----:B------:R-:W-:Y:S01]  /*89f0*/  FMUL R43, R42, UR8 ;  /* 0x000000082a2b7c20 */ /* 0x000fe20008400000 */
[----:B------:R-:W-:Y:S01]  /*8a00*/  BSSY.RECONVERGENT B0, `(.L_x_2988) ;  /* 0x000000e000007945 */ /* 0x000fe20003800200 */
        /* <DEDUP_REMOVED lines=13> */
.L_x_2989:
[----:B------:R-:W-:Y:S05]  /*8ae0*/  BSYNC.RECONVERGENT B0 ;  /* 0x0000000000007941 */ /* 0x000fea0003800200 */
.L_x_2988:
        /* <DEDUP_REMOVED lines=14> */
.L_x_2991:
[----:B------:R-:W-:Y:S05]  /*8bd0*/  BSYNC.RECONVERGENT B0 ;  /* 0x0000000000007941 */ /* 0x000fea0003800200 */
.L_x_2990:
        /* <DEDUP_REMOVED lines=19> */
.L_x_2993:
[----:B------:R-:W-:Y:S05]  /*8d10*/  BSYNC.RECONVERGENT B0 ;  /* 0x0000000000007941 */ /* 0x000fea0003800200 */
.L_x_2992:
        /* <DEDUP_REMOVED lines=26> */
.L_x_2995:
[----:B------:R-:W-:Y:S05]  /*8ec0*/  BSYNC.RECONVERGENT B0 ;  /* 0x0000000000007941 */ /* 0x000fea0003800200 */
.L_x_2994:
[----:B0----5:R-:W-:Y:S01]  /*8ed0*/  FMUL R16, R39, UR8 ;  /* 0x0000000827107c20 */ /* 0x021fe20008400000 */
[----:B------:R-:W-:Y:S01]  /*8ee0*/  FMUL R17, R41, UR8 ;  /* 0x0000000829117c20 */ /* 0x000fe20008400000 */
[----:B------:R-:W-:Y:S01]  /*8ef0*/  BSSY.RECONVERGENT B0, `(.L_x_2996) ;  /* 0x0000011000007945 */ /* 0x000fe20003800200 */
[----:B------:R-:W-:Y:S02]  /*8f00*/  LOP3.LUT R5, R42, 0xffff, R43, 0xf8, !PT ;  /* 0x0000ffff2a057812 */ /* 0x000fe400078ef82b */
[----:B------:R-:W-:Y:S01]  /*8f10*/  FMNMX3 R42, |R40|, R45, |R39|, !PT ;  /* 0x0000002d282a7276 */ /* 0x000fe20007800627 */
[----:B------:R-:W-:Y:S01]  /*8f20*/  IMAD.MOV.U32 R39, RZ, RZ, RZ ;  /* 0x000000ffff277224 */ /* 0x000fe200078e00ff */
[----:B------:R-:W-:Y:S02]  /*8f30*/  F2FP.SATFINITE.E5M2.F32.PACK_AB_MERGE_C R43, RZ, R16, RZ ;  /* 0x00000010ff2b723e */ /* 0x000fe400048060ff */
[----:B------:R-:W-:Y:S01]  /*8f40*/  F2FP.SATFINITE.E5M2.F32.PACK_AB_MERGE_C R45, RZ, R17, RZ ;  /* 0x00000011ff2d723e */ /* 0x000fe200048060ff */
        /* <DEDUP_REMOVED lines=11> */
.L_x_2997:
[----:B------:R-:W-:Y:S05]  /*9000*/  BSYNC.RECONVERGENT B0 ;  /* 0x0000000000007941 */ /* 0x000fea0003800200 */
.L_x_2996:
        /* <DEDUP_REMOVED lines=17> */
.L_x_2999:
[----:B------:R-:W-:Y:S05]  /*9120*/  BSYNC.RECONVERGENT B0 ;  /* 0x0000000000007941 */ /* 0x000fea0003800200 */
.L_x_2998:
        /* <DEDUP_REMOVED lines=8> */
[----:B------:R-:W-:Y:S02]  /*91b0*/  F2FP.SATFINITE.E5M2.F32.PACK_AB_MERGE_C R45, RZ, R45, RZ ;  /* 0x0000002dff2d723e */ /* 0x000fe400048060ff */
[----:B------:R-:W-:Y:S01]  /*91c0*/  F2FP.SATFINITE.E5M2.F32.PACK_AB_MERGE_C R5, RZ, R16, RZ ;  /* 0x00000010ff05723e */ /* 0x000fe200048060ff */
        /* <DEDUP_REMOVED lines=12> */
.L_x_3001:
[----:B------:R-:W-:Y:S05]  /*9290*/  BSYNC.RECONVERGENT B0 ;  /* 0x0000000000007941 */ /* 0x000fea0003800200 */
.L_x_3000:
        /* <DEDUP_REMOVED lines=21> */
.L_x_3003:
[----:B------:R-:W-:Y:S05]  /*93f0*/  BSYNC.RECONVERGENT B0 ;  /* 0x0000000000007941 */ /* 0x000fea0003800200 */
.L_x_3002:
[----:B01---5:R-:W-:Y:S01]  /*9400*/  FMUL R17, R47, UR8 ;  /* 0x000000082f117c20 */ /* 0x023fe20008400000 */
[----:B------:R-:W-:Y:S01]  /*9410*/  FMUL R42, R3, UR8 ;  /* 0x00000008032a7c20 */ /* 0x000fe20008400000 */
[----:B------:R-:W-:Y:S01]  /*9420*/  BSSY.RECONVERGENT B0, `(.L_x_3004) ;  /* 0x0000015000007945 */ /* 0x000fe20003800200 */
[----:B------:R-:W-:Y:S01]  /*9430*/  LOP3.LUT R48, R45, 0xff, RZ, 0xc0, !PT ;  /* 0x000000ff2d307812 */ /* 0x000fe200078ec0ff */
[----:B------:R-:W-:Y:S01]  /*9440*/  IMAD.MOV.U32 R16, RZ, RZ, RZ ;  /* 0x000000ffff107224 */ /* 0x000fe200078e00ff */
[----:B------:R-:W-:Y:S02]  /*9450*/  F2FP.SATFINITE.E5M2.F32.PACK_AB_MERGE_C R45, RZ, R17, RZ ;  /* 0x00000011ff2d723e */ /* 0x000fe400048060ff */
[----:B------:R-:W-:Y:S02]  /*9460*/  ISETP.GE.AND P1, PT, R44, UR7, PT ;  /* 0x000000072c007c0c */ /* 0x000fe4000bf26270 */
[----:B------:R-:W-:Y:S02]  /*9470*/  FMNMX3 R11, |R39|, R46, |R47|, !PT ;  /* 0x0000002e270b7276 */ /* 0x000fe4000780062f */
[----:B------:R-:W-:Y:S01]  /*9480*/  F2FP.SATFINITE.E5M2.F32.PACK_AB_MERGE_C R17, RZ, R42, RZ ;  /* 0x0000002aff11723e */ /* 0x000fe200048060ff */
        /* <DEDUP_REMOVED lines=14> */
.L_x_3005:
[----:B------:R-:W-:Y:S05]  /*9570*/  BSYNC.RECONVERGENT B0 ;  /* 0x0000000000007941 */ /* 0x000fea0003800200 */
.L_x_3004:
        /* <DEDUP_REMOVED lines=17> */
.L_x_3007:
[----:B------:R-:W-:Y:S05]  /*9690*/  BSYNC.RECONVERGENT B0 ;  /* 0x0000000000007941 */ /* 0x000fea0003800200 */
.L_x_3006:
[----:B0----5:R-:W-:Y:S01]  /*96a0*/  FMUL R42, R45, UR8 ;  /* 0x000000082d2a7c20 */ /* 0x021fe20008400000 */
[----:B------:R-:W-:Y:S01]  /*96b0*/  FMUL R49, R16, UR8 ;  /* 0x0000000810317c20 */ /* 0x000fe20008400000 */
[----:B------:R-:W-:Y:S01]  /*96c0*/  BSSY.RECONVERGENT B0, `(.L_x_3008) ;  /* 0x0000010000007945 */ /* 0x000fe20003800200 */
[----:B------:R-:W-:Y:S02]  /*96d0*/  LOP3.LUT R48, R48, 0xff00, R47, 0xf8, !PT ;  /* 0x0000ff0030307812 */ /* 0x000fe400078ef82f */
[----:B------:R-:W-:Y:S02]  /*96e0*/  F2FP.SATFINITE.E5M2.F32.PACK_AB_MERGE_C R47, RZ, R42, RZ ;  /* 0x0000002aff2f723e */ /* 0x000fe400048060ff */
[----:B------:R-:W-:Y:S01]  /*96f0*/  F2FP.SATFINITE.E5M2.F32.PACK_AB_MERGE_C R49, RZ, R49, RZ ;  /* 0x00000031ff31723e */ /* 0x000fe200048060ff */
        /* <DEDUP_REMOVED lines=12> */
.L_x_3009:
[----:B------:R-:W-:Y:S05]  /*97c0*/  BSYNC.RECONVERGENT B0 ;  /* 0x0000000000007941 */ /* 0x000fea0003800200 */
.L_x_3008:
        /* <DEDUP_REMOVED lines=14> */
.L_x_3011:
[----:B------:R-:W-:Y:S05]  /*98b0*/  BSYNC.RECONVERGENT B0 ;  /* 0x0000000000007941 */ /* 0x000fea0003800200 */
.L_x_3010:
[----:B------:R-:W-:Y:S01]  /*98c0*/  FMUL R39, R45, UR8 ;  /* 0x000000082d277c20 */ /* 0x000fe20008400000 */
[----:B-----5:R-:W-:Y:S01]  /*98d0*/  FMUL R44, R46, UR8 ;  /* 0x000000082e2c7c20 */ /* 0x020fe20008400000 */
[----:B------:R-:W-:Y:S01]  /*98e0*/  FMUL R53, R47, UR8 ;  /* 0x000000082f357c20 */ /* 0x000fe20008400000 */
[----:B------:R-:W-:Y:S02]  /*98f0*/  BSSY.RECONVERGENT B0, `(.L_x_3012) ;  /* 0x0000014000007945 */ /* 0x000fe40003800200 */
[----:B------:R-:W-:Y:S02]  /*9900*/  F2FP.SATFINITE.E5M2.F32.PACK_AB_MERGE_C R39, RZ, R39, RZ ;  /* 0x00000027ff27723e */ /* 0x000fe400048060ff */
[----:B------:R-:W-:Y:S02]  /*9910*/  F2FP.SATFINITE.E5M2.F32.PACK_AB_MERGE_C R44, RZ, R44, RZ ;  /* 0x0000002cff2c723e */ /* 0x000fe400048060ff */
[----:B------:R-:W-:Y:S01]  /*9920*/  F2FP.SATFINITE.E5M2.F32.PACK_AB_MERGE_C R53, RZ, R53, RZ ;  /* 0x00000035ff35723e */ /* 0x000fe200048060ff */
        /* <DEDUP_REMOVED lines=16> */
.L_x_3013:
[----:B------:R-:W-:Y:S05]  /*9a30*/  BSYNC.RECONVERGENT B0 ;  /* 0x0000000000007941 */ /* 0x000fea0003800200 */
.L_x_3012:
        /* <DEDUP_REMOVED lines=17> */
[----:B------:R-:W-:Y:S02]  /*9b50*/  F2FP.SATFINITE.E5M2.F32.PACK_AB_MERGE_C R4, RZ, R4, RZ ;  /* 0x00000004ff04723e */ /* 0x000fe400048060ff */
        /* <DEDUP_REMOVED lines=64> */
.L_x_3015:
[----:B------:R-:W-:Y:S05]  /*9f60*/  BSYNC.RECONVERGENT B0 ;  /* 0x0000000000007941 */ /* 0x000fea0003800200 */
.L_x_3014:
        /* <DEDUP_REMOVED lines=41> */
.L_x_3017:
[----:B------:R-:W-:Y:S05]  /*a200*/  BSYNC.RECONVERGENT B0 ;  /* 0x0000000000007941 */ /* 0x000fea0003800200 */
.L_x_3016:
        /* <DEDUP_REMOVED lines=36> */
.L_x_3019:
[----:B------:R-:W-:Y:S05]  /*a450*/  BSYNC.RECONVERGENT B0 ;  /* 0x0000000000007941 */ /* 0x000fea0003800200 */
.L_x_3018:
        /* <DEDUP_REMOVED lines=36> */
.L_x_3021:
[----:B------:R-:W-:Y:S05]  /*a6a0*/  BSYNC.RECONVERGENT B0 ;  /* 0x0000000000007941 */ /* 0x000fea0003800200 */
.L_x_3020:
        /* <DEDUP_REMOVED lines=36> */
.L_x_3023:
[----:B------:R-:W-:Y:S05]  /*a8f0*/  BSYNC.RECONVERGENT B0 ;  /* 0x0000000000007941 */ /* 0x000fea0003800200 */
.L_x_3022:
        /* <DEDUP_REMOVED lines=36> */
.L_x_3025:
[----:B------:R-:W-:Y:S05]  /*ab40*/  BSYNC.RECONVERGENT B0 ;  /* 0x0000000000007941 */ /* 0x000fea0003800200 */
.L_x_3024:
        /* <DEDUP_REMOVED lines=36> */
.L_x_3027:
[----:B------:R-:W-:Y:S05]  /*ad90*/  BSYNC.RECONVERGENT B0 ;  /* 0x0000000000007941 */ /* 0x000fea0003800200 */
.L_x_3026:
        /* <DEDUP_REMOVED lines=36> */
.L_x_3029:
[----:B------:R-:W-:Y:S05]  /*afe0*/  BSYNC.RECONVERGENT B0 ;  /* 0x0000000000007941 */ /* 0x000fea0003800200 */
.L_x_3028:
        /* <DEDUP_REMOVED lines=49> */
.L_x_3031:
[----:B------:R-:W-:Y:S05]  /*b300*/  BSYNC.RECONVERGENT B0 ;  /* 0x0000000000007941 */ /* 0x000fea0003800200 */
.L_x_3030:
        /* <DEDUP_REMOVED lines=51> */
.L_x_3033:
[----:B------:R-:W-:Y:S05]  /*b640*/  BSYNC.RECONVERGENT B0 ;  /* 0x0000000000007941 */ /* 0x000fea0003800200 */
.L_x_3032:
        /* <DEDUP_REMOVED lines=36> */
.L_x_3035:
[----:B------:R-:W-:Y:S05]  /*b890*/  BSYNC.RECONVERGENT B0 ;  /* 0x0000000000007941 */ /* 0x000fea0003800200 */
.L_x_3034:
        /* <DEDUP_REMOVED lines=36> */
.L_x_3037:
[----:B------:R-:W-:Y:S05]  /*bae0*/  BSYNC.RECONVERGENT B0 ;  /* 0x0000000000007941 */ /* 0x000fea0003800200 */
.L_x_3036:
        /* <DEDUP_REMOVED lines=36> */
.L_x_3039:
[----:B------:R-:W-:Y:S05]  /*bd30*/  BSYNC.RECONVERGENT B0 ;  /* 0x0000000000007941 */ /* 0x000fea0003800200 */
.L_x_3038:
        /* <DEDUP_REMOVED lines=36> */
.L_x_3041:
[----:B------:R-:W-:Y:S05]  /*bf80*/  BSYNC.RECONVERGENT B0 ;  /* 0x0000000000007941 */ /* 0x000fea0003800200 */
.L_x_3040:
        /* <DEDUP_REMOVED lines=36> */
.L_x_3043:
[----:B------:R-:W-:Y:S05]  /*c1d0*/  BSYNC.RECONVERGENT B0 ;  /* 0x0000000000007941 */ /* 0x000fea0003800200 */
.L_x_3042:
        /* <DEDUP_REMOVED lines=36> */
.L_x_3045:
[----:B------:R-:W-:Y:S05]  /*c420*/  BSYNC.RECONVERGENT B0 ;  /* 0x0000000000007941 */ /* 0x000fea0003800200 */
.L_x_3044:
        /* <DEDUP_REMOVED lines=30> */
.L_x_3055:
[----:B-1----:R-:W-:-:S07]  /*c610*/  FMNMX R5, R3, R4, !PT ;  /* 0x0000000403057209 */ /* 0x002fce0007800000 */
.L_x_3047:
[----:B------:R-:W-:Y:S05]  /*c620*/  BSYNC B0 ;  /* 0x0000000000007941 */ /* 0x000fea0003800000 */
.L_x_3046:
        /* <DEDUP_REMOVED lines=15> */
.L_x_3050:
[----:B------:R-:W-:Y:S05]  /*c720*/  BSYNC.RECONVERGENT B0 ;  /* 0x0000000000007941 */ /* 0x000fea0003800200 */
.L_x_3049:
        /* <DEDUP_REMOVED lines=14> */
[----:B---3--:R-:W-:Y:S05]  /*c810*/  CALL.REL.NOINC `($__internal_11_$__cuda_sm20_rcp_rn_f32_slowpath) ;  /* 0x00000000005c7944 */ /* 0x008fea0003c00000 */
[----:B------:R-:W-:Y:S01]  /*c820*/  IMAD.MOV.U32 R5, RZ, RZ, R0 ;  /* 0x000000ffff057224 */ /* 0x000fe200078e0000 */
[----:B------:R-:W-:Y:S06]  /*c830*/  BRA `(.L_x_3052) ;  /* 0x0000000000147947 */ /* 0x000fec0003800000 */
.L_x_3051:
[----:B------:R-:W0:Y:S01]  /*c840*/  MUFU.RCP R5, UR8 ;  /* 0x0000000800057d08 */ /* 0x000e220008001000 */
[----:B------:R-:W-:-:S04]  /*c850*/  IMAD.U32 R0, RZ, RZ, UR8 ;  /* 0x00000008ff007e24 */ /* 0x000fc8000f8e00ff */
[----:B0-----:R-:W-:-:S04]  /*c860*/  FFMA R0, R5, R0, -1 ;  /* 0xbf80000005007423 */ /* 0x001fc80000000000 */
[----:B------:R-:W-:-:S04]  /*c870*/  FADD.FTZ R0, -R0, -RZ ;  /* 0x800000ff00007221 */ /* 0x000fc80000010100 */
[----:B------:R-:W-:-:S07]  /*c880*/  FFMA R5, R5, R0, R5 ;  /* 0x0000000005057223 */ /* 0x000fce0000000005 */
.L_x_3052:
[----:B------:R-:W-:Y:S01]  /*c890*/  STG.E desc[UR10][R2.64], R5 ;  /* 0x0000000502007986 */ /* 0x000fe2000c10190a */
[----:B------:R-:W-:Y:S05]  /*c8a0*/  EXIT ;  /* 0x000000000000794d */ /* 0x000fea0003800000 */
.L_x_3048:
[----:B------:R-:W-:Y:S02]  /*c8b0*/  IMAD.MOV.U32 R6, RZ, RZ, 0x2 ;  /* 0x00000002ff067424 */ /* 0x000fe400078e00ff */
[----:B------:R-:W-:Y:S02]  /*c8c0*/  IMAD.MOV.U32 R7, RZ, RZ, 0x1f ;  /* 0x0000001fff077424 */ /* 0x000fe400078e00ff */
[----:B------:R-:W-:-:S07]  /*c8d0*/  IMAD.MOV.U32 R5, RZ, RZ, -0x1 ;  /* 0xffffffffff057424 */ /* 0x000fce00078e00ff */
[----:B0123--:R-:W-:Y:S05]  /*c8e0*/  WARPSYNC.COLLECTIVE R5, `(.L_x_3053) ;  /* 0x0000000005087348 */ /* 0x00ffea0003c00000 */
[----:B-1----:R1:W4:Y:S02]  /*c8f0*/  SHFL.DOWN P0, R4, R2, R6, R7 ;  /* 0x0800000602047389 */ /* 0x0023240000000007 */
[----:B01234-:R-:W-:Y:S05]  /*c900*/  ENDCOLLECTIVE ;  /* 0x000000000000791b */ /* 0x01ffea0003800000 */
.L_x_3053:
[----:B------:R-:W-:Y:S02]  /*c910*/  IMAD.MOV.U32 R6, RZ, RZ, 0x1 ;  /* 0x00000001ff067424 */ /* 0x000fe400078e00ff */
[----:B------:R-:W-:-:S05]  /*c920*/  IMAD.MOV.U32 R3, RZ, RZ, R4 ;  /* 0x000000ffff037224 */ /* 0x000fca00078e0004 */
[----:B------:R-:W-:-:S05]  /*c930*/  FMNMX R3, R3, R2, !PT ;  /* 0x0000000203037209 */ /* 0x000fca0007800000 */
[----:B------:R-:W-:-:S07]  /*c940*/  IMAD.MOV.U32 R2, RZ, RZ, R3 ;  /* 0x000000ffff027224 */ /* 0x000fce00078e0003 */
[----:B------:R-:W-:Y:S05]  /*c950*/  WARPSYNC.COLLECTIVE R5, `(.L_x_3054) ;  /* 0x0000000005087348 */ /* 0x000fea0003c00000 */
[----:B------:R0:W1:Y:S02]  /*c960*/  SHFL.DOWN P0, R4, R2, R6, R7 ;  /* 0x0800000602047389 */ /* 0x0000640000000007 */
[----:B01----:R-:W-:Y:S05]  /*c970*/  ENDCOLLECTIVE ;  /* 0x000000000000791b */ /* 0x003fea0003800000 */
.L_x_3054:
[----:B------:R-:W-:Y:S05]  /*c980*/  BRA `(.L_x_3055) ;  /* 0xfffffffc00207947 */ /* 0x000fea000383ffff */
        .weak           $__internal_11_$__cuda_sm20_rcp_rn_f32_slowpath
        .type           $__internal_11_$__cuda_sm20_rcp_rn_f32_slowpath,@function
        .size           $__internal_11_$__cuda_sm20_rcp_rn_f32_slowpath,(.L_x_3768 - $__internal_11_$__cuda_sm20_rcp_rn_f32_slowpath)
$__internal_11_$__cuda_sm20_rcp_rn_f32_slowpath:
        /* <DEDUP_REMOVED lines=15> */
.L_x_3056:
        /* <DEDUP_REMOVED lines=33> */
.L_x_3058:
[----:B------:R0:W1:Y:S02]  /*cc90*/  MUFU.RCP R4, R0 ;  /* 0x0000000000047308 */ /* 0x0000640000001000 */
.L_x_3057:
[----:B0123--:R-:W-:Y:S02]  /*cca0*/  IMAD.MOV.U32 R0, RZ, RZ, R4 ;  /* 0x000000ffff007224 */ /* 0x00ffe400078e0004 */
[----:B------:R-:W-:Y:S02]  /*ccb0*/  IMAD.MOV.U32 R4, RZ, RZ, R9 ;  /* 0x000000ffff047224 */ /* 0x000fe400078e0009 */
[----:B------:R-:W-:-:S04]  /*ccc0*/  IMAD.MOV.U32 R5, RZ, RZ, 0x0 ;  /* 0x00000000ff057424 */ /* 0x000fc800078e00ff */
[----:B------:R-:W-:Y:S05]  /*ccd0*/  RET.REL.NODEC R4 `(_ZN18transformer_engine56_GLOBAL__N__9a404817_23_multi_cast_transpose_cu_26a11c4627multi_cast_transpose_kernelILi2ELi8ELb0Eff13__nv_fp8_e5m2EEvNS0_22MultiCastTransposeArgsE) ;  /* 0xffffff3004c87950 */ /* 0x000fea0003c3ffff */
.L_x_3059:
        /* <DEDUP_REMOVED lines=10> */
.L_x_3768:


//--------------------- .text._ZN18transformer_engine56_GLOBAL__N__9a404817_23_multi_cast_transpose_cu_26a11c4627multi_cast_transpose_kernelILi2ELi4ELb0Eff13__nv_bfloat16EEvNS0_22MultiCastTransposeArgsE --------------------------
	.section	.text._ZN18transformer_engine56_GLOBAL__N__9a404817_23_multi_cast_transpose_cu_26a11c4627multi_cast_transpose_kernelILi2ELi4ELb0Eff13__nv_bfloat16EEvNS0_22MultiCastTransposeArgsE,"ax",@progbits
	.align	128
.text._ZN18transformer_engine56_GLOBAL__N__9a404817_23_multi_cast_transpose_cu_26a11c4627multi_cast_transpose_kernelILi2ELi4ELb0Eff13__nv_bfloat16EEvNS0_22MultiCastTransposeArgsE:
        .type           _ZN18transformer_engine56_GLOBAL__N__9a404817_23_multi_cast_transpose_cu_26a11c4627multi_cast_transpose_kernelILi2ELi4ELb0Eff13__nv_bfloat16EEvNS0_22MultiCastTransposeArgsE,@function
        .size           _ZN18transformer_engine56_GLOBAL__N__9a404817_23_multi_cast_transpose_cu_26a11c4627multi_cast_transpose_kernelILi2ELi4ELb0Eff13__nv_bfloat16EEvNS0_22MultiCastTransposeArgsE,(.L_x_3770 - _ZN18transformer_engine56_GLOBAL__N__9a404817_23_multi_cast_transpose_cu_26a11c4627multi_cast_transpose_kernelILi2ELi4ELb0Eff13__nv_bfloat16EEvNS0_22MultiCastTransposeArgsE)
        .other          _ZN18transformer_engine56_GLOBAL__N__9a404817_23_multi_cast_transpose_cu_26a11c4627multi_cast_transpose_kernelILi2ELi4ELb0Eff13__nv_bfloat16EEvNS0_22MultiCastTransposeArgsE,@"STO_CUDA_ENTRY STV_DEFAULT"
_ZN18transformer_engine56_GLOBAL__N__9a404817_23_multi_cast_transpose_cu_26a11c4627multi_cast_transpose_kernelILi2ELi4ELb0Eff13__nv_bfloat16EEvNS0_22MultiCastTransposeArgsE:
[----:B------:R-:W-:Y:S01]  /*0000*/  LDC R1, c[0x0][0x37c] ;  /* 0x0000df00ff017b82 */ /* 0x000fe20000000800 */
[----:B------:R-:W0:Y:S07]  /*0010*/  S2R R0, SR_TID.X ;  /* 0x0000000000007919 */ /* 0x000e2e0000002100 */
[----:B------:R-:W1:Y:S01]  /*0020*/  S2UR UR7, SR_CTAID.X ;  /* 0x00000000000779c3 */ /* 0x000e620000002500 */
[----:B------:R-:W-:Y:S01]  /*0030*/  UMOV UR4, URZ ;  /* 0x000000ff00047c82 */ /* 0x000fe20008000000 */
[----:B------:R-:W-:Y:S01]  /*0040*/  UMOV UR8, 0xe00 ;  /* 0x00000e0000087882 */ /* 0x000fe20000000000 */
[----:B0-----:R-:W-:-:S02]  /*0050*/  LOP3.LUT R15, R0, 0x1f, RZ, 0xc0, !PT ;  /* 0x0000001f000f7812 */ /* 0x001fc400078ec0ff */
[----:B-1----:R-:W-:-:S07]  /*0060*/  SHF.R.U32.HI R0, RZ, 0x5, R0 ;  /* 0x00000005ff007819 */ /* 0x002fce0000011600 */
.L_x_3060:
        /* <DEDUP_REMOVED lines=21> */
[----:B------:R-:W-:Y:S02]  /*01c0*/  HFMA2 R45, -RZ, RZ, 0, 0 ;  /* 0x00000000ff2d7431 */ /* 0x000fe400000001ff */
[----:B------:R-:W-:-:S04]  /*01d0*/  IMAD.MOV.U32 R28, RZ, RZ, RZ ;  /* 0x000000ffff1c7224 */ /* 0x000fc800078e00ff */
[----:B------:R-:W4:Y:S01]  /*01e0*/  LDCU UR14, c[0x0][UR4+0x1080] ;  /* 0x00021000040e77ac */ /* 0x000f220008000800 */
[----:B------:R-:W1:Y:S01]  /*01f0*/  LDCU UR7, c[0x0][UR4+0x1180] ;  /* 0x00023000040777ac */ /* 0x000e620008000800 */
[----:B----4-:R-:W-:-:S05]  /*0200*/  MOV R5, UR14 ;  /* 0x0000000e00057c02 */ /* 0x010fca0008000f00 */
[----:B------:R-:W-:Y:S02]  /*0210*/  VIADD R5, R5, 0x3f ;  /* 0x0000003f05057836 */ /* 0x000fe40000000000 */
[----:B-1----:R-:W-:Y:S01]  /*0220*/  VIADD R8, R19, -UR7 ;  /* 0x8000000713087c36 */ /* 0x002fe20008000000 */
[----:B------:R-:W1:Y:S02]  /*0230*/  LDCU UR7, c[0x0][UR4+0xf80] ;  /* 0x0001f000040777ac */ /* 0x000e640008000800 */
[----:B------:R-:W-:Y:S01]  /*0240*/  SHF.R.S32.HI R6, RZ, 0x1f, R5 ;  /* 0x0000001fff067819 */ /* 0x000fe20000011405 */
[----:B------:R-:W4:Y:S03]  /*0250*/  LDCU.64 UR4, c[0x0][UR5+0x580] ;  /* 0x0000b000050477ac */ /* 0x000f260008000a00 */
[----:B------:R-:W-:-:S04]  /*0260*/  LEA.HI R6, R6, R5, RZ, 0x6 ;  /* 0x0000000506067211 */ /* 0x000fc800078f30ff */
[----:B------:R-:W-:-:S04]  /*0270*/  SHF.R.S32.HI R11, RZ, 0x6, R6 ;  /* 0x00000006ff0b7819 */ /* 0x000fc80000011406 */
[-C--:B------:R-:W-:Y:S02]  /*0280*/  IABS R7, R11.reuse ;  /* 0x0000000b00077213 */ /* 0x080fe40000000000 */
[----:B------:R-:W-:Y:S02]  /*0290*/  IABS R10, R11 ;  /* 0x0000000b000a7213 */ /* 0x000fe40000000000 */
[----:B------:R-:W5:Y:S08]  /*02a0*/  I2F.RP R5, R7 ;  /* 0x0000000700057306 */ /* 0x000f700000209400 */
[----:B-----5:R-:W0:Y:S02]  /*02b0*/  MUFU.RCP R5, R5 ;  /* 0x0000000500057308 */ /* 0x020e240000001000 */
[----:B0-----:R-:W-:-:S06]  /*02c0*/  VIADD R2, R5, 0xffffffe ;  /* 0x0ffffffe05027836 */ /* 0x001fcc0000000000 */
[----:B------:R0:W5:Y:S02]  /*02d0*/  F2I.FTZ.U32.TRUNC.NTZ R3, R2 ;  /* 0x0000000200037305 */ /* 0x000164000021f000 */
[----:B0-----:R-:W-:Y:S01]  /*02e0*/  IMAD.MOV.U32 R2, RZ, RZ, RZ ;  /* 0x000000ffff027224 */ /* 0x001fe200078e00ff */
[----:B-----5:R-:W-:-:S05]  /*02f0*/  IADD3 R6, PT, PT, RZ, -R3, RZ ;  /* 0x80000003ff067210 */ /* 0x020fca0007ffe0ff */
[----:B------:R-:W-:Y:S01]  /*0300*/  IMAD R9, R6, R7, RZ ;  /* 0x0000000706097224 */ /* 0x000fe200078e02ff */
[----:B------:R-:W-:-:S03]  /*0310*/  IABS R6, R8 ;  /* 0x0000000800067213 */ /* 0x000fc60000000000 */
[----:B------:R-:W-:Y:S01]  /*0320*/  IMAD.HI.U32 R3, R3, R9, R2 ;  /* 0x0000000903037227 */ /* 0x000fe200078e0002 */
[----:B------:R-:W-:-:S05]  /*0330*/  IADD3 R2, PT, PT, RZ, -R10, RZ ;  /* 0x8000000aff027210 */ /* 0x000fca0007ffe0ff */
        /* <DEDUP_REMOVED lines=11> */
[----:B------:R-:W-:-:S04]  /*03f0*/  @!P2 LOP3.LUT R3, RZ, R11, RZ, 0x33, !PT ;  /* 0x0000000bff03a212 */ /* 0x000fc800078e33ff */
[C---:B------:R-:W-:Y:S01]  /*0400*/  IADD3 R16, PT, PT, -R3.reuse, RZ, RZ ;  /* 0x000000ff03107210 */ /* 0x040fe20007ffe1ff */
[----:B------:R-:W-:-:S04]  /*0410*/  IMAD.SHL.U32 R17, R3, 0x80, RZ ;  /* 0x0000008003117824 */ /* 0x000fc800078e00ff */
[----:B------:R-:W-:Y:S01]  /*0420*/  IMAD R16, R11, R16, R8 ;  /* 0x000000100b107224 */ /* 0x000fe200078e0208 */
[----:B------:R-:W-:-:S03]  /*0430*/  LOP3.LUT R18, R17, R0, RZ, 0xfc, !PT ;  /* 0x0000000011127212 */ /* 0x000fc600078efcff */
[----:B------:R-:W-:-:S04]  /*0440*/  IMAD.SHL.U32 R16, R16, 0x40, RZ ;  /* 0x0000004010107824 */ /* 0x000fc800078e00ff */
[----:B------:R-:W-:Y:S01]  /*0450*/  IMAD R15, R15, 0x2, R16 ;  /* 0x000000020f0f7824 */ /* 0x000fe200078e0210 */
[----:B--2---:R-:W-:Y:S02]  /*0460*/  @P0 R2UR UR8, R4 ;  /* 0x00000000040802ca */ /* 0x004fe400000e0000 */
[----:B-1----:R-:W-:-:S13]  /*0470*/  ISETP.GE.AND P0, PT, R18, UR7, PT ;  /* 0x0000000712007c0c */ /* 0x002fda000bf06270 */
[----:B---34-:R-:W-:Y:S05]  /*0480*/  @P0 BRA `(.L_x_3062) ;  /* 0x0000000000280947 */ /* 0x018fea0003800000 */
[C---:B------:R-:W-:Y:S01]  /*0490*/  IADD3 R0, PT, PT, R15.reuse, 0x1, RZ ;  /* 0x000000010f007810 */ /* 0x040fe20007ffe0ff */
[----:B------:R-:W-:Y:S01]  /*04a0*/  IMAD.MOV.U32 R3, RZ, RZ, 0x4 ;  /* 0x00000004ff037424 */ /* 0x000fe200078e00ff */
[----:B------:R-:W-:Y:S01]  /*04b0*/  ISETP.GE.AND P1, PT, R15, UR14, PT ;  /* 0x0000000e0f007c0c */ /* 0x000fe2000bf26270 */
[----:B------:R-:W-:Y:S01]  /*04c0*/  IMAD R2, R18, UR14, R15 ;  /* 0x0000000e12027c24 */ /* 0x000fe2000f8e020f */
[----:B------:R-:W-:Y:S01]  /*04d0*/  ISETP.GE.AND P2, PT, R0, UR14, PT ;  /* 0x0000000e00007c0c */ /* 0x000fe2000bf46270 */
[----:B------:R-:W-:Y:S01]  /*04e0*/  IMAD.MOV.U32 R28, RZ, RZ, RZ ;  /* 0x000000ffff1c7224 */ /* 0x000fe200078e00ff */
[----:B------:R-:W-:Y:S01]  /*04f0*/  MOV R45, RZ ;  /* 0x000000ff002d7202 */ /* 0x000fe20000000f00 */
[----:B------:R-:W-:-:S08]  /*0500*/  IMAD.WIDE R2, R2, R3, UR10 ;  /* 0x0000000a02027e25 */ /* 0x000fd0000f8e0203 */
[----:B------:R0:W5:Y:S04]  /*0510*/  @!P1 LDG.E R28, desc[UR12][R2.64] ;  /* 0x0000000c021c9981 */ /* 0x000168000c1e1900 */
[----:B------:R0:W5:Y:S02]  /*0520*/  @!P2 LDG.E R45, desc[UR12][R2.64+0x4] ;  /* 0x0000040c022da981 */ /* 0x000164000c1e1900 */
.L_x_3062:
[----:B------:R-:W-:Y:S05]  /*0530*/  BSYNC.RECONVERGENT B0 ;  /* 0x0000000000007941 */ /* 0x000fea0003800200 */
.L_x_3061:
[----:B-----5:R-:W-:Y:S01]  /*0540*/  FMUL R39, R28, UR8 ;  /* 0x000000081c277c20 */ /* 0x020fe20008400000 */
[----:B------:R-:W-:Y:S01]  /*0550*/  FMUL R31, R45, UR8 ;  /* 0x000000082d1f7c20 */ /* 0x000fe20008400000 */
[----:B------:R-:W-:Y:S01]  /*0560*/  VIADD R0, R18, 0x1 ;  /* 0x0000000112007836 */ /* 0x000fe20000000000 */
[----:B------:R-:W-:Y:S01]  /*0570*/  BSSY.RECONVERGENT B0, `(.L_x_3063) ;  /* 0x000000f000007945 */ /* 0x000fe20003800200 */
[----:B------:R-:W-:Y:S02]  /*0580*/  HFMA2 R34, -RZ, RZ, 0, 0 ;  /* 0x00000000ff227431 */ /* 0x000fe400000001ff */
[----:B------:R-:W-:Y:S01]  /*0590*/  IMAD.MOV.U32 R36, RZ, RZ, RZ ;  /* 0x000000ffff247224 */ /* 0x000fe200078e00ff */
[----:B------:R-:W1:Y:S01]  /*05a0*/  F2F.BF16.F32 R39, R39 ;  /* 0x0000002700277304 */ /* 0x000e620000202000 */
[----:B------:R-:W-:-:S07]  /*05b0*/  ISETP.GE.AND P1, PT, R0, UR7, PT ;  /* 0x0000000700007c0c */ /* 0x000fce000bf26270 */
[----:B------:R-:W2:Y:S01]  /*05c0*/  F2F.BF16.F32 R31, R31 ;  /* 0x0000001f001f7304 */ /* 0x000ea20000202000 */
[----:B------:R-:W-:Y:S05]  /*05d0*/  @P0 BRA `(.L_x_3064) ;  /* 0x0000000000200947 */ /* 0x000fea0003800000 */
[C---:B0-----:R-:W-:Y:S01]  /*05e0*/  VIADD R2, R15.reuse, 0x1 ;  /* 0x000000010f027836 */ /* 0x041fe20000000000 */
[----:B------:R-:W-:Y:S01]  /*05f0*/  ISETP.GE.AND P0, PT, R15, UR14, PT ;  /* 0x0000000e0f007c0c */ /* 0x000fe2000bf06270 */
[----:B------:R-:W-:-:S03]  /*0600*/  IMAD.MOV.U32 R3, RZ, RZ, 0x2 ;  /* 0x00000002ff037424 */ /* 0x000fc600078e00ff */
[----:B------:R-:W-:Y:S01]  /*0610*/  ISETP.GE.AND P2, PT, R2, UR14, PT ;  /* 0x0000000e02007c0c */ /* 0x000fe2000bf46270 */
[----:B------:R-:W-:-:S04]  /*0620*/  IMAD R2, R18, UR14, R15 ;  /* 0x0000000e12027c24 */ /* 0x000fc8000f8e020f */
[----:B------:R-:W-:-:S05]  /*0630*/  IMAD.WIDE R2, R2, R3, UR4 ;  /* 0x0000000402027e25 */ /* 0x000fca000f8e0203 */
[----:B-1----:R3:W-:Y:S04]  /*0640*/  @!P0 STG.E.U16 desc[UR12][R2.64], R39 ;  /* 0x0000002702008986 */ /* 0x0027e8000c10150c */
[----:B--2---:R3:W-:Y:S02]  /*0650*/  @!P2 STG.E.U16 desc[UR12][R2.64+0x2], R31 ;  /* 0x0000021f0200a986 */ /* 0x0047e4000c10150c */
.L_x_3064:
[----:B------:R-:W-:Y:S05]  /*0660*/  BSYNC.RECONVERGENT B0 ;  /* 0x0000000000007941 */ /* 0x000fea0003800200 */
.L_x_3063:
[----:B------:R-:W-:Y:S04]  /*0670*/  BSSY.RECONVERGENT B0, `(.L_x_3065) ;  /* 0x000000c000007945 */ /* 0x000fe80003800200 */
[----:B------:R-:W-:Y:S05]  /*0680*/  @P1 BRA `(.L_x_3066) ;  /* 0x0000000000281947 */ /* 0x000fea0003800000 */
[C---:B0--3--:R-:W-:Y:S01]  /*0690*/  IADD3 R2, PT, PT, R15.reuse, 0x1, RZ ;  /* 0x000000010f027810 */ /* 0x049fe20007ffe0ff */
[----:B------:R-:W-:Y:S01]  /*06a0*/  IMAD.MOV.U32 R3, RZ, RZ, 0x4 ;  /* 0x00000004ff037424 */ /* 0x000fe200078e00ff */
[----:B------:R-:W-:Y:S01]  /*06b0*/  ISETP.GE.AND P0, PT, R15, UR14, PT ;  /* 0x0000000e0f007c0c */ /* 0x000fe2000bf06270 */
[----:B------:R-:W-:Y:S01]  /*06c0*/  IMAD.MOV.U32 R34, RZ, RZ, RZ ;  /* 0x000000ffff227224 */ /* 0x000fe200078e00ff */
[----:B------:R-:W-:Y:S01]  /*06d0*/  ISETP.GE.AND P2, PT, R2, UR14, PT ;  /* 0x0000000e02007c0c */ /* 0x000fe2000bf46270 */
[----:B------:R-:W-:Y:S01]  /*06e0*/  IMAD R2, R0, UR14, R15 ;  /* 0x0000000e00027c24 */ /* 0x000fe2000f8e020f */
[----:B------:R-:W-:-:S03]  /*06f0*/  MOV R36, RZ ;  /* 0x000000ff00247202 */ /* 0x000fc60000000f00 */
[----:B------:R-:W-:-:S06]  /*0700*/  IMAD.WIDE R2, R2, R3, UR10 ;  /* 0x0000000a02027e25 */ /* 0x000fcc000f8e0203 */
[----:B------:R4:W5:Y:S04]  /*0710*/  @!P0 LDG.E R34, desc[UR12][R2.64] ;  /* 0x0000000c02228981 */ /* 0x000968000c1e1900 */
[----:B------:R4:W5:Y:S02]  /*0720*/  @!P2 LDG.E R36, desc[UR12][R2.64+0x4] ;  /* 0x0000040c0224a981 */ /* 0x000964000c1e1900 */
.L_x_3066:
[----:B------:R-:W-:Y:S05]  /*0730*/  BSYNC.RECONVERGENT B0 ;  /* 0x0000000000007941 */ /* 0x000fea0003800200 */
.L_x_3065:
[----:B-----5:R-:W-:Y:S01]  /*0740*/  FMUL R11, R34, UR8 ;  /* 0x00000008220b7c20 */ /* 0x020fe20008400000 */
[----:B------:R-:W-:Y:S01]  /*0750*/  FMUL R24, R36, UR8 ;  /* 0x0000000824187c20 */ /* 0x000fe20008400000 */
[----:B------:R-:W-:Y:S01]  /*0760*/  VIADD R4, R18, 0x2 ;  /* 0x0000000212047836 */ /* 0x000fe20000000000 */
[----:B------:R-:W-:Y:S01]  /*0770*/  BSSY.RECONVERGENT B0, `(.L_x_3067) ;  /* 0x000000e000007945 */ /* 0x000fe20003800200 */
[----:B------:R-:W-:Y:S02]  /*0780*/  IMAD.MOV.U32 R6, RZ, RZ, RZ ;  /* 0x000000ffff067224 */ /* 0x000fe400078e00ff */
[----:B------:R-:W0:Y:S01]  /*0790*/  F2F.BF16.F32 R11, R11 ;  /* 0x0000000b000b7304 */ /* 0x000e220000202000 */
[----:B------:R-:W-:-:S07]  /*07a0*/  ISETP.GE.AND P0, PT, R4, UR7, PT ;  /* 0x0000000704007c0c */ /* 0x000fce000bf06270 */
[----:B------:R-:W0:Y:S01]  /*07b0*/  F2F.BF16.F32 R24, R24 ;  /* 0x0000001800187304 */ /* 0x000e220000202000 */
[----:B------:R-:W-:Y:S05]  /*07c0*/  @P1 BRA `(.L_x_3068) ;  /* 0x0000000000201947 */ /* 0x000fea0003800000 */
[C---:B0--34-:R-:W-:Y:S01]  /*07d0*/  IADD3 R2, PT, PT, R15.reuse, 0x1, RZ ;  /* 0x000000010f027810 */ /* 0x059fe20007ffe0ff */
[----:B------:R-:W-:Y:S01]  /*07e0*/  IMAD.MOV.U32 R3, RZ, RZ, 0x2 ;  /* 0x00000002ff037424 */ /* 0x000fe200078e00ff */
[----:B------:R-:W-:Y:S02]  /*07f0*/  ISETP.GE.AND P1, PT, R15, UR14, PT ;  /* 0x0000000e0f007c0c */ /* 0x000fe4000bf26270 */
[----:B------:R-:W-:Y:S01]  /*0800*/  ISETP.GE.AND P2, PT, R2, UR14, PT ;  /* 0x0000000e02007c0c */ /* 0x000fe2000bf46270 */
[----:B------:R-:W-:-:S04]  /*0810*/  IMAD R2, R0, UR14, R15 ;  /* 0x0000000e00027c24 */ /* 0x000fc8000f8e020f */
[----:B------:R-:W-:-:S06]  /*0820*/  IMAD.WIDE R2, R2, R3, UR4 ;  /* 0x0000000402027e25 */ /* 0x000fcc000f8e0203 */
[----:B------:R0:W-:Y:S04]  /*0830*/  @!P1 STG.E.U16 desc[UR12][R2.64], R11 ;  /* 0x0000000b02009986 */ /* 0x0001e8000c10150c */
[----:B------:R0:W-:Y:S02]  /*0840*/  @!P2 STG.E.U16 desc[UR12][R2.64+0x2], R24 ;  /* 0x000002180200a986 */ /* 0x0001e4000c10150c */
.L_x_3068:
[----:B------:R-:W-:Y:S05]  /*0850*/  BSYNC.RECONVERGENT B0 ;  /* 0x0000000000007941 */ /* 0x000fea0003800200 */
.L_x_3067:
[----:B------:R-:W-:Y:S01]  /*0860*/  BSSY.RECONVERGENT B0, `(.L_x_3069) ;  /* 0x000000c000007945 */ /* 0x000fe20003800200 */
[----:B------:R-:W-:-:S03]  /*0870*/  IMAD.MOV.U32 R7, RZ, RZ, RZ ;  /* 0x000000ffff077224 */ /* 0x000fc600078e00ff */
[----:B------:R-:W-:Y:S05]  /*0880*/  @P0 BRA `(.L_x_3070) ;  /* 0x0000000000240947 */ /* 0x000fea0003800000 */
[C---:B------:R-:W-:Y:S01]  /*0890*/  IADD3 R0, PT, PT, R15.reuse, 0x1, RZ ;  /* 0x000000010f007810 */ /* 0x040fe20007ffe0ff */
[----:B0--34-:R-:W-:Y:S01]  /*08a0*/  IMAD.MOV.U32 R3, RZ, RZ, 0x4 ;  /* 0x00000004ff037424 */ /* 0x019fe200078e00ff */
[----:B------:R-:W-:Y:S01]  /*08b0*/  ISETP.GE.AND P1, PT, R15, UR14, PT ;  /* 0x0000000e0f007c0c */ /* 0x000fe2000bf26270 */
[----:B------:R-:W-:Y:S01]  /*08c0*/  IMAD R2, R4, UR14, R15 ;  /* 0x0000000e04027c24 */ /* 0x000fe2000f8e020f */
[----:B------:R-:W-:Y:S02]  /*08d0*/  ISETP.GE.AND P2, PT, R0, UR14, PT ;  /* 0x0000000e00007c0c */ /* 0x000fe4000bf46270 */
[----:B------:R-:W-:Y:S01]  /*08e0*/  CS2R R6, SRZ ;  /* 0x0000000000067805 */ /* 0x000fe2000001ff00 */
[----:B------:R-:W-:-:S08]  /*08f0*/  IMAD.WIDE R2, R2, R3, UR10 ;  /* 0x0000000a02027e25 */ /* 0x000fd0000f8e0203 */
[----:B------:R0:W5:Y:S04]  /*0900*/  @!P1 LDG.E R7, desc[UR12][R2.64] ;  /* 0x0000000c02079981 */ /* 0x000168000c1e1900 */
[----:B------:R0:W5:Y:S02]  /*0910*/  @!P2 LDG.E R6, desc[UR12][R2.64+0x4] ;  /* 0x0000040c0206a981 */ /* 0x000164000c1e1900 */
.L_x_3070:
[----:B------:R-:W-:Y:S05]  /*0920*/  BSYNC.RECONVERGENT B0 ;  /* 0x0000000000007941 */ /* 0x000fea0003800200 */
.L_x_3069:
[----:B-----5:R-:W-:Y:S01]  /*0930*/  FMUL R23, R7, UR8 ;  /* 0x0000000807177c20 */ /* 0x020fe20008400000 */
[----:B------:R-:W-:Y:S01]  /*0940*/  FMUL R9, R6, UR8 ;  /* 0x0000000806097c20 */ /* 0x000fe20008400000 */
[----:B------:R-:W-:Y:S01]  /*0950*/  VIADD R0, R18, 0x3 ;  /* 0x0000000312007836 */ /* 0x000fe20000000000 */
[----:B------:R-:W-:Y:S01]  /*0960*/  BSSY.RECONVERGENT B0, `(.L_x_3071) ;  /* 0x000000e000007945 */ /* 0x000fe20003800200 */
[----:B------:R-:W-:Y:S02]  /*0970*/  HFMA2 R20, -RZ, RZ, 0, 0 ;  /* 0x00000000ff147431 */ /* 0x000fe400000001ff */
[----:B------:R-:W0:Y:S01]  /*0980*/  F2F.BF16.F32 R23, R23 ;  /* 0x0000001700177304 */ /* 0x000e220000202000 */
[----:B------:R-:W-:-:S07]  /*0990*/  ISETP.GE.AND P1, PT, R0, UR7, PT ;  /* 0x0000000700007c0c */ /* 0x000fce000bf26270 */
[----:B------:R-:W0:Y:S01]  /*09a0*/  F2F.BF16.F32 R9, R9 ;  /* 0x0000000900097304 */ /* 0x000e220000202000 */
[----:B------:R-:W-:Y:S05]  /*09b0*/  @P0 BRA `(.L_x_3072) ;  /* 0x0000000000200947 */ /* 0x000fea0003800000 */
[C---:B0--34-:R-:W-:Y:S01]  /*09c0*/  VIADD R2, R15.reuse, 0x1 ;  /* 0x000000010f027836 */ /* 0x059fe20000000000 */
[----:B------:R-:W-:Y:S01]  /*09d0*/  ISETP.GE.AND P0, PT, R15, UR14, PT ;  /* 0x0000000e0f007c0c */ /* 0x000fe2000bf06270 */
[----:B------:R-:W-:-:S03]  /*09e0*/  IMAD.MOV.U32 R3, RZ, RZ, 0x2 ;  /* 0x00000002ff037424 */ /* 0x000fc600078e00ff */
[----:B------:R-:W-:Y:S01]  /*09f0*/  ISETP.GE.AND P2, PT, R2, UR14, PT ;  /* 0x0000000e02007c0c */ /* 0x000fe2000bf46270 */
[----:B------:R-:W-:-:S04]  /*0a00*/  IMAD R2, R4, UR14, R15 ;  /* 0x0000000e04027c24 */ /* 0x000fc8000f8e020f */
[----:B------:R-:W-:-:S05]  /*0a10*/  IMAD.WIDE R2, R2, R3, UR4 ;  /* 0x0000000402027e25 */ /* 0x000fca000f8e0203 */
[----:B------:R0:W-:Y:S04]  /*0a20*/  @!P0 STG.E.U16 desc[UR12][R2.64], R23 ;  /* 0x0000001702008986 */ /* 0x0001e8000c10150c */
[----:B------:R0:W-:Y:S02]  /*0a30*/  @!P2 STG.E.U16 desc[UR12][R2.64+0x2], R9 ;  /* 0x000002090200a986 */ /* 0x0001e4000c10150c */
.L_x_3072:
[----:B------:R-:W-:Y:S05]  /*0a40*/  BSYNC.RECONVERGENT B0 ;  /* 0x0000000000007941 */ /* 0x000fea0003800200 */
.L_x_3071:
[----:B------:R-:W-:Y:S01]  /*0a50*/  BSSY.RECONVERGENT B0, `(.L_x_3073) ;  /* 0x000000d000007945 */ /* 0x000fe20003800200 */
[----:B------:R-:W-:-:S03]  /*0a60*/  MOV R35, RZ ;  /* 0x000000ff00237202 */ /* 0x000fc60000000f00 */
[----:B------:R-:W-:Y:S05]  /*0a70*/  @P1 BRA `(.L_x_3074) ;  /* 0x0000000000281947 */ /* 0x000fea0003800000 */
[C---:B0--34-:R-:W-:Y:S01]  /*0a80*/  VIADD R2, R15.reuse, 0x1 ;  /* 0x000000010f027836 */ /* 0x059fe20000000000 */
        /* <DEDUP_REMOVED lines=9> */
.L_x_3074:
[----:B------:R-:W-:Y:S05]  /*0b20*/  BSYNC.RECONVERGENT B0 ;  /* 0x0000000000007941 */ /* 0x000fea0003800200 */
.L_x_3073:
[----:B-----5:R-:W-:Y:S01]  /*0b30*/  FMUL R21, R35, UR8 ;  /* 0x0000000823157c20 */ /* 0x020fe20008400000 */
[----:B------:R-:W-:Y:S01]  /*0b40*/  FMUL R14, R20, UR8 ;  /* 0x00000008140e7c20 */ /* 0x000fe20008400000 */
[----:B------:R-:W-:Y:S01]  /*0b50*/  VIADD R4, R18, 0x10 ;  /* 0x0000001012047836 */ /* 0x000fe20000000000 */
[----:B------:R-:W-:Y:S01]  /*0b60*/  BSSY.RECONVERGENT B0, `(.L_x_3075) ;  /* 0x000000e000007945 */ /* 0x000fe20003800200 */
[----:B------:R-:W-:Y:S02]  /*0b70*/  MOV R32, RZ ;  /* 0x000000ff00207202 */ /* 0x000fe40000000f00 */
        /* <DEDUP_REMOVED lines=12> */
.L_x_3076:
[----:B------:R-:W-:Y:S05]  /*0c40*/  BSYNC.RECONVERGENT B0 ;  /* 0x0000000000007941 */ /* 0x000fea0003800200 */
.L_x_3075:
[----:B------:R-:W-:Y:S01]  /*0c50*/  BSSY.RECONVERGENT B0, `(.L_x_3077) ;  /* 0x000000d000007945 */ /* 0x000fe20003800200 */
[----:B------:R-:W-:-:S03]  /*0c60*/  HFMA2 R49, -RZ, RZ, 0, 0 ;  /* 0x00000000ff317431 */ /* 0x000fc600000001ff */
[----:B------:R-:W-:Y:S05]  /*0c70*/  @P0 BRA `(.L_x_3078) ;  /* 0x0000000000280947 */ /* 0x000fea0003800000 */
[C---:B------:R-:W-:Y:S01]  /*0c80*/  VIADD R0, R15.reuse, 0x1 ;  /* 0x000000010f007836 */ /* 0x040fe20000000000 */
[----:B------:R-:W-:Y:S01]  /*0c90*/  ISETP.GE.AND P1, PT, R15, UR14, PT ;  /* 0x0000000e0f007c0c */ /* 0x000fe2000bf26270 */
[----:B0--34-:R-:W-:Y:S01]  /*0ca0*/  IMAD.MOV.U32 R3, RZ, RZ, 0x4 ;  /* 0x00000004ff037424 */ /* 0x019fe200078e00ff */
[----:B------:R-:W-:Y:S01]  /*0cb0*/  MOV R49, RZ ;  /* 0x000000ff00317202 */ /* 0x000fe20000000f00 */
[----:B------:R-:W-:Y:S01]  /*0cc0*/  IMAD R2, R4, UR14, R15 ;  /* 0x0000000e04027c24 */ /* 0x000fe2000f8e020f */
[----:B------:R-:W-:Y:S01]  /*0cd0*/  ISETP.GE.AND P2, PT, R0, UR14, PT ;  /* 0x0000000e00007c0c */ /* 0x000fe2000bf46270 */
[----:B------:R-:W-:Y:S02]  /*0ce0*/  IMAD.MOV.U32 R32, RZ, RZ, RZ ;  /* 0x000000ffff207224 */ /* 0x000fe400078e00ff */
[----:B------:R-:W-:-:S06]  /*0cf0*/  IMAD.WIDE R2, R2, R3, UR10 ;  /* 0x0000000a02027e25 */ /* 0x000fcc000f8e0203 */
[----:B------:R0:W5:Y:S04]  /*0d00*/  @!P1 LDG.E R49, desc[UR12][R2.64] ;  /* 0x0000000c02319981 */ /* 0x000168000c1e1900 */
[----:B------:R0:W5:Y:S02]  /*0d10*/  @!P2 LDG.E R32, desc[UR12][R2.64+0x4] ;  /* 0x0000040c0220a981 */ /* 0x000164000c1e1900 */
.L_x_3078:
[----:B------:R-:W-:Y:S05]  /*0d20*/  BSYNC.RECONVERGENT B0 ;  /* 0x0000000000007941 */ /* 0x000fea0003800200 */
.L_x_3077:
        /* <DEDUP_REMOVED lines=17> */
.L_x_3080:
[----:B------:R-:W-:Y:S05]  /*0e40*/  BSYNC.RECONVERGENT B0 ;  /* 0x0000000000007941 */ /* 0x000fea0003800200 */
.L_x_3079:
        /* <DEDUP_REMOVED lines=13> */
.L_x_3082:
[----:B------:R-:W-:Y:S05]  /*0f20*/  BSYNC.RECONVERGENT B0 ;  /* 0x0000000000007941 */ /* 0x000fea0003800200 */
.L_x_3081:
        /* <DEDUP_REMOVED lines=17> */
.L_x_3084:
[----:B------:R-:W-:Y:S05]  /*1040*/  BSYNC.RECONVERGENT B0 ;  /* 0x0000000000007941 */ /* 0x000fea0003800200 */
.L_x_3083:
[----:B------:R-:W-:Y:S01]  /*1050*/  BSSY.RECONVERGENT B0, `(.L_x_3085) ;  /* 0x000000d000007945 */ /* 0x000fe20003800200 */
[----:B------:R-:W-:-:S03]  /*1060*/  HFMA2 R5, -RZ, RZ, 0, 0 ;  /* 0x00000000ff057431 */ /* 0x000fc600000001ff */
[----:B------:R-:W-:Y:S05]  /*1070*/  @P0 BRA `(.L_x_3086) ;  /* 0x0000000000280947 */ /* 0x000fea0003800000 */
[C---:B0--34-:R-:W-:Y:S01]  /*1080*/  VIADD R2, R15.reuse, 0x1 ;  /* 0x000000010f027836 */ /* 0x059fe20000000000 */
        /* <DEDUP_REMOVED lines=9> */
.L_x_3086:
[----:B------:R-:W-:Y:S05]  /*1120*/  BSYNC.RECONVERGENT B0 ;  /* 0x0000000000007941 */ /* 0x000fea0003800200 */
.L_x_3085:
        /* <DEDUP_REMOVED lines=17> */
.L_x_3088:
[----:B------:R-:W-:Y:S05]  /*1240*/  BSYNC.RECONVERGENT B0 ;  /* 0x0000000000007941 */ /* 0x000fea0003800200 */
.L_x_3087:
        /* <DEDUP_REMOVED lines=13> */
.L_x_3090:
[----:B------:R-:W-:Y:S05]  /*1320*/  BSYNC.RECONVERGENT B0 ;  /* 0x0000000000007941 */ /* 0x000fea0003800200 */
.L_x_3089:
        /* <DEDUP_REMOVED lines=17> */
.L_x_3092:
[----:B------:R-:W-:Y:S05]  /*1440*/  BSYNC.RECONVERGENT B0 ;  /* 0x0000000000007941 */ /* 0x000fea0003800200 */
.L_x_3091:
        /* <DEDUP_REMOVED lines=13> */
.L_x_3094:
[----:B------:R-:W-:Y:S05]  /*1520*/  BSYNC.RECONVERGENT B0 ;  /* 0x0000000000007941 */ /* 0x000fea0003800200 */
.L_x_3093:
        /* <DEDUP_REMOVED lines=17> */
.L_x_3096:
[----:B------:R-:W-:Y:S05]  /*1640*/  BSYNC.RECONVERGENT B0 ;  /* 0x0000000000007941 */ /* 0x000fea0003800200 */
.L_x_3095:
        /* <DEDUP_REMOVED lines=13> */
.L_x_3098:
[----:B------:R-:W-:Y:S05]  /*1720*/  BSYNC.RECONVERGENT B0 ;  /* 0x0000000000007941 */ /* 0x000fea0003800200 */
.L_x_3097:
[----:B-----5:R-:W-:Y:S01]  /*1730*/  FMUL R40, R27, UR8 ;  /* 0x000000081b287c20 */ /* 0x020fe20008400000 */
[----:B0--34-:R-:W-:Y:S01]  /*1740*/  FMUL R2, R33, UR8 ;  /* 0x0000000821027c20 */ /* 0x019fe20008400000 */
[----:B------:R-:W-:Y:S01]  /*1750*/  FMNMX3 R45, |R28|, RZ, |R45|, !PT ;  /* 0x000000ff1c2d7276 */ /* 0x000fe2000780062d */
[----:B------:R-:W-:Y:S01]  /*1760*/  VIADD R38, R18, 0x22 ;  /* 0x0000002212267836 */ /* 0x000fe20000000000 */
[----:B------:R-:W-:Y:S01]  /*1770*/  BSSY.RECONVERGENT B0, `(.L_x_3099) ;  /* 0x000000f000007945 */ /* 0x000fe20003800200 */
[----:B------:R0:W3:Y:S01]  /*1780*/  F2F.BF16.F32 R28, R2 ;  /* 0x00000002001c7304 */ /* 0x0000e20000202000 */
[----:B------:R-:W-:Y:S02]  /*1790*/  FMNMX R45, R45, |R34|, !PT ;  /* 0x400000222d2d7209 */ /* 0x000fe40007800000 */
[----:B------:R-:W-:Y:S02]  /*17a0*/  ISETP.GE.AND P0, PT, R38, UR7, PT ;  /* 0x0000000726007c0c */ /* 0x000fe4000bf06270 */
[----:B------:R-:W-:-:S03]  /*17b0*/  FMNMX3 R45, |R36|, R45, |R7|, !PT ;  /* 0x0000002d242d7276 */ /* 0x000fc60007800607 */
[----:B------:R-:W4:Y:S01]  /*17c0*/  F2F.BF16.F32 R40, R40 ;  /* 0x0000002800287304 */ /* 0x000f220000202000 */
[----:B0-----:R-:W-:Y:S07]  /*17d0*/  @P1 BRA `(.L_x_3100) ;  /* 0x0000000000201947 */ /* 0x001fee0003800000 */
[C---:B------:R-:W-:Y:S01]  /*17e0*/  IADD3 R2, PT, PT, R15.reuse, 0x1, RZ ;  /* 0x000000010f027810 */ /* 0x040fe20007ffe0ff */
[----:B------:R-:W-:Y:S01]  /*17f0*/  IMAD.MOV.U32 R3, RZ, RZ, 0x2 ;  /* 0x00000002ff037424 */ /* 0x000fe200078e00ff */
[----:B------:R-:W-:Y:S02]  /*1800*/  ISETP.GE.AND P1, PT, R15, UR14, PT ;  /* 0x0000000e0f007c0c */ /* 0x000fe4000bf26270 */
[----:B------:R-:W-:Y:S01]  /*1810*/  ISETP.GE.AND P2, PT, R2, UR14, PT ;  /* 0x0000000e02007c0c */ /* 0x000fe2000bf46270 */
[----:B------:R-:W-:-:S04]  /*1820*/  IMAD R2, R42, UR14, R15 ;  /* 0x0000000e2a027c24 */ /* 0x000fc8000f8e020f */
[----:B------:R-:W-:-:S06]  /*1830*/  IMAD.WIDE R2, R2, R3, UR4 ;  /* 0x0000000402027e25 */ /* 0x000fcc000f8e0203 */
[----:B---3--:R0:W-:Y:S04]  /*1840*/  @!P1 STG.E.U16 desc[UR12][R2.64], R28 ;  /* 0x0000001c02009986 */ /* 0x0081e8000c10150c */
[----:B----4-:R0:W-:Y:S02]  /*1850*/  @!P2 STG.E.U16 desc[UR12][R2.64+0x2], R40 ;  /* 0x000002280200a986 */ /* 0x0101e4000c10150c */
.L_x_3100:
[----:B------:R-:W-:Y:S05]  /*1860*/  BSYNC.RECONVERGENT B0 ;  /* 0x0000000000007941 */ /* 0x000fea0003800200 */
.L_x_3099:
[----:B------:R-:W-:Y:S01]  /*1870*/  BSSY.RECONVERGENT B0, `(.L_x_3101) ;  /* 0x000000e000007945 */ /* 0x000fe20003800200 */
[----:B------:R-:W-:Y:S01]  /*1880*/  IMAD.MOV.U32 R7, RZ, RZ, RZ ;  /* 0x000000ffff077224 */ /* 0x000fe200078e00ff */
[----:B------:R-:W-:Y:S02]  /*1890*/  MOV R34, RZ ;  /* 0x000000ff00227202 */ /* 0x000fe40000000f00 */
[----:B------:R-:W-:Y:S05]  /*18a0*/  @P0 BRA `(.L_x_3102) ;  /* 0x0000000000280947 */ /* 0x000fea0003800000 */
[C---:B0-----:R-:W-:Y:S01]  /*18b0*/  VIADD R2, R15.reuse, 0x1 ;  /* 0x000000010f027836 */ /* 0x041fe20000000000 */
        /* <DEDUP_REMOVED lines=9> */
.L_x_3102:
[----:B------:R-:W-:Y:S05]  /*1950*/  BSYNC.RECONVERGENT B0 ;  /* 0x0000000000007941 */ /* 0x000fea0003800200 */
.L_x_3101:
[----:B------:R-:W-:Y:S01]  /*1960*/  FMNMX R6, R45, |R6|, !PT ;  /* 0x400000062d067209 */ /* 0x000fe20007800000 */
[----:B0----5:R-:W-:Y:S01]  /*1970*/  FMUL R2, R34, UR8 ;  /* 0x0000000822027c20 */ /* 0x021fe20008400000 */
[----:B------:R-:W-:Y:S01]  /*1980*/  VIADD R36, R18, 0x23 ;  /* 0x0000002312247836 */ /* 0x000fe20000000000 */
[----:B------:R-:W-:Y:S01]  /*1990*/  BSSY.RECONVERGENT B0, `(.L_x_3103) ;  /* 0x0000010000007945 */ /* 0x000fe20003800200 */
[----:B------:R-:W-:Y:S01]  /*19a0*/  FMNMX3 R6, |R35|, R6, |R20|, !PT ;  /* 0x0000000623067276 */ /* 0x000fe20007800614 */
[----:B------:R-:W-:Y:S01]  /*19b0*/  FMUL R35, R7, UR8 ;  /* 0x0000000807237c20 */ /* 0x000fe20008400000 */
[----:B------:R0:W0:Y:S01]  /*19c0*/  F2F.BF16.F32 R45, R2 ;  /* 0x00000002002d7304 */ /* 0x0000220000202000 */
[----:B------:R-:W-:Y:S02]  /*19d0*/  ISETP.GE.AND P1, PT, R36, UR7, PT ;  /* 0x0000000724007c0c */ /* 0x000fe4000bf26270 */
[----:B------:R-:W-:-:S05]  /*19e0*/  FMNMX3 R55, |R49|, R6, |R32|, !PT ;  /* 0x0000000631377276 */ /* 0x000fca0007800620 */
[----:B------:R-:W0:Y:S01]  /*19f0*/  F2F.BF16.F32 R35, R35 ;  /* 0x0000002300237304 */ /* 0x000e220000202000 */
[----:B------:R-:W-:Y:S05]  /*1a00*/  @P0 BRA `(.L_x_3104) ;  /* 0x0000000000200947 */ /* 0x000fea0003800000 */
[C---:B0-----:R-:W-:Y:S01]  /*1a10*/  IADD3 R2, PT, PT, R15.reuse, 0x1, RZ ;  /* 0x000000010f027810 */ /* 0x041fe20007ffe0ff */
[----:B------:R-:W-:Y:S01]  /*1a20*/  IMAD.MOV.U32 R3, RZ, RZ, 0x2 ;  /* 0x00000002ff037424 */ /* 0x000fe200078e00ff */
[----:B------:R-:W-:Y:S02]  /*1a30*/  ISETP.GE.AND P0, PT, R15, UR14, PT ;  /* 0x0000000e0f007c0c */ /* 0x000fe4000bf06270 */
[----:B------:R-:W-:Y:S01]  /*1a40*/  ISETP.GE.AND P2, PT, R2, UR14, PT ;  /* 0x0000000e02007c0c */ /* 0x000fe2000bf46270 */
[----:B------:R-:W-:-:S04]  /*1a50*/  IMAD R2, R38, UR14, R15 ;  /* 0x0000000e26027c24 */ /* 0x000fc8000f8e020f */
[----:B------:R-:W-:-:S06]  /*1a60*/  IMAD.WIDE R2, R2, R3, UR4 ;  /* 0x0000000402027e25 */ /* 0x000fcc000f8e0203 */
[----:B------:R0:W-:Y:S04]  /*1a70*/  @!P0 STG.E.U16 desc[UR12][R2.64], R45 ;  /* 0x0000002d02008986 */ /* 0x0001e8000c10150c */
[----:B------:R0:W-:Y:S02]  /*1a80*/  @!P2 STG.E.U16 desc[UR12][R2.64+0x2], R35 ;  /* 0x000002230200a986 */ /* 0x0001e4000c10150c */
.L_x_3104:
[----:B------:R-:W-:Y:S05]  /*1a90*/  BSYNC.RECONVERGENT B0 ;  /* 0x0000000000007941 */ /* 0x000fea0003800200 */
.L_x_3103:
        /* <DEDUP_REMOVED lines=14> */
.L_x_3106:
[----:B------:R-:W-:Y:S05]  /*1b80*/  BSYNC.RECONVERGENT B0 ;  /* 0x0000000000007941 */ /* 0x000fea0003800200 */
.L_x_3105:
[----:B------:R-:W-:Y:S01]  /*1b90*/  FMNMX R55, R55, |R10|, !PT ;  /* 0x4000000a37377209 */ /* 0x000fe20007800000 */
[----:B-----5:R-:W-:Y:S01]  /*1ba0*/  FMUL R10, R6, UR8 ;  /* 0x00000008060a7c20 */ /* 0x020fe20008400000 */
[----:B------:R-:W-:Y:S01]  /*1bb0*/  FMUL R38, R49, UR8 ;  /* 0x0000000831267c20 */ /* 0x000fe20008400000 */
[----:B0-----:R-:W-:Y:S01]  /*1bc0*/  IMAD.WIDE.U32 R2, R11, 0x10000, RZ ;  /* 0x000100000b027825 */ /* 0x001fe200078e00ff */
[----:B------:R-:W-:Y:S01]  /*1bd0*/  BSSY.RECONVERGENT B0, `(.L_x_3107) ;  /* 0x0000011000007945 */ /* 0x000fe20003800200 */
[----:B------:R-:W-:Y:S01]  /*1be0*/  FMNMX3 R55, |R0|, R55, |R5|, !PT ;  /* 0x0000003700377276 */ /* 0x000fe20007800605 */
[----:B------:R0:W0:Y:S01]  /*1bf0*/  F2F.BF16.F32 R11, R38 ;  /* 0x00000026000b7304 */ /* 0x0000220000202000 */
[----:B------:R-:W-:Y:S01]  /*1c00*/  VIADD R32, R18, 0x30 ;  /* 0x0000003012207836 */ /* 0x000fe20000000000 */
[----:B-1----:R-:W-:Y:S02]  /*1c10*/  LOP3.LUT R20, R2, R39, RZ, 0xfc, !PT ;  /* 0x0000002702147212 */ /* 0x002fe400078efcff */
[----:B------:R-:W-:-:S02]  /*1c20*/  LOP3.LUT R23, R3, R23, RZ, 0xfc, !PT ;  /* 0x0000001703177212 */ /* 0x000fc400078efcff */
[----:B------:R-:W-:Y:S02]  /*1c30*/  ISETP.GE.AND P0, PT, R32, UR7, PT ;  /* 0x0000000720007c0c */ /* 0x000fe4000bf06270 */
[----:B------:R-:W1:Y:S01]  /*1c40*/  F2F.BF16.F32 R10, R10 ;  /* 0x0000000a000a7304 */ /* 0x000e620000202000 */
[----:B------:R-:W-:Y:S10]  /*1c50*/  @P1 BRA `(.L_x_3108) ;  /* 0x0000000000201947 */ /* 0x000ff40003800000 */
[C---:B------:R-:W-:Y:S01]  /*1c60*/  IADD3 R0, PT, PT, R15.reuse, 0x1, RZ ;  /* 0x000000010f007810 */ /* 0x040fe20007ffe0ff */
[----:B------:R-:W-:Y:S01]  /*1c70*/  IMAD.MOV.U32 R3, RZ, RZ, 0x2 ;  /* 0x00000002ff037424 */ /* 0x000fe200078e00ff */
[----:B------:R-:W-:Y:S01]  /*1c80*/  ISETP.GE.AND P1, PT, R15, UR14, PT ;  /* 0x0000000e0f007c0c */ /* 0x000fe2000bf26270 */
[----:B------:R-:W-:Y:S01]  /*1c90*/  IMAD R2, R36, UR14, R15 ;  /* 0x0000000e24027c24 */ /* 0x000fe2000f8e020f */
[----:B------:R-:W-:-:S03]  /*1ca0*/  ISETP.GE.AND P2, PT, R0, UR14, PT ;  /* 0x0000000e00007c0c */ /* 0x000fc6000bf46270 */
[----:B------:R-:W-:-:S08]  /*1cb0*/  IMAD.WIDE R2, R2, R3, UR4 ;  /* 0x0000000402027e25 */ /* 0x000fd0000f8e0203 */
[----:B0-----:R0:W-:Y:S04]  /*1cc0*/  @!P1 STG.E.U16 desc[UR12][R2.64], R11 ;  /* 0x0000000b02009986 */ /* 0x0011e8000c10150c */
[----:B-1----:R0:W-:Y:S02]  /*1cd0*/  @!P2 STG.E.U16 desc[UR12][R2.64+0x2], R10 ;  /* 0x0000020a0200a986 */ /* 0x0021e4000c10150c */
.L_x_3108:
[----:B------:R-:W-:Y:S05]  /*1ce0*/  BSYNC.RECONVERGENT B0 ;  /* 0x0000000000007941 */ /* 0x000fea0003800200 */
.L_x_3107:
[----:B------:R-:W-:Y:S01]  /*1cf0*/  BSSY.RECONVERGENT B0, `(.L_x_3109) ;  /* 0x000000e000007945 */ /* 0x000fe20003800200 */
[----:B------:R-:W-:Y:S01]  /*1d00*/  IMAD.MOV.U32 R0, RZ, RZ, RZ ;  /* 0x000000ffff007224 */ /* 0x000fe200078e00ff */
[----:B------:R-:W-:Y:S02]  /*1d10*/  MOV R5, RZ ;  /* 0x000000ff00057202 */ /* 0x000fe40000000f00 */
[----:B------:R-:W-:Y:S05]  /*1d20*/  @P0 BRA `(.L_x_3110) ;  /* 0x0000000000280947 */ /* 0x000fea0003800000 */
        /* <DEDUP_REMOVED lines=10> */
.L_x_3110:
[----:B------:R-:W-:Y:S05]  /*1dd0*/  BSYNC.RECONVERGENT B0 ;  /* 0x0000000000007941 */ /* 0x000fea0003800200 */
.L_x_3109:
[----:B-----5:R-:W-:Y:S01]  /*1de0*/  FMUL R39, R5, UR8 ;  /* 0x0000000805277c20 */ /* 0x020fe20008400000 */
[----:B0-----:R-:W-:Y:S01]  /*1df0*/  IMAD.WIDE.U32 R2, R24, 0x10000, RZ ;  /* 0x0001000018027825 */ /* 0x001fe200078e00ff */
[----:B------:R-:W-:-:S03]  /*1e00*/  FMNMX R38, R55, |R22|, !PT ;  /* 0x4000001637267209 */ /* 0x000fc60007800000 */
[----:B------:R-:W-:Y:S01]  /*1e10*/  FMUL R24, R0, UR8 ;  /* 0x0000000800187c20 */ /* 0x000fe20008400000 */
[----:B------:R-:W-:Y:S01]  /*1e20*/  BSSY.RECONVERGENT B0, `(.L_x_3111) ;  /* 0x0000011000007945 */ /* 0x000fe20003800200 */
[----:B------:R-:W-:Y:S01]  /*1e30*/  VIADD R36, R18, 0x31 ;  /* 0x0000003112247836 */ /* 0x000fe20000000000 */
[----:B------:R-:W-:Y:S01]  /*1e40*/  FMNMX3 R38, |R25|, R38, |R4|, !PT ;  /* 0x0000002619267276 */ /* 0x000fe20007800604 */
[----:B------:R-:W0:Y:S01]  /*1e50*/  F2F.BF16.F32 R39, R39 ;  /* 0x0000002700277304 */ /* 0x000e220000202000 */
[----:B--2---:R-:W-:Y:S02]  /*1e60*/  LOP3.LUT R22, R2, R31, RZ, 0xfc, !PT ;  /* 0x0000001f02167212 */ /* 0x004fe400078efcff */
[----:B------:R-:W-:Y:S02]  /*1e70*/  ISETP.GE.AND P1, PT, R36, UR7, PT ;  /* 0x0000000724007c0c */ /* 0x000fe4000bf26270 */
[----:B------:R-:W-:-:S03]  /*1e80*/  LOP3.LUT R9, R3, R9, RZ, 0xfc, !PT ;  /* 0x0000000903097212 */ /* 0x000fc600078efcff */
[----:B------:R2:W0:Y:S01]  /*1e90*/  F2F.BF16.F32 R25, R24 ;  /* 0x0000001800197304 */ /* 0x0004220000202000 */
[----:B------:R-:W-:Y:S07]  /*1ea0*/  @P0 BRA `(.L_x_3112) ;  /* 0x0000000000200947 */ /* 0x000fee0003800000 */
[C---:B------:R-:W-:Y:S01]  /*1eb0*/  IADD3 R2, PT, PT, R15.reuse, 0x1, RZ ;  /* 0x000000010f027810 */ /* 0x040fe20007ffe0ff */
[----:B------:R-:W-:Y:S01]  /*1ec0*/  IMAD.MOV.U32 R3, RZ, RZ, 0x2 ;  /* 0x00000002ff037424 */ /* 0x000fe200078e00ff */
[----:B------:R-:W-:Y:S02]  /*1ed0*/  ISETP.GE.AND P0, PT, R15, UR14, PT ;  /* 0x0000000e0f007c0c */ /* 0x000fe4000bf06270 */
[----:B------:R-:W-:Y:S01]  /*1ee0*/  ISETP.GE.AND P2, PT, R2, UR14, PT ;  /* 0x0000000e02007c0c */ /* 0x000fe2000bf46270 */
[----:B------:R-:W-:-:S04]  /*1ef0*/  IMAD R2, R32, UR14, R15 ;  /* 0x0000000e20027c24 */ /* 0x000fc8000f8e020f */
[----:B------:R-:W-:-:S06]  /*1f00*/  IMAD.WIDE R2, R2, R3, UR4 ;  /* 0x0000000402027e25 */ /* 0x000fcc000f8e0203 */
[----:B0-----:R0:W-:Y:S04]  /*1f10*/  @!P0 STG.E.U16 desc[UR12][R2.64], R39 ;  /* 0x0000002702008986 */ /* 0x0011e8000c10150c */
[----:B------:R0:W-:Y:S02]  /*1f20*/  @!P2 STG.E.U16 desc[UR12][R2.64+0x2], R25 ;  /* 0x000002190200a986 */ /* 0x0001e4000c10150c */
.L_x_3112:
[----:B------:R-:W-:Y:S05]  /*1f30*/  BSYNC.RECONVERGENT B0 ;  /* 0x0000000000007941 */ /* 0x000fea0003800200 */
.L_x_3111:
        /* <DEDUP_REMOVED lines=14> */
.L_x_3114:
[----:B------:R-:W-:Y:S05]  /*2020*/  BSYNC.RECONVERGENT B0 ;  /* 0x0000000000007941 */ /* 0x000fea0003800200 */
.L_x_3113:
[----:B-----5:R-:W-:Y:S01]  /*2030*/  FMUL R32, R4, UR8 ;  /* 0x0000000804207c20 */ /* 0x020fe20008400000 */
[----:B------:R-:W-:Y:S01]  /*2040*/  FMUL R42, R31, UR8 ;  /* 0x000000081f2a7c20 */ /* 0x000fe20008400000 */
[----:B------:R-:W-:Y:S01]  /*2050*/  FMNMX3 R46, |R51|, R38, |R30|, !PT ;  /* 0x00000026332e7276 */ /* 0x000fe2000780061e */
[----:B------:R-:W-:Y:S01]  /*2060*/  VIADD R44, R18, 0x32 ;  /* 0x00000032122c7836 */ /* 0x000fe20000000000 */
[----:B------:R-:W-:Y:S01]  /*2070*/  BSSY.RECONVERGENT B0, `(.L_x_3115) ;  /* 0x0000010000007945 */ /* 0x000fe20003800200 */
[----:B------:R1:W1:Y:S01]  /*2080*/  F2F.BF16.F32 R38, R42 ;  /* 0x0000002a00267304 */ /* 0x0002620000202000 */
[----:B0-----:R-:W-:Y:S02]  /*2090*/  IMAD.WIDE.U32 R2, R8, 0x10000, RZ ;  /* 0x0001000008027825 */ /* 0x001fe400078e00ff */
[----:B------:R-:W-:Y:S02]  /*20a0*/  ISETP.GE.AND P0, PT, R44, UR7, PT ;  /* 0x000000072c007c0c */ /* 0x000fe4000bf06270 */
[----:B--2---:R-:W-:-:S03]  /*20b0*/  LOP3.LUT R24, R2, R53, RZ, 0xfc, !PT ;  /* 0x0000003502187212 */ /* 0x004fc600078efcff */
[----:B------:R-:W0:Y:S01]  /*20c0*/  F2F.BF16.F32 R32, R32 ;  /* 0x0000002000207304 */ /* 0x000e220000202000 */
[----:B------:R-:W-:Y:S01]  /*20d0*/  LOP3.LUT R8, R3, R37, RZ, 0xfc, !PT ;  /* 0x0000002503087212 */ /* 0x000fe200078efcff */
[----:B------:R-:W-:Y:S06]  /*20e0*/  @P1 BRA `(.L_x_3116) ;  /* 0x0000000000201947 */ /* 0x000fec0003800000 */
[C---:B------:R-:W-:Y:S01]  /*20f0*/  IADD3 R2, PT, PT, R15.reuse, 0x1, RZ ;  /* 0x000000010f027810 */ /* 0x040fe20007ffe0ff */
[----:B------:R-:W-:Y:S01]  /*2100*/  IMAD.MOV.U32 R3, RZ, RZ, 0x2 ;  /* 0x00000002ff037424 */ /* 0x000fe200078e00ff */
[----:B------:R-:W-:Y:S02]  /*2110*/  ISETP.GE.AND P1, PT, R15, UR14, PT ;  /* 0x0000000e0f007c0c */ /* 0x000fe4000bf26270 */
[----:B------:R-:W-:Y:S01]  /*2120*/  ISETP.GE.AND P2, PT, R2, UR14, PT ;  /* 0x0000000e02007c0c */ /* 0x000fe2000bf46270 */
[----:B------:R-:W-:-:S04]  /*2130*/  IMAD R2, R36, UR14, R15 ;  /* 0x0000000e24027c24 */ /* 0x000fc8000f8e020f */
[----:B------:R-:W-:-:S06]  /*2140*/  IMAD.WIDE R2, R2, R3, UR4 ;  /* 0x0000000402027e25 */ /* 0x000fcc000f8e0203 */
[----:B0-----:R2:W-:Y:S04]  /*2150*/  @!P1 STG.E.U16 desc[UR12][R2.64], R32 ;  /* 0x0000002002009986 */ /* 0x0015e8000c10150c */
[----:B-1----:R2:W-:Y:S02]  /*2160*/  @!P2 STG.E.U16 desc[UR12][R2.64+0x2], R38 ;  /* 0x000002260200a986 */ /* 0x0025e4000c10150c */
.L_x_3116:
[----:B------:R-:W-:Y:S05]  /*2170*/  BSYNC.RECONVERGENT B0 ;  /* 0x0000000000007941 */ /* 0x000fea0003800200 */
.L_x_3115:
[----:B------:R-:W-:Y:S01]  /*2180*/  BSSY.RECONVERGENT B0, `(.L_x_3117) ;  /* 0x000000e000007945 */ /* 0x000fe20003800200 */
[----:B------:R-:W-:Y:S01]  /*2190*/  IMAD.MOV.U32 R30, RZ, RZ, RZ ;  /* 0x000000ffff1e7224 */ /* 0x000fe200078e00ff */
[----:B------:R-:W-:Y:S02]  /*21a0*/  MOV R36, RZ ;  /* 0x000000ff00247202 */ /* 0x000fe40000000f00 */
[----:B------:R-:W-:Y:S05]  /*21b0*/  @P0 BRA `(.L_x_3118) ;  /* 0x0000000000280947 */ /* 0x000fea0003800000 */
[C---:B--2---:R-:W-:Y:S01]  /*21c0*/  VIADD R2, R15.reuse, 0x1 ;  /* 0x000000010f027836 */ /* 0x044fe20000000000 */
        /* <DEDUP_REMOVED lines=9> */
.L_x_3118:
[----:B------:R-:W-:Y:S05]  /*2260*/  BSYNC.RECONVERGENT B0 ;  /* 0x0000000000007941 */ /* 0x000fea0003800200 */
.L_x_3117:
[----:B-----5:R-:W-:Y:S01]  /*2270*/  FMUL R37, R36, UR8 ;  /* 0x0000000824257c20 */ /* 0x020fe20008400000 */
[----:B------:R-:W-:Y:S01]  /*2280*/  FMNMX R46, R46, |R33|, !PT ;  /* 0x400000212e2e7209 */ /* 0x000fe20007800000 */
[----:B--2---:R-:W-:Y:S01]  /*2290*/  FMUL R2, R30, UR8 ;  /* 0x000000081e027c20 */ /* 0x004fe20008400000 */
[----:B-1----:R-:W-:Y:S01]  /*22a0*/  VIADD R42, R18, 0x33 ;  /* 0x00000033122a7836 */ /* 0x002fe20000000000 */
[----:B------:R-:W-:Y:S01]  /*22b0*/  BSSY.RECONVERGENT B0, `(.L_x_3119) ;  /* 0x000000e000007945 */ /* 0x000fe20003800200 */
[----:B------:R-:W-:Y:S01]  /*22c0*/  FMNMX3 R46, |R27|, R46, |R34|, !PT ;  /* 0x0000002e1b2e7276 */ /* 0x000fe20007800622 */
[----:B------:R-:W1:Y:S02]  /*22d0*/  F2F.BF16.F32 R37, R37 ;  /* 0x0000002500257304 */ /* 0x000e640000202000 */
[----:B------:R-:W-:-:S06]  /*22e0*/  ISETP.GE.AND P1, PT, R42, UR7, PT ;  /* 0x000000072a007c0c */ /* 0x000fcc000bf26270 */
[----:B------:R2:W0:Y:S01]  /*22f0*/  F2F.BF16.F32 R27, R2 ;  /* 0x00000002001b7304 */ /* 0x0004220000202000 */
[----:B------:R-:W-:Y:S06]  /*2300*/  @P0 BRA `(.L_x_3120) ;  /* 0x0000000000200947 */ /* 0x000fec0003800000 */
[C---:B--2---:R-:W-:Y:S01]  /*2310*/  IADD3 R2, PT, PT, R15.reuse, 0x1, RZ ;  /* 0x000000010f027810 */ /* 0x044fe20007ffe0ff */
[----:B------:R-:W-:Y:S01]  /*2320*/  IMAD.MOV.U32 R3, RZ, RZ, 0x2 ;  /* 0x00000002ff037424 */ /* 0x000fe200078e00ff */
[----:B------:R-:W-:Y:S02]  /*2330*/  ISETP.GE.AND P0, PT, R15, UR14, PT ;  /* 0x0000000e0f007c0c */ /* 0x000fe4000bf06270 */
[----:B------:R-:W-:Y:S01]  /*2340*/  ISETP.GE.AND P2, PT, R2, UR14, PT ;  /* 0x0000000e02007c0c */ /* 0x000fe2000bf46270 */
[----:B------:R-:W-:-:S04]  /*2350*/  IMAD R2, R44, UR14, R15 ;  /* 0x0000000e2c027c24 */ /* 0x000fc8000f8e020f */
[----:B------:R-:W-:-:S06]  /*2360*/  IMAD.WIDE R2, R2, R3, UR4 ;  /* 0x0000000402027e25 */ /* 0x000fcc000f8e0203 */
[----:B-1----:R1:W-:Y:S04]  /*2370*/  @!P0 STG.E.U16 desc[UR12][R2.64], R37 ;  /* 0x0000002502008986 */ /* 0x0023e8000c10150c */
[----:B0-----:R1:W-:Y:S02]  /*2380*/  @!P2 STG.E.U16 desc[UR12][R2.64+0x2], R27 ;  /* 0x0000021b0200a986 */ /* 0x0013e4000c10150c */
.L_x_3120:
[----:B------:R-:W-:Y:S05]  /*2390*/  BSYNC.RECONVERGENT B0 ;  /* 0x0000000000007941 */ /* 0x000fea0003800200 */
.L_x_3119:
[----:B------:R-:W-:Y:S01]  /*23a0*/  BSSY.RECONVERGENT B0, `(.L_x_3121) ;  /* 0x000000e000007945 */ /* 0x000fe20003800200 */
[----:B------:R-:W-:Y:S01]  /*23b0*/  IMAD.MOV.U32 R33, RZ, RZ, RZ ;  /* 0x000000ffff217224 */ /* 0x000fe200078e00ff */
[----:B------:R-:W-:Y:S02]  /*23c0*/  MOV R34, RZ ;  /* 0x000000ff00227202 */ /* 0x000fe40000000f00 */
[----:B------:R-:W-:Y:S05]  /*23d0*/  @P1 BRA `(.L_x_3122) ;  /* 0x0000000000281947 */ /* 0x000fea0003800000 */
[C---:B-12---:R-:W-:Y:S01]  /*23e0*/  VIADD R2, R15.reuse, 0x1 ;  /* 0x000000010f027836 */ /* 0x046fe20000000000 */
        /* <DEDUP_REMOVED lines=9> */
.L_x_3122:
[----:B------:R-:W-:Y:S05]  /*2480*/  BSYNC.RECONVERGENT B0 ;  /* 0x0000000000007941 */ /* 0x000fea0003800200 */
.L_x_3121:
[----:B------:R-:W-:Y:S01]  /*2490*/  FMNMX R46, R46, |R7|, !PT ;  /* 0x400000072e2e7209 */ /* 0x000fe20007800000 */
[----:B-----5:R-:W-:Y:S01]  /*24a0*/  FMUL R48, R34, UR8 ;  /* 0x0000000822307c20 */ /* 0x020fe20008400000 */
[----:B------:R-:W-:Y:S01]  /*24b0*/  VIADD R44, R18, 0x40 ;  /* 0x00000040122c7836 */ /* 0x000fe20000000000 */
[----:B------:R-:W-:Y:S01]  /*24c0*/  BSSY.RECONVERGENT B0, `(.L_x_3123) ;  /* 0x0000013000007945 */ /* 0x000fe20003800200 */
[----:B------:R-:W-:Y:S01]  /*24d0*/  FMNMX3 R49, |R49|, R46, |R6|, !PT ;  /* 0x0000002e31317276 */ /* 0x000fe20007800606 */
[----:B------:R-:W-:Y:S01]  /*24e0*/  FMUL R46, R33, UR8 ;  /* 0x00000008212e7c20 */ /* 0x000fe20008400000 */
[----:B------:R0:W0:Y:S01]  /*24f0*/  F2F.BF16.F32 R7, R48 ;  /* 0x0000003000077304 */ /* 0x0000220000202000 */
[----:B-12---:R-:W-:Y:S01]  /*2500*/  IMAD.WIDE.U32 R2, R26, 0x10000, RZ ;  /* 0x000100001a027825 */ /* 0x006fe200078e00ff */
[----:B------:R-:W-:Y:S02]  /*2510*/  FMNMX3 R49, |R5|, R49, |R0|, !PT ;  /* 0x0000003105317276 */ /* 0x000fe40007800600 */
[----:B------:R-:W-:-:S02]  /*2520*/  ISETP.GE.AND P0, PT, R44, UR7, PT ;  /* 0x000000072c007c0c */ /* 0x000fc4000bf06270 */
[----:B------:R-:W-:Y:S02]  /*2530*/  LOP3.LUT R26, R2, R41, RZ, 0xfc, !PT ;  /* 0x00000029021a7212 */ /* 0x000fe400078efcff */
[----:B------:R1:W2:Y:S01]  /*2540*/  F2F.BF16.F32 R5, R46 ;  /* 0x0000002e00057304 */ /* 0x0002a20000202000 */
[----:B------:R-:W-:Y:S01]  /*2550*/  LOP3.LUT R6, R3, R29, RZ, 0xfc, !PT ;  /* 0x0000001d03067212 */ /* 0x000fe200078efcff */
[----:B------:R-:W-:Y:S07]  /*2560*/  @P1 BRA `(.L_x_3124) ;  /* 0x0000000000201947 */ /* 0x000fee0003800000 */
[C---:B------:R-:W-:Y:S01]  /*2570*/  IADD3 R0, PT, PT, R15.reuse, 0x1, RZ ;  /* 0x000000010f007810 */ /* 0x040fe20007ffe0ff */
[----:B------:R-:W-:Y:S01]  /*2580*/  IMAD.MOV.U32 R3, RZ, RZ, 0x2 ;  /* 0x00000002ff037424 */ /* 0x000fe200078e00ff */
[----:B------:R-:W-:Y:S01]  /*2590*/  ISETP.GE.AND P1, PT, R15, UR14, PT ;  /* 0x0000000e0f007c0c */ /* 0x000fe2000bf26270 */
[----:B------:R-:W-:Y:S01]  /*25a0*/  IMAD R2, R42, UR14, R15 ;  /* 0x0000000e2a027c24 */ /* 0x000fe2000f8e020f */
[----:B------:R-:W-:-:S03]  /*25b0*/  ISETP.GE.AND P2, PT, R0, UR14, PT ;  /* 0x0000000e00007c0c */ /* 0x000fc6000bf46270 */
[----:B------:R-:W-:-:S08]  /*25c0*/  IMAD.WIDE R2, R2, R3, UR4 ;  /* 0x0000000402027e25 */ /* 0x000fd0000f8e0203 */
[----:B0-----:R0:W-:Y:S04]  /*25d0*/  @!P1 STG.E.U16 desc[UR12][R2.64], R7 ;  /* 0x0000000702009986 */ /* 0x0011e8000c10150c */
[----:B--2---:R0:W-:Y:S02]  /*25e0*/  @!P2 STG.E.U16 desc[UR12][R2.64+0x2], R5 ;  /* 0x000002050200a986 */ /* 0x0041e4000c10150c */
.L_x_3124:
[----:B------:R-:W-:Y:S05]  /*25f0*/  BSYNC.RECONVERGENT B0 ;  /* 0x0000000000007941 */ /* 0x000fea0003800200 */
.L_x_3123:
        /* <DEDUP_REMOVED lines=14> */
.L_x_3126:
[----:B------:R-:W-:Y:S05]  /*26e0*/  BSYNC.RECONVERGENT B0 ;  /* 0x0000000000007941 */ /* 0x000fea0003800200 */
.L_x_3125:
[----:B0--3--:R-:W-:Y:S01]  /*26f0*/  IMAD.WIDE.U32 R2, R28, 0x10000, RZ ;  /* 0x000100001c027825 */ /* 0x009fe200078e00ff */
[----:B------:R-:W-:-:S03]  /*2700*/  FMNMX R49, R49, |R4|, !PT ;  /* 0x4000000431317209 */ /* 0x000fc60007800000 */
[----:B-1---5:R-:W-:Y:S01]  /*2710*/  FMUL R46, R41, UR8 ;  /* 0x00000008292e7c20 */ /* 0x022fe20008400000 */
[----:B------:R-:W-:Y:S01]  /*2720*/  FMUL R48, R0, UR8 ;  /* 0x0000000800307c20 */ /* 0x000fe20008400000 */
[----:B------:R-:W-:Y:S01]  /*2730*/  VIADD R42, R18, 0x41 ;  /* 0x00000041122a7836 */ /* 0x000fe20000000000 */
[----:B------:R-:W-:Y:S01]  /*2740*/  LOP3.LUT R4, R3, R45, RZ, 0xfc, !PT ;  /* 0x0000002d03047212 */ /* 0x000fe200078efcff */
[----:B------:R0:W1:Y:S01]  /*2750*/  F2F.BF16.F32 R29, R46 ;  /* 0x0000002e001d7304 */ /* 0x0000620000202000 */
[----:B------:R-:W-:Y:S01]  /*2760*/  FMNMX3 R45, |R31|, R49, |R36|, !PT ;  /* 0x000000311f2d7276 */ /* 0x000fe20007800624 */
[----:B------:R-:W-:Y:S01]  /*2770*/  BSSY.RECONVERGENT B0, `(.L_x_3127) ;  /* 0x000000d000007945 */ /* 0x000fe20003800200 */
[----:B------:R-:W-:Y:S02]  /*2780*/  ISETP.GE.AND P1, PT, R42, UR7, PT ;  /* 0x000000072a007c0c */ /* 0x000fe4000bf26270 */
[----:B------:R-:W-:-:S03]  /*2790*/  LOP3.LUT R28, R2, R47, RZ, 0xfc, !PT ;  /* 0x0000002f021c7212 */ /* 0x000fc600078efcff */
[----:B------:R0:W3:Y:S01]  /*27a0*/  F2F.BF16.F32 R31, R48 ;  /* 0x00000030001f7304 */ /* 0x0000e20000202000 */
[----:B------:R-:W-:Y:S07]  /*27b0*/  @P0 BRA `(.L_x_3128) ;  /* 0x0000000000200947 */ /* 0x000fee0003800000 */
[C---:B------:R-:W-:Y:S01]  /*27c0*/  IADD3 R2, PT, PT, R15.reuse, 0x1, RZ ;  /* 0x000000010f027810 */ /* 0x040fe20007ffe0ff */
[----:B------:R-:W-:Y:S01]  /*27d0*/  IMAD.MOV.U32 R3, RZ, RZ, 0x2 ;  /* 0x00000002ff037424 */ /* 0x000fe200078e00ff */
[----:B------:R-:W-:Y:S02]  /*27e0*/  ISETP.GE.AND P0, PT, R15, UR14, PT ;  /* 0x0000000e0f007c0c */ /* 0x000fe4000bf06270 */
[----:B------:R-:W-:Y:S01]  /*27f0*/  ISETP.GE.AND P2, PT, R2, UR14, PT ;  /* 0x0000000e02007c0c */ /* 0x000fe2000bf46270 */
[----:B------:R-:W-:-:S04]  /*2800*/  IMAD R2, R44, UR14, R15 ;  /* 0x0000000e2c027c24 */ /* 0x000fc8000f8e020f */
[----:B------:R-:W-:-:S06]  /*2810*/  IMAD.WIDE R2, R2, R3, UR4 ;  /* 0x0000000402027e25 */ /* 0x000fcc000f8e0203 */
[----:B-1----:R1:W-:Y:S04]  /*2820*/  @!P0 STG.E.U16 desc[UR12][R2.64], R29 ;  /* 0x0000001d02008986 */ /* 0x0023e8000c10150c */
[----:B---3--:R1:W-:Y:S02]  /*2830*/  @!P2 STG.E.U16 desc[UR12][R2.64+0x2], R31 ;  /* 0x0000021f0200a986 */ /* 0x0083e4000c10150c */
.L_x_3128:
[----:B------:R-:W-:Y:S05]  /*2840*/  BSYNC.RECONVERGENT B0 ;  /* 0x0000000000007941 */ /* 0x000fea0003800200 */
.L_x_3127:
[----:B------:R-:W-:Y:S01]  /*2850*/  BSSY.RECONVERGENT B0, `(.L_x_3129) ;  /* 0x000000e000007945 */ /* 0x000fe20003800200 */
[----:B0-----:R-:W-:Y:S01]  /*2860*/  IMAD.MOV.U32 R46, RZ, RZ, RZ ;  /* 0x000000ffff2e7224 */ /* 0x001fe200078e00ff */
[----:B------:R-:W-:Y:S02]  /*2870*/  MOV R49, RZ ;  /* 0x000000ff00317202 */ /* 0x000fe40000000f00 */
[----:B------:R-:W-:Y:S05]  /*2880*/  @P1 BRA `(.L_x_3130) ;  /* 0x0000000000281947 */ /* 0x000fea0003800000 */
[C---:B-1----:R-:W-:Y:S01]  /*2890*/  VIADD R2, R15.reuse, 0x1 ;  /* 0x000000010f027836 */ /* 0x042fe20000000000 */
        /* <DEDUP_REMOVED lines=9> */
.L_x_3130:
[----:B------:R-:W-:Y:S05]  /*2930*/  BSYNC.RECONVERGENT B0 ;  /* 0x0000000000007941 */ /* 0x000fea0003800200 */
.L_x_3129:
[----:B-----5:R-:W-:Y:S01]  /*2940*/  FMUL R44, R49, UR8 ;  /* 0x00000008312c7c20 */ /* 0x020fe20008400000 */
[----:B01--4-:R-:W-:Y:S01]  /*2950*/  IMAD.WIDE.U32 R2, R40, 0x10000, RZ ;  /* 0x0001000028027825 */ /* 0x013fe200078e00ff */
[----:B------:R-:W-:-:S03]  /*2960*/  FMNMX R40, R45, |R30|, !PT ;  /* 0x4000001e2d287209 */ /* 0x000fc60007800000 */
[----:B------:R-:W-:Y:S01]  /*2970*/  FMUL R45, R46, UR8 ;  /* 0x000000082e2d7c20 */ /* 0x000fe20008400000 */
[----:B------:R-:W-:Y:S01]  /*2980*/  BSSY.RECONVERGENT B0, `(.L_x_3131) ;  /* 0x0000011000007945 */ /* 0x000fe20003800200 */
[----:B------:R-:W-:Y:S01]  /*2990*/  VIADD R36, R18, 0x42 ;  /* 0x0000004212247836 */ /* 0x000fe20000000000 */
[----:B------:R-:W-:Y:S01]  /*29a0*/  FMNMX3 R40, |R34|, R40, |R33|, !PT ;  /* 0x0000002822287276 */ /* 0x000fe20007800621 */
[----:B------:R-:W0:Y:S01]  /*29b0*/  F2F.BF16.F32 R44, R44 ;  /* 0x0000002c002c7304 */ /* 0x000e220000202000 */
[----:B------:R-:W-:Y:S02]  /*29c0*/  LOP3.LUT R30, R2, R43, RZ, 0xfc, !PT ;  /* 0x0000002b021e7212 */ /* 0x000fe400078efcff */
[----:B------:R-:W-:Y:S02]  /*29d0*/  ISETP.GE.AND P0, PT, R36, UR7, PT ;  /* 0x0000000724007c0c */ /* 0x000fe4000bf06270 */
[----:B------:R-:W-:-:S03]  /*29e0*/  LOP3.LUT R3, R3, R35, RZ, 0xfc, !PT ;  /* 0x0000002303037212 */ /* 0x000fc600078efcff */
[----:B------:R1:W4:Y:S01]  /*29f0*/  F2F.BF16.F32 R33, R45 ;  /* 0x0000002d00217304 */ /* 0x0003220000202000 */
        /* <DEDUP_REMOVED lines=8> */
[----:B----4-:R0:W-:Y:S02]  /*2a80*/  @!P2 STG.E.U16 desc[UR12][R34.64+0x2], R33 ;  /* 0x000002212200a986 */ /* 0x0101e4000c10150c */
.L_x_3132:
[----:B------:R-:W-:Y:S05]  /*2a90*/  BSYNC.RECONVERGENT B0 ;  /* 0x0000000000007941 */ /* 0x000fea0003800200 */
.L_x_3131:
[----:B------:R-:W-:Y:S01]  /*2aa0*/  BSSY.RECONVERGENT B0, `(.L_x_3133) ;  /* 0x000000e000007945 */ /* 0x000fe20003800200 */
[----:B------:R-:W-:Y:S01]  /*2ab0*/  IMAD.MOV.U32 R2, RZ, RZ, RZ ;  /* 0x000000ffff027224 */ /* 0x000fe200078e00ff */
[----:B-1----:R-:W-:Y:S02]  /*2ac0*/  MOV R45, RZ ;  /* 0x000000ff002d7202 */ /* 0x002fe40000000f00 */
        /* <DEDUP_REMOVED lines=11> */
.L_x_3134:
[----:B------:R-:W-:Y:S05]  /*2b80*/  BSYNC.RECONVERGENT B0 ;  /* 0x0000000000007941 */ /* 0x000fea0003800200 */
.L_x_3133:
[----:B------:R-:W-:Y:S01]  /*2b90*/  FMNMX3 R40, |R41|, R40, |R0|, !PT ;  /* 0x0000002829287276 */ /* 0x000fe20007800600 */
[----:B-----5:R-:W-:Y:S01]  /*2ba0*/  FMUL R47, R45, UR8 ;  /* 0x000000082d2f7c20 */ /* 0x020fe20008400000 */
[----:B------:R-:W-:Y:S01]  /*2bb0*/  FMUL R41, R2, UR8 ;  /* 0x0000000802297c20 */ /* 0x000fe20008400000 */
[----:B------:R-:W-:Y:S01]  /*2bc0*/  VIADD R48, R18, 0x43 ;  /* 0x0000004312307836 */ /* 0x000fe20000000000 */
[----:B------:R-:W-:Y:S01]  /*2bd0*/  BSSY.RECONVERGENT B0, `(.L_x_3135) ;  /* 0x0000011000007945 */ /* 0x000fe20003800200 */
[----:B01----:R-:W-:Y:S01]  /*2be0*/  IMAD.WIDE.U32 R34, R32, 0x10000, RZ ;  /* 0x0001000020227825 */ /* 0x003fe200078e00ff */
[----:B------:R-:W-:Y:S01]  /*2bf0*/  FMNMX R49, R40, |R49|, !PT ;  /* 0x4000003128317209 */ /* 0x000fe20007800000 */
[----:B------:R-:W0:Y:S01]  /*2c00*/  F2F.BF16.F32 R47, R47 ;  /* 0x0000002f002f7304 */ /* 0x000e220000202000 */
[----:B------:R-:W-:Y:S02]  /*2c10*/  ISETP.GE.AND P1, PT, R48, UR7, PT ;  /* 0x0000000730007c0c */ /* 0x000fe4000bf26270 */
[----:B------:R-:W-:-:S02]  /*2c20*/  LOP3.LUT R32, R34, R39, RZ, 0xfc, !PT ;  /* 0x0000002722207212 */ /* 0x000fc400078efcff */
[----:B------:R-:W-:-:S03]  /*2c30*/  LOP3.LUT R0, R35, R37, RZ, 0xfc, !PT ;  /* 0x0000002523007212 */ /* 0x000fc600078efcff */
[----:B------:R-:W1:Y:S01]  /*2c40*/  F2F.BF16.F32 R41, R41 ;  /* 0x0000002900297304 */ /* 0x000e620000202000 */
[----:B------:R-:W-:Y:S05]  /*2c50*/  @P0 BRA `(.L_x_3136) ;  /* 0x0000000000200947 */ /* 0x000fea0003800000 */
        /* <DEDUP_REMOVED lines=8> */
.L_x_3136:
[----:B------:R-:W-:Y:S05]  /*2ce0*/  BSYNC.RECONVERGENT B0 ;  /* 0x0000000000007941 */ /* 0x000fea0003800200 */
.L_x_3135:
[----:B------:R-:W-:Y:S01]  /*2cf0*/  BSSY.RECONVERGENT B0, `(.L_x_3137) ;  /* 0x000000f000007945 */ /* 0x000fe20003800200 */
[----:B0-----:R-:W-:Y:S01]  /*2d00*/  IMAD.MOV.U32 R35, RZ, RZ, RZ ;  /* 0x000000ffff237224 */ /* 0x001fe200078e00ff */
[----:B------:R-:W-:Y:S01]  /*2d10*/  IADD3 R40, PT, PT, R18, 0x50, RZ ;  /* 0x0000005012287810 */ /* 0x000fe20007ffe0ff */
[----:B------:R-:W-:Y:S01]  /*2d20*/  IMAD.MOV.U32 R42, RZ, RZ, RZ ;  /* 0x000000ffff2a7224 */ /* 0x000fe200078e00ff */
[----:B------:R-:W-:Y:S06]  /*2d30*/  @P1 BRA `(.L_x_3138) ;  /* 0x0000000000281947 */ /* 0x000fec0003800000 */
[C---:B------:R-:W-:Y:S01]  /*2d40*/  VIADD R34, R15.reuse, 0x1 ;  /* 0x000000010f227836 */ /* 0x040fe20000000000 */
[----:B------:R-:W-:Y:S01]  /*2d50*/  ISETP.GE.AND P0, PT, R15, UR14, PT ;  /* 0x0000000e0f007c0c */ /* 0x000fe2000bf06270 */
[----:B------:R-:W-:Y:S01]  /*2d60*/  IMAD R36, R48, UR14, R15 ;  /* 0x0000000e30247c24 */ /* 0x000fe2000f8e020f */
[----:B------:R-:W-:Y:S01]  /*2d70*/  MOV R37, 0x4 ;  /* 0x0000000400257802 */ /* 0x000fe20000000f00 */
[----:B------:R-:W-:Y:S01]  /*2d80*/  IMAD.MOV.U32 R42, RZ, RZ, RZ ;  /* 0x000000ffff2a7224 */ /* 0x000fe200078e00ff */
[----:B------:R-:W-:Y:S01]  /*2d90*/  ISETP.GE.AND P2, PT, R34, UR14, PT ;  /* 0x0000000e22007c0c */ /* 0x000fe2000bf46270 */
[----:B------:R-:W-:Y:S02]  /*2da0*/  IMAD.MOV.U32 R35, RZ, RZ, RZ ;  /* 0x000000ffff237224 */ /* 0x000fe400078e00ff */
[----:B------:R-:W-:-:S06]  /*2db0*/  IMAD.WIDE R36, R36, R37, UR10 ;  /* 0x0000000a24247e25 */ /* 0x000fcc000f8e0225 */
[----:B------:R0:W5:Y:S04]  /*2dc0*/  @!P0 LDG.E R42, desc[UR12][R36.64] ;  /* 0x0000000c242a8981 */ /* 0x000168000c1e1900 */
[----:B------:R0:W5:Y:S02]  /*2dd0*/  @!P2 LDG.E R35, desc[UR12][R36.64+0x4] ;  /* 0x0000040c2423a981 */ /* 0x000164000c1e1900 */
.L_x_3138:
[----:B------:R-:W-:Y:S05]  /*2de0*/  BSYNC.RECONVERGENT B0 ;  /* 0x0000000000007941 */ /* 0x000fea0003800200 */
.L_x_3137:
[----:B------:R-:W-:-:S04]  /*2df0*/  IMAD.WIDE.U32 R38, R38, 0x10000, RZ ;  /* 0x0001000026267825 */ /* 0x000fc800078e00ff */
[----:B-----5:R-:W-:Y:S01]  /*2e00*/  FMUL R43, R42, UR8 ;  /* 0x000000082a2b7c20 */ /* 0x020fe20008400000 */
[----:B------:R-:W-:Y:S01]  /*2e10*/  FMNMX3 R45, |R46|, R49, |R45|, !PT ;  /* 0x000000312e2d7276 */ /* 0x000fe2000780062d */
[----:B------:R-:W-:Y:S01]  /*2e20*/  BSSY.RECONVERGENT B0, `(.L_x_3139) ;  /* 0x0000013000007945 */ /* 0x000fe20003800200 */
[----:B0-----:R-:W-:Y:S01]  /*2e30*/  IMAD.WIDE.U32 R36, R44, 0x10000, RZ ;  /* 0x000100002c247825 */ /* 0x001fe200078e00ff */
[----:B------:R-:W-:-:S03]  /*2e40*/  LOP3.LUT R34, R38, R25, RZ, 0xfc, !PT ;  /* 0x0000001926227212 */ /* 0x000fc600078efcff */
[----:B------:R-:W-:Y:S01]  /*2e50*/  FMUL R38, R35, UR8 ;  /* 0x0000000823267c20 */ /* 0x000fe20008400000 */
[----:B------:R-:W0:Y:S01]  /*2e60*/  F2F.BF16.F32 R43, R43 ;  /* 0x0000002b002b7304 */ /* 0x000e220000202000 */
[----:B------:R-:W-:Y:S02]  /*2e70*/  ISETP.GE.AND P0, PT, R40, UR7, PT ;  /* 0x0000000728007c0c */ /* 0x000fe4000bf06270 */
[----:B------:R-:W-:Y:S02]  /*2e80*/  LOP3.LUT R46, R37, R47, RZ, 0xfc, !PT ;  /* 0x0000002f252e7212 */ /* 0x000fe400078efcff */
[----:B------:R-:W-:Y:S02]  /*2e90*/  LOP3.LUT R44, R39, R27, RZ, 0xfc, !PT ;  /* 0x0000001b272c7212 */ /* 0x000fe400078efcff */
[----:B------:R-:W-:Y:S01]  /*2ea0*/  LOP3.LUT R36, R36, R29, RZ, 0xfc, !PT ;  /* 0x0000001d24247212 */ /* 0x000fe200078efcff */
[----:B------:R0:W0:Y:S01]  /*2eb0*/  F2F.BF16.F32 R47, R38 ;  /* 0x00000026002f7304 */ /* 0x0000220000202000 */
        /* <DEDUP_REMOVED lines=9> */
.L_x_3140:
[----:B------:R-:W-:Y:S05]  /*2f50*/  BSYNC.RECONVERGENT B0 ;  /* 0x0000000000007941 */ /* 0x000fea0003800200 */
.L_x_3139:
[----:B------:R-:W-:Y:S01]  /*2f60*/  BSSY.RECONVERGENT B0, `(.L_x_3141) ;  /* 0x000000d000007945 */ /* 0x000fe20003800200 */
[----:B------:R-:W-:Y:S01]  /*2f70*/  CS2R R48, SRZ ;  /* 0x0000000000307805 */ /* 0x000fe2000001ff00 */
[----:B------:R-:W-:Y:S02]  /*2f80*/  VIADD R50, R18, 0x51 ;  /* 0x0000005112327836 */ /* 0x000fe40000000000 */
[----:B------:R-:W-:Y:S05]  /*2f90*/  @P0 BRA `(.L_x_3142) ;  /* 0x0000000000240947 */ /* 0x000fea0003800000 */
[C---:B0-----:R-:W-:Y:S01]  /*2fa0*/  IADD3 R38, PT, PT, R15.reuse, 0x1, RZ ;  /* 0x000000010f267810 */ /* 0x041fe20007ffe0ff */
[----:B------:R-:W-:Y:S01]  /*2fb0*/  IMAD.MOV.U32 R39, RZ, RZ, 0x4 ;  /* 0x00000004ff277424 */ /* 0x000fe200078e00ff */
[----:B------:R-:W-:Y:S02]  /*2fc0*/  ISETP.GE.AND P1, PT, R15, UR14, PT ;  /* 0x0000000e0f007c0c */ /* 0x000fe4000bf26270 */
[----:B------:R-:W-:Y:S02]  /*2fd0*/  CS2R R48, SRZ ;  /* 0x0000000000307805 */ /* 0x000fe4000001ff00 */
[----:B------:R-:W-:Y:S01]  /*2fe0*/  ISETP.GE.AND P2, PT, R38, UR14, PT ;  /* 0x0000000e26007c0c */ /* 0x000fe2000bf46270 */
[----:B------:R-:W-:-:S04]  /*2ff0*/  IMAD R38, R40, UR14, R15 ;  /* 0x0000000e28267c24 */ /* 0x000fc8000f8e020f */
[----:B------:R-:W-:-:S05]  /*3000*/  IMAD.WIDE R38, R38, R39, UR10 ;  /* 0x0000000a26267e25 */ /* 0x000fca000f8e0227 */
[----:B------:R0:W5:Y:S04]  /*3010*/  @!P1 LDG.E R49, desc[UR12][R38.64] ;  /* 0x0000000c26319981 */ /* 0x000168000c1e1900 */
[----:B------:R0:W5:Y:S02]  /*3020*/  @!P2 LDG.E R48, desc[UR12][R38.64+0x4] ;  /* 0x0000040c2630a981 */ /* 0x000164000c1e1900 */
.L_x_3142:
[----:B------:R-:W-:Y:S05]  /*3030*/  BSYNC.RECONVERGENT B0 ;  /* 0x0000000000007941 */ /* 0x000fea0003800200 */
.L_x_3141:
[----:B-----5:R-:W-:Y:S01]  /*3040*/  FMUL R51, R49, UR8 ;  /* 0x0000000831337c20 */ /* 0x020fe20008400000 */
[----:B------:R-:W-:Y:S01]  /*3050*/  FMUL R53, R48, UR8 ;  /* 0x0000000830357c20 */ /* 0x000fe20008400000 */
[----:B------:R-:W-:Y:S01]  /*3060*/  IMAD.U32 R52, R21, 0x10000, RZ ;  /* 0x0001000015347824 */ /* 0x000fe200078e00ff */
[----:B------:R-:W-:Y:S01]  /*3070*/  BSSY.RECONVERGENT B0, `(.L_x_3143) ;  /* 0x0000011000007945 */ /* 0x000fe20003800200 */
[----:B0---4-:R-:W-:Y:S01]  /*3080*/  IMAD.WIDE.U32 R38, R33, 0x10000, RZ ;  /* 0x0001000021267825 */ /* 0x011fe200078e00ff */
[----:B------:R-:W-:Y:S01]  /*3090*/  ISETP.GE.AND P1, PT, R50, UR7, PT ;  /* 0x0000000732007c0c */ /* 0x000fe2000bf26270 */
[----:B------:R-:W0:Y:S01]  /*30a0*/  F2F.BF16.F32 R51, R51 ;  /* 0x0000003300337304 */ /* 0x000e220000202000 */
[----:B------:R-:W-:Y:S02]  /*30b0*/  LOP3.LUT R21, R23, R52, RZ, 0xfc, !PT ;  /* 0x0000003417157212 */ /* 0x000fe400078efcff */
[----:B---3--:R-:W-:Y:S02]  /*30c0*/  LOP3.LUT R38, R38, R31, RZ, 0xfc, !PT ;  /* 0x0000001f26267212 */ /* 0x008fe400078efcff */
[----:B-1----:R-:W-:-:S03]  /*30d0*/  LOP3.LUT R52, R39, R41, RZ, 0xfc, !PT ;  /* 0x0000002927347212 */ /* 0x002fc600078efcff */
[----:B------:R-:W1:Y:S01]  /*30e0*/  F2F.BF16.F32 R53, R53 ;  /* 0x0000003500357304 */ /* 0x000e620000202000 */
[----:B------:R-:W-:Y:S05]  /*30f0*/  @P0 BRA `(.L_x_3144) ;  /* 0x0000000000200947 */ /* 0x000fea0003800000 */
[C---:B------:R-:W-:Y:S01]  /*3100*/  IADD3 R41, PT, PT, R15.reuse, 0x1, RZ ;  /* 0x000000010f297810 */ /* 0x040fe20007ffe0ff */
[----:B------:R-:W-:Y:S01]  /*3110*/  IMAD R40, R40, UR14, R15 ;  /* 0x0000000e28287c24 */ /* 0x000fe2000f8e020f */
[----:B------:R-:W-:Y:S02]  /*3120*/  ISETP.GE.AND P0, PT, R15, UR14, PT ;  /* 0x0000000e0f007c0c */ /* 0x000fe4000bf06270 */
[----:B------:R-:W-:Y:S01]  /*3130*/  ISETP.GE.AND P2, PT, R41, UR14, PT ;  /* 0x0000000e29007c0c */ /* 0x000fe2000bf46270 */
[----:B------:R-:W-:-:S04]  /*3140*/  IMAD.MOV.U32 R41, RZ, RZ, 0x2 ;  /* 0x00000002ff297424 */ /* 0x000fc800078e00ff */
[----:B------:R-:W-:-:S06]  /*3150*/  IMAD.WIDE R40, R40, R41, UR4 ;  /* 0x0000000428287e25 */ /* 0x000fcc000f8e0229 */
[----:B0-----:R3:W-:Y:S04]  /*3160*/  @!P0 STG.E.U16 desc[UR12][R40.64], R51 ;  /* 0x0000003328008986 */ /* 0x0017e8000c10150c */
[----:B-1----:R3:W-:Y:S02]  /*3170*/  @!P2 STG.E.U16 desc[UR12][R40.64+0x2], R53 ;  /* 0x000002352800a986 */ /* 0x0027e4000c10150c */
.L_x_3144:
[----:B------:R-:W-:Y:S05]  /*3180*/  BSYNC.RECONVERGENT B0 ;  /* 0x0000000000007941 */ /* 0x000fea0003800200 */
.L_x_3143:
[----:B------:R-:W-:Y:S01]  /*3190*/  BSSY.RECONVERGENT B0, `(.L_x_3145) ;  /* 0x000000c000007945 */ /* 0x000fe20003800200 */
[----:B------:R-:W-:-:S03]  /*31a0*/  CS2R R54, SRZ ;  /* 0x0000000000367805 */ /* 0x000fc6000001ff00 */
[----:B------:R-:W-:Y:S05]  /*31b0*/  @P1 BRA `(.L_x_3146) ;  /* 0x0000000000241947 */ /* 0x000fea0003800000 */
[C---:B---3--:R-:W-:Y:S02]  /*31c0*/  VIADD R40, R15.reuse, 0x1 ;  /* 0x000000010f287836 */ /* 0x048fe40000000000 */
[----:B------:R-:W-:Y:S01]  /*31d0*/  HFMA2 R41, -RZ, RZ, 0, 2.384185791015625e-07 ;  /* 0x00000004ff297431 */ /* 0x000fe200000001ff */
[----:B------:R-:W-:Y:S02]  /*31e0*/  ISETP.GE.AND P0, PT, R15, UR14, PT ;  /* 0x0000000e0f007c0c */ /* 0x000fe4000bf06270 */
[----:B------:R-:W-:Y:S02]  /*31f0*/  CS2R R54, SRZ ;  /* 0x0000000000367805 */ /* 0x000fe4000001ff00 */
[----:B------:R-:W-:Y:S01]  /*3200*/  ISETP.GE.AND P2, PT, R40, UR14, PT ;  /* 0x0000000e28007c0c */ /* 0x000fe2000bf46270 */
[----:B------:R-:W-:-:S04]  /*3210*/  IMAD R40, R50, UR14, R15 ;  /* 0x0000000e32287c24 */ /* 0x000fc8000f8e020f */
[----:B------:R-:W-:-:S05]  /*3220*/  IMAD.WIDE R40, R40, R41, UR10 ;  /* 0x0000000a28287e25 */ /* 0x000fca000f8e0229 */
[----:B------:R4:W5:Y:S04]  /*3230*/  @!P0 LDG.E R55, desc[UR12][R40.64] ;  /* 0x0000000c28378981 */ /* 0x000968000c1e1900 */
[----:B------:R4:W5:Y:S02]  /*3240*/  @!P2 LDG.E R54, desc[UR12][R40.64+0x4] ;  /* 0x0000040c2836a981 */ /* 0x000964000c1e1900 */
.L_x_3146:
[----:B------:R-:W-:Y:S05]  /*3250*/  BSYNC.RECONVERGENT B0 ;  /* 0x0000000000007941 */ /* 0x000fea0003800200 */
.L_x_3145:
[----:B-----5:R-:W-:Y:S01]  /*3260*/  FMUL R57, R54, UR8 ;  /* 0x0000000836397c20 */ /* 0x020fe20008400000 */
[----:B---34-:R-:W-:Y:S01]  /*3270*/  FMUL R40, R55, UR8 ;  /* 0x0000000837287c20 */ /* 0x018fe20008400000 */
[----:B------:R-:W-:Y:S01]  /*3280*/  FMNMX R2, R45, |R2|, !PT ;  /* 0x400000022d027209 */ /* 0x000fe20007800000 */
[----:B------:R-:W-:Y:S01]  /*3290*/  VIADD R56, R18, 0x52 ;  /* 0x0000005212387836 */ /* 0x000fe20000000000 */
[----:B------:R-:W-:Y:S01]  /*32a0*/  BSSY.RECONVERGENT B0, `(.L_x_3147) ;  /* 0x0000010000007945 */ /* 0x000fe20003800200 */
[----:B------:R3:W4:Y:S01]  /*32b0*/  F2F.BF16.F32 R45, R40 ;  /* 0x00000028002d7304 */ /* 0x0007220000202000 */
[----:B------:R-:W-:Y:S01]  /*32c0*/  IMAD.U32 R14, R14, 0x10000, RZ ;  /* 0x000100000e0e7824 */ /* 0x000fe200078e00ff */
[----:B------:R-:W-:Y:S02]  /*32d0*/  FMNMX3 R42, |R42|, R2, |R35|, !PT ;  /* 0x000000022a2a7276 */ /* 0x000fe40007800623 */
[----:B------:R-:W-:Y:S02]  /*32e0*/  ISETP.GE.AND P0, PT, R56, UR7, PT ;  /* 0x0000000738007c0c */ /* 0x000fe4000bf06270 */
[----:B------:R-:W-:-:S02]  /*32f0*/  LOP3.LUT R23, R9, R14, RZ, 0xfc, !PT ;  /* 0x0000000e09177212 */ /* 0x000fc400078efcff */
[----:B------:R-:W0:Y:S01]  /*3300*/  F2F.BF16.F32 R57, R57 ;  /* 0x0000003900397304 */ /* 0x000e220000202000 */
[----:B---3--:R-:W-:Y:S08]  /*3310*/  @P1 BRA `(.L_x_3148) ;  /* 0x0000000000201947 */ /* 0x008ff00003800000 */
[C---:B------:R-:W-:Y:S01]  /*3320*/  IADD3 R2, PT, PT, R15.reuse, 0x1, RZ ;  /* 0x000000010f027810 */ /* 0x040fe20007ffe0ff */
[----:B------:R-:W-:Y:S01]  /*3330*/  IMAD.MOV.U32 R41, RZ, RZ, 0x2 ;  /* 0x00000002ff297424 */ /* 0x000fe200078e00ff */
[----:B------:R-:W-:Y:S01]  /*3340*/  ISETP.GE.AND P1, PT, R15, UR14, PT ;  /* 0x0000000e0f007c0c */ /* 0x000fe2000bf26270 */
[----:B------:R-:W-:Y:S01]  /*3350*/  IMAD R40, R50, UR14, R15 ;  /* 0x0000000e32287c24 */ /* 0x000fe2000f8e020f */
[----:B------:R-:W-:-:S03]  /*3360*/  ISETP.GE.AND P2, PT, R2, UR14, PT ;  /* 0x0000000e02007c0c */ /* 0x000fc6000bf46270 */
[----:B------:R-:W-:-:S08]  /*3370*/  IMAD.WIDE R40, R40, R41, UR4 ;  /* 0x0000000428287e25 */ /* 0x000fd0000f8e0229 */
[----:B----4-:R3:W-:Y:S04]  /*3380*/  @!P1 STG.E.U16 desc[UR12][R40.64], R45 ;  /* 0x0000002d28009986 */ /* 0x0107e8000c10150c */
[----:B0-----:R3:W-:Y:S02]  /*3390*/  @!P2 STG.E.U16 desc[UR12][R40.64+0x2], R57 ;  /* 0x000002392800a986 */ /* 0x0017e4000c10150c */
.L_x_3148:
[----:B------:R-:W-:Y:S05]  /*33a0*/  BSYNC.RECONVERGENT B0 ;  /* 0x0000000000007941 */ /* 0x000fea0003800200 */
.L_x_3147:
[----:B------:R-:W-:Y:S01]  /*33b0*/  BSSY.RECONVERGENT B0, `(.L_x_3149) ;  /* 0x000000f000007945 */ /* 0x000fe20003800200 */
[----:B------:R-:W-:Y:S01]  /*33c0*/  IMAD.MOV.U32 R2, RZ, RZ, RZ ;  /* 0x000000ffff027224 */ /* 0x000fe200078e00ff */
[----:B------:R-:W-:Y:S01]  /*33d0*/  SHF.L.U32 R9, R13, 0x10, RZ ;  /* 0x000000100d097819 */ /* 0x000fe200000006ff */
[----:B------:R-:W-:Y:S01]  /*33e0*/  IMAD.MOV.U32 R59, RZ, RZ, RZ ;  /* 0x000000ffff3b7224 */ /* 0x000fe200078e00ff */
[----:B------:R-:W-:Y:S06]  /*33f0*/  @P0 BRA `(.L_x_3150) ;  /* 0x0000000000280947 */ /* 0x000fec0003800000 */
[C---:B------:R-:W-:Y:S01]  /*3400*/  VIADD R2, R15.reuse, 0x1 ;  /* 0x000000010f027836 */ /* 0x040fe20000000000 */
[----:B------:R-:W-:Y:S01]  /*3410*/  ISETP.GE.AND P1, PT, R15, UR14, PT ;  /* 0x0000000e0f007c0c */ /* 0x000fe2000bf26270 */
[----:B---3--:R-:W-:Y:S01]  /*3420*/  IMAD R40, R56, UR14, R15 ;  /* 0x0000000e38287c24 */ /* 0x008fe2000f8e020f */
[----:B------:R-:W-:Y:S01]  /*3430*/  MOV R41, 0x4 ;  /* 0x0000000400297802 */ /* 0x000fe20000000f00 */
[----:B------:R-:W-:Y:S01]  /*3440*/  IMAD.MOV.U32 R59, RZ, RZ, RZ ;  /* 0x000000ffff3b7224 */ /* 0x000fe200078e00ff */
[----:B------:R-:W-:Y:S01]  /*3450*/  ISETP.GE.AND P2, PT, R2, UR14, PT ;  /* 0x0000000e02007c0c */ /* 0x000fe2000bf46270 */
[----:B------:R-:W-:Y:S02]  /*3460*/  IMAD.MOV.U32 R2, RZ, RZ, RZ ;  /* 0x000000ffff027224 */ /* 0x000fe400078e00ff */
[----:B------:R-:W-:-:S06]  /*3470*/  IMAD.WIDE R40, R40, R41, UR10 ;  /* 0x0000000a28287e25 */ /* 0x000fcc000f8e0229 */
[----:B------:R3:W5:Y:S04]  /*3480*/  @!P1 LDG.E R59, desc[UR12][R40.64] ;  /* 0x0000000c283b9981 */ /* 0x000768000c1e1900 */
[----:B------:R3:W5:Y:S02]  /*3490*/  @!P2 LDG.E R2, desc[UR12][R40.64+0x4] ;  /* 0x0000040c2802a981 */ /* 0x000764000c1e1900 */
.L_x_3150:
[----:B------:R-:W-:Y:S05]  /*34a0*/  BSYNC.RECONVERGENT B0 ;  /* 0x0000000000007941 */ /* 0x000fea0003800200 */
.L_x_3149:
[----:B-----5:R-:W-:Y:S01]  /*34b0*/  FMUL R13, R59, UR8 ;  /* 0x000000083b0d7c20 */ /* 0x020fe20008400000 */
[----:B---3--:R-:W-:Y:S01]  /*34c0*/  FMUL R41, R2, UR8 ;  /* 0x0000000802297c20 */ /* 0x008fe20008400000 */
[----:B------:R-:W-:Y:S01]  /*34d0*/  LOP3.LUT R25, R8, R9, RZ, 0xfc, !PT ;  /* 0x0000000908197212 */ /* 0x000fe200078efcff */
[----:B------:R-:W-:Y:S01]  /*34e0*/  IMAD.U32 R9, R12, 0x10000, RZ ;  /* 0x000100000c097824 */ /* 0x000fe200078e00ff */
[----:B------:R-:W-:Y:S01]  /*34f0*/  IADD3 R14, PT, PT, R18, 0x53, RZ ;  /* 0x00000053120e7810 */ /* 0x000fe20007ffe0ff */
[----:B------:R-:W-:Y:S01]  /*3500*/  BSSY.RECONVERGENT B0, `(.L_x_3151) ;  /* 0x000000f000007945 */ /* 0x000fe20003800200 */
[----:B------:R-:W3:Y:S01]  /*3510*/  F2F.BF16.F32 R13, R13 ;  /* 0x0000000d000d7304 */ /* 0x000ee20000202000 */
[----:B------:R-:W-:Y:S02]  /*3520*/  FMNMX3 R42, |R49|, R42, |R48|, !PT ;  /* 0x0000002a312a7276 */ /* 0x000fe40007800630 */
[----:B------:R-:W-:Y:S02]  /*3530*/  ISETP.GE.AND P1, PT, R14, UR7, PT ;  /* 0x000000070e007c0c */ /* 0x000fe4000bf26270 */
[----:B------:R-:W-:-:S03]  /*3540*/  LOP3.LUT R27, R6, R9, RZ, 0xfc, !PT ;  /* 0x00000009061b7212 */ /* 0x000fc600078efcff */
[----:B------:R-:W0:Y:S01]  /*3550*/  F2F.BF16.F32 R41, R41 ;  /* 0x0000002900297304 */ /* 0x000e220000202000 */
[----:B------:R-:W-:Y:S07]  /*3560*/  @P0 BRA `(.L_x_3152) ;  /* 0x0000000000200947 */ /* 0x000fee0003800000 */
[C---:B------:R-:W-:Y:S02]  /*3570*/  VIADD R6, R15.reuse, 0x1 ;  /* 0x000000010f067836 */ /* 0x040fe40000000000 */
[----:B------:R-:W-:Y:S01]  /*3580*/  HFMA2 R9, -RZ, RZ, 0, 1.1920928955078125e-07 ;  /* 0x00000002ff097431 */ /* 0x000fe200000001ff */
[----:B------:R-:W-:Y:S01]  /*3590*/  ISETP.GE.AND P0, PT, R15, UR14, PT ;  /* 0x0000000e0f007c0c */ /* 0x000fe2000bf06270 */
[----:B------:R-:W-:Y:S01]  /*35a0*/  IMAD R8, R56, UR14, R15 ;  /* 0x0000000e38087c24 */ /* 0x000fe2000f8e020f */
[----:B------:R-:W-:-:S03]  /*35b0*/  ISETP.GE.AND P2, PT, R6, UR14, PT ;  /* 0x0000000e06007c0c */ /* 0x000fc6000bf46270 */
[----:B------:R-:W-:-:S08]  /*35c0*/  IMAD.WIDE R8, R8, R9, UR4 ;  /* 0x0000000408087e25 */ /* 0x000fd0000f8e0209 */
[----:B---3--:R3:W-:Y:S04]  /*35d0*/  @!P0 STG.E.U16 desc[UR12][R8.64], R13 ;  /* 0x0000000d08008986 */ /* 0x0087e8000c10150c */
[----:B0-----:R3:W-:Y:S02]  /*35e0*/  @!P2 STG.E.U16 desc[UR12][R8.64+0x2], R41 ;  /* 0x000002290800a986 */ /* 0x0017e4000c10150c */
.L_x_3152:
[----:B------:R-:W-:Y:S05]  /*35f0*/  BSYNC.RECONVERGENT B0 ;  /* 0x0000000000007941 */ /* 0x000fea0003800200 */
.L_x_3151:
[----:B------:R-:W-:Y:S01]  /*3600*/  BSSY.RECONVERGENT B0, `(.L_x_3153) ;  /* 0x000000f000007945 */ /* 0x000fe20003800200 */
[----:B------:R-:W-:Y:S01]  /*3610*/  IMAD.MOV.U32 R6, RZ, RZ, RZ ;  /* 0x000000ffff067224 */ /* 0x000fe200078e00ff */
[----:B------:R-:W-:Y:S01]  /*3620*/  MOV R49, RZ ;  /* 0x000000ff00317202 */ /* 0x000fe20000000f00 */
[----:B------:R-:W-:Y:S01]  /*3630*/  IMAD.U32 R61, R11, 0x10000, RZ ;  /* 0x000100000b3d7824 */ /* 0x000fe200078e00ff */
[----:B------:R-:W-:Y:S06]  /*3640*/  @P1 BRA `(.L_x_3154) ;  /* 0x0000000000281947 */ /* 0x000fec0003800000 */
[C---:B------:R-:W-:Y:S01]  /*3650*/  VIADD R6, R15.reuse, 0x1 ;  /* 0x000000010f067836 */ /* 0x040fe20000000000 */
[----:B------:R-:W-:Y:S01]  /*3660*/  ISETP.GE.AND P0, PT, R15, UR14, PT ;  /* 0x0000000e0f007c0c */ /* 0x000fe2000bf06270 */
[----:B------:R-:W-:Y:S02]  /*3670*/  HFMA2 R49, -RZ, RZ, 0, 0 ;  /* 0x00000000ff317431 */ /* 0x000fe400000001ff */
[----:B---3--:R-:W-:Y:S01]  /*3680*/  IMAD.MOV.U32 R9, RZ, RZ, 0x4 ;  /* 0x00000004ff097424 */ /* 0x008fe200078e00ff */
[----:B------:R-:W-:Y:S01]  /*3690*/  ISETP.GE.AND P2, PT, R6, UR14, PT ;  /* 0x0000000e06007c0c */ /* 0x000fe2000bf46270 */
[----:B------:R-:W-:Y:S02]  /*36a0*/  IMAD R8, R14, UR14, R15 ;  /* 0x0000000e0e087c24 */ /* 0x000fe4000f8e020f */
[----:B------:R-:W-:Y:S02]  /*36b0*/  IMAD.MOV.U32 R6, RZ, RZ, RZ ;  /* 0x000000ffff067224 */ /* 0x000fe400078e00ff */
[----:B------:R-:W-:-:S05]  /*36c0*/  IMAD.WIDE R8, R8, R9, UR10 ;  /* 0x0000000a08087e25 */ /* 0x000fca000f8e0209 */
[----:B------:R3:W5:Y:S04]  /*36d0*/  @!P0 LDG.E R49, desc[UR12][R8.64] ;  /* 0x0000000c08318981 */ /* 0x000768000c1e1900 */
[----:B------:R3:W5:Y:S02]  /*36e0*/  @!P2 LDG.E R6, desc[UR12][R8.64+0x4] ;  /* 0x0000040c0806a981 */ /* 0x000764000c1e1900 */
.L_x_3154:
[----:B------:R-:W-:Y:S05]  /*36f0*/  BSYNC.RECONVERGENT B0 ;  /* 0x0000000000007941 */ /* 0x000fea0003800200 */
.L_x_3153:
[----:B------:R-:W-:Y:S01]  /*3700*/  FMNMX R42, R42, |R55|, !PT ;  /* 0x400000372a2a7209 */ /* 0x000fe20007800000 */
[----:B-----5:R-:W-:Y:S01]  /*3710*/  FMUL R11, R49, UR8 ;  /* 0x00000008310b7c20 */ /* 0x020fe20008400000 */
[----:B------:R-:W-:Y:S01]  /*3720*/  FMUL R55, R6, UR8 ;  /* 0x0000000806377c20 */ /* 0x000fe20008400000 */
[----:B------:R-:W-:Y:S01]  /*3730*/  VIADD R40, R18, 0x60 ;  /* 0x0000006012287836 */ /* 0x000fe20000000000 */
[----:B------:R-:W-:Y:S01]  /*3740*/  SHF.L.U32 R10, R10, 0x10, RZ ;  /* 0x000000100a0a7819 */ /* 0x000fe200000006ff */
[----:B------:R-:W-:Y:S01]  /*3750*/  BSSY.RECONVERGENT B0, `(.L_x_3155) ;  /* 0x0000010000007945 */ /* 0x000fe20003800200 */
[----:B------:R-:W-:Y:S01]  /*3760*/  LOP3.LUT R29, R4, R61, RZ, 0xfc, !PT ;  /* 0x0000003d041d7212 */ /* 0x000fe200078efcff */
[----:B------:R-:W0:Y:S01]  /*3770*/  F2F.BF16.F32 R11, R11 ;  /* 0x0000000b000b7304 */ /* 0x000e220000202000 */
[----:B------:R-:W-:Y:S02]  /*3780*/  ISETP.GE.AND P2, PT, R40, UR7, PT ;  /* 0x0000000728007c0c */ /* 0x000fe4000bf46270 */
[----:B------:R-:W-:-:S02]  /*3790*/  LOP3.LUT R31, R3, R10, RZ, 0xfc, !PT ;  /* 0x0000000a031f7212 */ /* 0x000fc400078efcff */
[----:B------:R-:W-:-:S03]  /*37a0*/  FMNMX3 R59, |R54|, R42, |R59|, !PT ;  /* 0x0000002a363b7276 */ /* 0x000fc6000780063b */
[----:B------:R-:W0:Y:S01]  /*37b0*/  F2F.BF16.F32 R55, R55 ;  /* 0x0000003700377304 */ /* 0x000e220000202000 */
[----:B------:R-:W-:Y:S05]  /*37c0*/  @P1 BRA `(.L_x_3156) ;  /* 0x0000000000201947 */ /* 0x000fea0003800000 */
[C---:B------:R-:W-:Y:S01]  /*37d0*/  VIADD R3, R15.reuse, 0x1 ;  /* 0x000000010f037836 */ /* 0x040fe20000000000 */
[----:B------:R-:W-:Y:S01]  /*37e0*/  ISETP.GE.AND P0, PT, R15, UR14, PT ;  /* 0x0000000e0f007c0c */ /* 0x000fe2000bf06270 */
[----:B---3--:R-:W-:Y:S02]  /*37f0*/  IMAD.MOV.U32 R9, RZ, RZ, 0x2 ;  /* 0x00000002ff097424 */ /* 0x008fe400078e00ff */
[----:B------:R-:W-:Y:S01]  /*3800*/  IMAD R8, R14, UR14, R15 ;  /* 0x0000000e0e087c24 */ /* 0x000fe2000f8e020f */
[----:B------:R-:W-:-:S03]  /*3810*/  ISETP.GE.AND P1, PT, R3, UR14, PT ;  /* 0x0000000e03007c0c */ /* 0x000fc6000bf26270 */
[----:B------:R-:W-:-:S06]  /*3820*/  IMAD.WIDE R8, R8, R9, UR4 ;  /* 0x0000000408087e25 */ /* 0x000fcc000f8e0209 */
[----:B0-----:R0:W-:Y:S04]  /*3830*/  @!P0 STG.E.U16 desc[UR12][R8.64], R11 ;  /* 0x0000000b08008986 */ /* 0x0011e8000c10150c */
[----:B------:R0:W-:Y:S02]  /*3840*/  @!P1 STG.E.U16 desc[UR12][R8.64+0x2], R55 ;  /* 0x0000023708009986 */ /* 0x0001e4000c10150c */
.L_x_3156:
[----:B------:R-:W-:Y:S05]  /*3850*/  BSYNC.RECONVERGENT B0 ;  /* 0x0000000000007941 */ /* 0x000fea0003800200 */
.L_x_3155:
[----:B------:R-:W-:Y:S01]  /*3860*/  BSSY.RECONVERGENT B0, `(.L_x_3157) ;  /* 0x000000f000007945 */ /* 0x000fe20003800200 */
[----:B------:R-:W-:Y:S01]  /*3870*/  MOV R12, RZ ;  /* 0x000000ff000c7202 */ /* 0x000fe20000000f00 */
[----:B------:R-:W-:Y:S02]  /*3880*/  VIADD R10, R18, 0x61 ;  /* 0x00000061120a7836 */ /* 0x000fe40000000000 */
[----:B------:R-:W-:Y:S01]  /*3890*/  IMAD.MOV.U32 R3, RZ, RZ, RZ ;  /* 0x000000ffff037224 */ /* 0x000fe200078e00ff */
[----:B------:R-:W-:Y:S06]  /*38a0*/  @P2 BRA `(.L_x_3158) ;  /* 0x0000000000282947 */ /* 0x000fec0003800000 */
[C---:B------:R-:W-:Y:S01]  /*38b0*/  IADD3 R3, PT, PT, R15.reuse, 0x1, RZ ;  /* 0x000000010f037810 */ /* 0x040fe20007ffe0ff */
[----:B------:R-:W-:Y:S01]  /*38c0*/  HFMA2 R12, -RZ, RZ, 0, 0 ;  /* 0x00000000ff0c7431 */ /* 0x000fe200000001ff */
[----:B------:R-:W-:Y:S01]  /*38d0*/  ISETP.GE.AND P0, PT, R15, UR14, PT ;  /* 0x0000000e0f007c0c */ /* 0x000fe2000bf06270 */
[----:B0--3--:R-:W-:Y:S01]  /*38e0*/  IMAD.MOV.U32 R9, RZ, RZ, 0x4 ;  /* 0x00000004ff097424 */ /* 0x009fe200078e00ff */
[----:B------:R-:W-:Y:S01]  /*38f0*/  ISETP.GE.AND P1, PT, R3, UR14, PT ;  /* 0x0000000e03007c0c */ /* 0x000fe2000bf26270 */
[----:B------:R-:W-:Y:S02]  /*3900*/  IMAD R8, R40, UR14, R15 ;  /* 0x0000000e28087c24 */ /* 0x000fe4000f8e020f */
[----:B------:R-:W-:Y:S02]  /*3910*/  IMAD.MOV.U32 R3, RZ, RZ, RZ ;  /* 0x000000ffff037224 */ /* 0x000fe400078e00ff */
[----:B------:R-:W-:-:S06]  /*3920*/  IMAD.WIDE R8, R8, R9, UR10 ;  /* 0x0000000a08087e25 */ /* 0x000fcc000f8e0209 */
[----:B------:R0:W5:Y:S04]  /*3930*/  @!P0 LDG.E R3, desc[UR12][R8.64] ;  /* 0x0000000c08038981 */ /* 0x000168000c1e1900 */
[----:B------:R0:W5:Y:S02]  /*3940*/  @!P1 LDG.E R12, desc[UR12][R8.64+0x4] ;  /* 0x0000040c080c9981 */ /* 0x000164000c1e1900 */
.L_x_3158:
[----:B------:R-:W-:Y:S05]  /*3950*/  BSYNC.RECONVERGENT B0 ;  /* 0x0000000000007941 */ /* 0x000fea0003800200 */
.L_x_3157:
[----:B0--3--:R-:W-:Y:S01]  /*3960*/  SHF.L.U32 R9, R43, 0x10, RZ ;  /* 0x000000102b097819 */ /* 0x009fe200000006ff */
[----:B-----5:R-:W-:Y:S01]  /*3970*/  FMUL R43, R12, UR8 ;  /* 0x000000080c2b7c20 */ /* 0x020fe20008400000 */
[----:B------:R-:W-:Y:S01]  /*3980*/  FMUL R4, R3, UR8 ;  /* 0x0000000803047c20 */ /* 0x000fe20008400000 */
[----:B------:R-:W-:Y:S01]  /*3990*/  IMAD.U32 R7, R7, 0x10000, RZ ;  /* 0x0001000007077824 */ /* 0x000fe200078e00ff */
[----:B------:R-:W-:Y:S01]  /*39a0*/  BSSY.RECONVERGENT B0, `(.L_x_3159) ;  /* 0x0000012000007945 */ /* 0x000fe20003800200 */
[----:B--2---:R-:W-:Y:S01]  /*39b0*/  IMAD.U32 R5, R5, 0x10000, RZ ;  /* 0x0001000005057824 */ /* 0x004fe200078e00ff */
[----:B------:R0:W2:Y:S01]  /*39c0*/  F2F.BF16.F32 R61, R4 ;  /* 0x00000004003d7304 */ /* 0x0000a20000202000 */
[----:B------:R-:W-:Y:S02]  /*39d0*/  ISETP.GE.AND P0, PT, R10, UR7, PT ;  /* 0x000000070a007c0c */ /* 0x000fe4000bf06270 */
[----:B------:R-:W-:Y:S02]  /*39e0*/  LOP3.LUT R33, R0, R7, RZ, 0xfc, !PT ;  /* 0x0000000700217212 */ /* 0x000fe400078efcff */
[----:B------:R-:W-:-:S02]  /*39f0*/  LOP3.LUT R35, R44, R5, RZ, 0xfc, !PT ;  /* 0x000000052c237212 */ /* 0x000fc400078efcff */
[----:B------:R-:W-:Y:S01]  /*3a00*/  LOP3.LUT R37, R46, R9, RZ, 0xfc, !PT ;  /* 0x000000092e257212 */ /* 0x000fe200078efcff */
[----:B------:R-:W3:Y:S01]  /*3a10*/  F2F.BF16.F32 R43, R43 ;  /* 0x0000002b002b7304 */ /* 0x000ee20000202000 */
[----:B------:R-:W-:Y:S01]  /*3a20*/  FMNMX R59, R59, |R2|, !PT ;  /* 0x400000023b3b7209 */ /* 0x000fe20007800000 */
[----:B0-----:R-:W-:Y:S06]  /*3a30*/  @P2 BRA `(.L_x_3160) ;  /* 0x0000000000202947 */ /* 0x001fec0003800000 */
[C---:B------:R-:W-:Y:S01]  /*3a40*/  VIADD R0, R15.reuse, 0x1 ;  /* 0x000000010f007836 */ /* 0x040fe20000000000 */
[----:B------:R-:W-:Y:S01]  /*3a50*/  ISETP.GE.AND P1, PT, R15, UR14, PT ;  /* 0x0000000e0f007c0c */ /* 0x000fe2000bf26270 */
[----:B------:R-:W-:Y:S02]  /*3a60*/  IMAD.MOV.U32 R5, RZ, RZ, 0x2 ;  /* 0x00000002ff057424 */ /* 0x000fe400078e00ff */
[----:B------:R-:W-:Y:S01]  /*3a70*/  IMAD R4, R40, UR14, R15 ;  /* 0x0000000e28047c24 */ /* 0x000fe2000f8e020f */
[----:B------:R-:W-:-:S03]  /*3a80*/  ISETP.GE.AND P2, PT, R0, UR14, PT ;  /* 0x0000000e00007c0c */ /* 0x000fc6000bf46270 */
[----:B------:R-:W-:-:S06]  /*3a90*/  IMAD.WIDE R4, R4, R5, UR4 ;  /* 0x0000000404047e25 */ /* 0x000fcc000f8e0205 */
[----:B--2---:R0:W-:Y:S04]  /*3aa0*/  @!P1 STG.E.U16 desc[UR12][R4.64], R61 ;  /* 0x0000003d04009986 */ /* 0x0041e8000c10150c */
[----:B---3--:R0:W-:Y:S02]  /*3ab0*/  @!P2 STG.E.U16 desc[UR12][R4.64+0x2], R43 ;  /* 0x0000022b0400a986 */ /* 0x0081e4000c10150c */
.L_x_3160:
[----:B------:R-:W-:Y:S05]  /*3ac0*/  BSYNC.RECONVERGENT B0 ;  /* 0x0000000000007941 */ /* 0x000fea0003800200 */
.L_x_3159:
[----:B------:R-:W-:Y:S01]  /*3ad0*/  BSSY.RECONVERGENT B0, `(.L_x_3161) ;  /* 0x000000e000007945 */ /* 0x000fe20003800200 */
[----:B------:R-:W-:Y:S01]  /*3ae0*/  MOV R2, RZ ;  /* 0x000000ff00027202 */ /* 0x000fe20000000f00 */
[----:B------:R-:W-:Y:S02]  /*3af0*/  IMAD.MOV.U32 R0, RZ, RZ, RZ ;  /* 0x000000ffff007224 */ /* 0x000fe400078e00ff */
[----:B------:R-:W-:Y:S05]  /*3b00*/  @P0 BRA `(.L_x_3162) ;  /* 0x0000000000280947 */ /* 0x000fea0003800000 */
[C---:B------:R-:W-:Y:S02]  /*3b10*/  VIADD R0, R15.reuse, 0x1 ;  /* 0x000000010f007836 */ /* 0x040fe40000000000 */
[----:B0-----:R-:W-:Y:S01]  /*3b20*/  HFMA2 R5, -RZ, RZ, 0, 2.384185791015625e-07 ;  /* 0x00000004ff057431 */ /* 0x001fe200000001ff */
[----:B------:R-:W-:Y:S01]  /*3b30*/  ISETP.GE.AND P0, PT, R15, UR14, PT ;  /* 0x0000000e0f007c0c */ /* 0x000fe2000bf06270 */
[----:B------:R-:W-:Y:S01]  /*3b40*/  IMAD R4, R10, UR14, R15 ;  /* 0x0000000e0a047c24 */ /* 0x000fe2000f8e020f */
[----:B------:R-:W-:Y:S01]  /*3b50*/  ISETP.GE.AND P1, PT, R0, UR14, PT ;  /* 0x0000000e00007c0c */ /* 0x000fe2000bf26270 */
[----:B------:R-:W-:Y:S02]  /*3b60*/  IMAD.MOV.U32 R0, RZ, RZ, RZ ;  /* 0x000000ffff007224 */ /* 0x000fe400078e00ff */
[----:B------:R-:W-:Y:S02]  /*3b70*/  IMAD.MOV.U32 R2, RZ, RZ, RZ ;  /* 0x000000ffff027224 */ /* 0x000fe400078e00ff */
[----:B------:R-:W-:-:S06]  /*3b80*/  IMAD.WIDE R4, R4, R5, UR10 ;  /* 0x0000000a04047e25 */ /* 0x000fcc000f8e0205 */
[----:B------:R0:W5:Y:S04]  /*3b90*/  @!P0 LDG.E R0, desc[UR12][R4.64] ;  /* 0x0000000c04008981 */ /* 0x000168000c1e1900 */
[----:B------:R0:W5:Y:S02]  /*3ba0*/  @!P1 LDG.E R2, desc[UR12][R4.64+0x4] ;  /* 0x0000040c04029981 */ /* 0x000164000c1e1900 */
.L_x_3162:
[----:B------:R-:W-:Y:S05]  /*3bb0*/  BSYNC.RECONVERGENT B0 ;  /* 0x0000000000007941 */ /* 0x000fea0003800200 */
.L_x_3161:
[----:B0---4-:R-:W-:-:S04]  /*3bc0*/  IMAD.WIDE.U32 R4, R45, 0x10000, RZ ;  /* 0x000100002d047825 */ /* 0x011fc800078e00ff */
[----:B-----5:R-:W-:Y:S01]  /*3bd0*/  FMUL R40, R0, UR8 ;  /* 0x0000000800287c20 */ /* 0x020fe20008400000 */
[----:B------:R-:W-:Y:S01]  /*3be0*/  FMUL R45, R2, UR8 ;  /* 0x00000008022d7c20 */ /* 0x000fe20008400000 */
[----:B------:R-:W-:Y:S01]  /*3bf0*/  ISETP.GE.AND P1, PT, R10, UR7, PT ;  /* 0x000000070a007c0c */ /* 0x000fe2000bf26270 */
[----:B------:R-:W-:Y:S01]  /*3c00*/  BSSY.RECONVERGENT B0, `(.L_x_3163) ;  /* 0x0000012000007945 */ /* 0x000fe20003800200 */
[----:B------:R-:W-:Y:S02]  /*3c10*/  IADD3 R14, PT, PT, R18, 0x62, RZ ;  /* 0x00000062120e7810 */ /* 0x000fe40007ffe0ff */
[----:B------:R-:W0:Y:S01]  /*3c20*/  F2F.BF16.F32 R40, R40 ;  /* 0x0000002800287304 */ /* 0x000e220000202000 */
[----:B------:R-:W-:Y:S02]  /*3c30*/  FMNMX3 R49, |R49|, R59, |R6|, !PT ;  /* 0x0000003b31317276 */ /* 0x000fe40007800606 */
[----:B------:R-:W-:Y:S02]  /*3c40*/  ISETP.GE.AND P0, PT, R14, UR7, PT ;  /* 0x000000070e007c0c */ /* 0x000fe4000bf06270 */
[----:B------:R-:W-:-:S02]  /*3c50*/  LOP3.LUT R4, R4, R51, RZ, 0xfc, !PT ;  /* 0x0000003304047212 */ /* 0x000fc400078efcff */
[----:B------:R-:W-:Y:S01]  /*3c60*/  LOP3.LUT R13, R5, R13, RZ, 0xfc, !PT ;  /* 0x0000000d050d7212 */ /* 0x000fe200078efcff */
[----:B------:R-:W4:Y:S01]  /*3c70*/  F2F.BF16.F32 R45, R45 ;  /* 0x0000002d002d7304 */ /* 0x000f220000202000 */
[----:B------:R-:W-:Y:S01]  /*3c80*/  FMNMX3 R49, |R3|, R49, |R12|, !PT ;  /* 0x0000003103317276 */ /* 0x000fe2000780060c */
[----:B------:R-:W-:Y:S06]  /*3c90*/  @P1 BRA `(.L_x_3164) ;  /* 0x0000000000201947 */ /* 0x000fec0003800000 */
[C---:B------:R-:W-:Y:S01]  /*3ca0*/  VIADD R6, R15.reuse, 0x1 ;  /* 0x000000010f067836 */ /* 0x040fe20000000000 */
[----:B------:R-:W-:Y:S01]  /*3cb0*/  ISETP.GE.AND P1, PT, R15, UR14, PT ;  /* 0x0000000e0f007c0c */ /* 0x000fe2000bf26270 */
[----:B------:R-:W-:-:S03]  /*3cc0*/  IMAD.MOV.U32 R7, RZ, RZ, 0x2 ;  /* 0x00000002ff077424 */ /* 0x000fc600078e00ff */
[----:B------:R-:W-:Y:S01]  /*3cd0*/  ISETP.GE.AND P2, PT, R6, UR14, PT ;  /* 0x0000000e06007c0c */ /* 0x000fe2000bf46270 */
[----:B------:R-:W-:-:S04]  /*3ce0*/  IMAD R6, R10, UR14, R15 ;  /* 0x0000000e0a067c24 */ /* 0x000fc8000f8e020f */
[----:B------:R-:W-:-:S05]  /*3cf0*/  IMAD.WIDE R6, R6, R7, UR4 ;  /* 0x0000000406067e25 */ /* 0x000fca000f8e0207 */
[----:B0-----:R0:W-:Y:S04]  /*3d00*/  @!P1 STG.E.U16 desc[UR12][R6.64], R40 ;  /* 0x0000002806009986 */ /* 0x0011e8000c10150c */
[----:B----4-:R0:W-:Y:S02]  /*3d10*/  @!P2 STG.E.U16 desc[UR12][R6.64+0x2], R45 ;  /* 0x0000022d0600a986 */ /* 0x0101e4000c10150c */
.L_x_3164:
[----:B------:R-:W-:Y:S05]  /*3d20*/  BSYNC.RECONVERGENT B0 ;  /* 0x0000000000007941 */ /* 0x000fea0003800200 */
.L_x_3163:
[----:B------:R-:W-:Y:S01]  /*3d30*/  BSSY.RECONVERGENT B0, `(.L_x_3165) ;  /* 0x0000012000007945 */ /* 0x000fe20003800200 */
[----:B------:R-:W-:Y:S01]  /*3d40*/  MOV R10, RZ ;  /* 0x000000ff000a7202 */ /* 0x000fe20000000f00 */
[----:B------:R-:W-:Y:S02]  /*3d50*/  VIADD R12, R18, 0x63 ;  /* 0x00000063120c7836 */ /* 0x000fe40000000000 */
[----:B------:R-:W-:Y:S01]  /*3d60*/  IMAD.MOV.U32 R51, RZ, RZ, RZ ;  /* 0x000000ffff337224 */ /* 0x000fe200078e00ff */
[----:B------:R-:W-:Y:S06]  /*3d70*/  @P0 BRA `(.L_x_3166) ;  /* 0x0000000000340947 */ /* 0x000fec0003800000 */
[C---:B0-----:R-:W-:Y:S01]  /*3d80*/  IADD3 R6, PT, PT, R15.reuse, 0x1, RZ ;  /* 0x000000010f067810 */ /* 0x041fe20007ffe0ff */
[----:B------:R-:W-:Y:S01]  /*3d90*/  HFMA2 R51, -RZ, RZ, 0, 0 ;  /* 0x00000000ff337431 */ /* 0x000fe200000001ff */
[----:B------:R-:W-:Y:S01]  /*3da0*/  ISETP.GE.AND P1, PT, R15, UR14, PT ;  /* 0x0000000e0f007c0c */ /* 0x000fe2000bf26270 */
[----:B------:R-:W-:Y:S01]  /*3db0*/  IMAD.MOV.U32 R7, RZ, RZ, 0x4 ;  /* 0x00000004ff077424 */ /* 0x000fe200078e00ff */
[----:B------:R-:W-:Y:S01]  /*3dc0*/  ISETP.GE.AND P2, PT, R6, UR14, PT ;  /* 0x0000000e06007c0c */ /* 0x000fe2000bf46270 */
[----:B------:R-:W-:Y:S02]  /*3dd0*/  IMAD.MOV.U32 R9, RZ, RZ, 0x4 ;  /* 0x00000004ff097424 */ /* 0x000fe400078e00ff */
[----:B------:R-:W-:-:S08]  /*3de0*/  IMAD.MOV.U32 R10, RZ, RZ, RZ ;  /* 0x000000ffff0a7224 */ /* 0x000fd000078e00ff */
[C-C-:B------:R-:W-:Y:S02]  /*3df0*/  @!P1 IMAD R6, R14.reuse, UR14, R15.reuse ;  /* 0x0000000e0e069c24 */ /* 0x140fe4000f8e020f */
[----:B------:R-:W-:Y:S02]  /*3e00*/  @!P2 IMAD R8, R14, UR14, R15 ;  /* 0x0000000e0e08ac24 */ /* 0x000fe4000f8e020f */
[----:B------:R-:W-:-:S04]  /*3e10*/  @!P1 IMAD.WIDE R6, R6, R7, UR10 ;  /* 0x0000000a06069e25 */ /* 0x000fc8000f8e0207 */
[----:B------:R-:W-:Y:S01]  /*3e20*/  @!P2 IMAD.WIDE R8, R8, R9, UR10 ;  /* 0x0000000a0808ae25 */ /* 0x000fe2000f8e0209 */
[----:B------:R0:W5:Y:S04]  /*3e30*/  @!P1 LDG.E R51, desc[UR12][R6.64] ;  /* 0x0000000c06339981 */ /* 0x000168000c1e1900 */
[----:B------:R0:W5:Y:S02]  /*3e40*/  @!P2 LDG.E R10, desc[UR12][R8.64+0x4] ;  /* 0x0000040c080aa981 */ /* 0x000164000c1e1900 */
.L_x_3166:
[----:B------:R-:W-:Y:S05]  /*3e50*/  BSYNC.RECONVERGENT B0 ;  /* 0x0000000000007941 */ /* 0x000fea0003800200 */
.L_x_3165:
[----:B------:R-:W-:Y:S02]  /*3e60*/  IMAD.U32 R47, R47, 0x10000, RZ ;  /* 0x000100002f2f7824 */ /* 0x000fe400078e00ff */
[----:B-----5:R-:W-:Y:S01]  /*3e70*/  FMUL R44, R51, UR8 ;  /* 0x00000008332c7c20 */ /* 0x020fe20008400000 */
[----:B0-----:R-:W-:Y:S01]  /*3e80*/  FMUL R8, R10, UR8 ;  /* 0x000000080a087c20 */ /* 0x001fe20008400000 */
[----:B------:R-:W-:Y:S01]  /*3e90*/  IMAD.WIDE.U32 R6, R57, 0x10000, RZ ;  /* 0x0001000039067825 */ /* 0x000fe200078e00ff */
[----:B------:R-:W-:Y:S01]  /*3ea0*/  BSSY.RECONVERGENT B0, `(.L_x_3167) ;  /* 0x0000013000007945 */ /* 0x000fe20003800200 */
[----:B------:R-:W-:Y:S02]  /*3eb0*/  LOP3.LUT R39, R52, R47, RZ, 0xfc, !PT ;  /* 0x0000002f34277212 */ /* 0x000fe400078efcff */
[----:B------:R-:W-:Y:S01]  /*3ec0*/  FMNMX R47, R49, |R0|, !PT ;  /* 0x40000000312f7209 */ /* 0x000fe20007800000 */
[----:B------:R-:W0:Y:S01]  /*3ed0*/  F2F.BF16.F32 R44, R44 ;  /* 0x0000002c002c7304 */ /* 0x000e220000202000 */
[----:B------:R-:W-:-:S02]  /*3ee0*/  ISETP.GE.AND P2, PT, R12, UR7, PT ;  /* 0x000000070c007c0c */ /* 0x000fc4000bf46270 */
[----:B------:R-:W-:Y:S02]  /*3ef0*/  FMNMX3 R47, |R2|, R47, |R51|, !PT ;  /* 0x0000002f022f7276 */ /* 0x000fe40007800633 */
[----:B------:R-:W-:Y:S02]  /*3f00*/  ISETP.GE.AND P1, PT, R12, UR7, PT ;  /* 0x000000070c007c0c */ /* 0x000fe4000bf26270 */
[----:B-1----:R-:W-:Y:S01]  /*3f10*/  LOP3.LUT R6, R6, R53, RZ, 0xfc, !PT ;  /* 0x0000003506067212 */ /* 0x002fe200078efcff */
[----:B------:R1:W0:Y:S01]  /*3f20*/  F2F.BF16.F32 R51, R8 ;  /* 0x0000000800337304 */ /* 0x0002220000202000 */
[----:B------:R-:W-:Y:S01]  /*3f30*/  LOP3.LUT R41, R7, R41, RZ, 0xfc, !PT ;  /* 0x0000002907297212 */ /* 0x000fe200078efcff */
[----:B------:R-:W-:Y:S08]  /*3f40*/  @P0 BRA `(.L_x_3168) ;  /* 0x0000000000200947 */ /* 0x000ff00003800000 */
[C---:B------:R-:W-:Y:S01]  /*3f50*/  IADD3 R2, PT, PT, R15.reuse, 0x1, RZ ;  /* 0x000000010f027810 */ /* 0x040fe20007ffe0ff */
[----:B------:R-:W-:Y:S01]  /*3f60*/  IMAD.MOV.U32 R9, RZ, RZ, 0x2 ;  /* 0x00000002ff097424 */ /* 0x000fe200078e00ff */
[----:B------:R-:W-:Y:S01]  /*3f70*/  ISETP.GE.AND P0, PT, R15, UR14, PT ;  /* 0x0000000e0f007c0c */ /* 0x000fe2000bf06270 */
[----:B-1----:R-:W-:Y:S01]  /*3f80*/  IMAD R8, R14, UR14, R15 ;  /* 0x0000000e0e087c24 */ /* 0x002fe2000f8e020f */
[----:B------:R-:W-:-:S03]  /*3f90*/  ISETP.GE.AND P3, PT, R2, UR14, PT ;  /* 0x0000000e02007c0c */ /* 0x000fc6000bf66270 */
[----:B------:R-:W-:-:S08]  /*3fa0*/  IMAD.WIDE R8, R8, R9, UR4 ;  /* 0x0000000408087e25 */ /* 0x000fd0000f8e0209 */
[----:B0-----:R0:W-:Y:S04]  /*3fb0*/  @!P0 STG.E.U16 desc[UR12][R8.64], R44 ;  /* 0x0000002c08008986 */ /* 0x0011e8000c10150c */
[----:B------:R0:W-:Y:S02]  /*3fc0*/  @!P3 STG.E.U16 desc[UR12][R8.64+0x2], R51 ;  /* 0x000002330800b986 */ /* 0x0001e4000c10150c */
.L_x_3168:
[----:B------:R-:W-:Y:S05]  /*3fd0*/  BSYNC.RECONVERGENT B0 ;  /* 0x0000000000007941 */ /* 0x000fea0003800200 */
.L_x_3167:
[----:B------:R-:W-:Y:S01]  /*3fe0*/  BSSY.RECONVERGENT B0, `(.L_x_3169) ;  /* 0x000000f000007945 */ /* 0x000fe20003800200 */
[----:B------:R-:W-:Y:S01]  /*3ff0*/  IMAD.MOV.U32 R52, RZ, RZ, RZ ;  /* 0x000000ffff347224 */ /* 0x000fe200078e00ff */
[----:B------:R-:W-:Y:S01]  /*4000*/  IADD3 R46, PT, PT, R18, 0x70, RZ ;  /* 0x00000070122e7810 */ /* 0x000fe20007ffe0ff */
[----:B------:R-:W-:Y:S01]  /*4010*/  IMAD.MOV.U32 R49, RZ, RZ, RZ ;  /* 0x000000ffff317224 */ /* 0x000fe200078e00ff */
[----:B------:R-:W-:Y:S06]  /*4020*/  @P2 BRA `(.L_x_3170) ;  /* 0x0000000000282947 */ /* 0x000fec0003800000 */
[C---:B------:R-:W-:Y:S01]  /*4030*/  VIADD R2, R15.reuse, 0x1 ;  /* 0x000000010f027836 */ /* 0x040fe20000000000 */
[----:B------:R-:W-:Y:S01]  /*4040*/  ISETP.GE.AND P0, PT, R15, UR14, PT ;  /* 0x0000000e0f007c0c */ /* 0x000fe2000bf06270 */
[----:B01----:R-:W-:Y:S01]  /*4050*/  IMAD R8, R12, UR14, R15 ;  /* 0x0000000e0c087c24 */ /* 0x003fe2000f8e020f */
[----:B------:R-:W-:Y:S01]  /*4060*/  MOV R9, 0x4 ;  /* 0x0000000400097802 */ /* 0x000fe20000000f00 */
[----:B------:R-:W-:Y:S01]  /*4070*/  IMAD.MOV.U32 R49, RZ, RZ, RZ ;  /* 0x000000ffff317224 */ /* 0x000fe200078e00ff */
[----:B------:R-:W-:Y:S01]  /*4080*/  ISETP.GE.AND P2, PT, R2, UR14, PT ;  /* 0x0000000e02007c0c */ /* 0x000fe2000bf46270 */
[----:B------:R-:W-:Y:S02]  /*4090*/  IMAD.MOV.U32 R52, RZ, RZ, RZ ;  /* 0x000000ffff347224 */ /* 0x000fe400078e00ff */
[----:B------:R-:W-:-:S06]  /*40a0*/  IMAD.WIDE R8, R8, R9, UR10 ;  /* 0x0000000a08087e25 */ /* 0x000fcc000f8e0209 */
[----:B------:R0:W5:Y:S04]  /*40b0*/  @!P0 LDG.E R49, desc[UR12][R8.64] ;  /* 0x0000000c08318981 */ /* 0x000168000c1e1900 */
[----:B------:R0:W5:Y:S02]  /*40c0*/  @!P2 LDG.E R52, desc[UR12][R8.64+0x4] ;  /* 0x0000040c0834a981 */ /* 0x000164000c1e1900 */
.L_x_3170:
[----:B------:R-:W-:Y:S05]  /*40d0*/  BSYNC.RECONVERGENT B0 ;  /* 0x0000000000007941 */ /* 0x000fea0003800200 */
.L_x_3169:
[----:B-----5:R-:W-:Y:S01]  /*40e0*/  FMUL R42, R52, UR8 ;  /* 0x00000008342a7c20 */ /* 0x020fe20008400000 */
[----:B------:R-:W-:Y:S01]  /*40f0*/  FMUL R48, R49, UR8 ;  /* 0x0000000831307c20 */ /* 0x000fe20008400000 */
[----:B------:R-:W-:Y:S01]  /*4100*/  SHF.L.U32 R2, R11, 0x10, RZ ;  /* 0x000000100b027819 */ /* 0x000fe200000006ff */
[----:B------:R-:W-:Y:S01]  /*4110*/  IMAD.U32 R14, R55, 0x10000, RZ ;  /* 0x00010000370e7824 */ /* 0x000fe200078e00ff */
[----:B------:R-:W-:Y:S01]  /*4120*/  BSSY.RECONVERGENT B0, `(.L_x_3171) ;  /* 0x0000012000007945 */ /* 0x000fe20003800200 */
[----:B------:R2:W2:Y:S01]  /*4130*/  F2F.BF16.F32 R11, R48 ;  /* 0x00000030000b7304 */ /* 0x0004a20000202000 */
[----:B01--4-:R-:W-:Y:S01]  /*4140*/  IMAD.WIDE.U32 R8, R45, 0x10000, RZ ;  /* 0x000100002d087825 */ /* 0x013fe200078e00ff */
[----:B------:R-:W-:Y:S02]  /*4150*/  LOP3.LUT R5, R13, R2, RZ, 0xfc, !PT ;  /* 0x000000020d057212 */ /* 0x000fe400078efcff */
[----:B------:R-:W-:Y:S02]  /*4160*/  LOP3.LUT R7, R41, R14, RZ, 0xfc, !PT ;  /* 0x0000000e29077212 */ /* 0x000fe400078efcff */
[----:B------:R-:W-:-:S02]  /*4170*/  ISETP.GE.AND P0, PT, R46, UR7, PT ;  /* 0x000000072e007c0c */ /* 0x000fc4000bf06270 */
[----:B------:R-:W0:Y:S01]  /*4180*/  F2F.BF16.F32 R42, R42 ;  /* 0x0000002a002a7304 */ /* 0x000e220000202000 */
[----:B---3--:R-:W-:Y:S02]  /*4190*/  LOP3.LUT R2, R8, R43, RZ, 0xfc, !PT ;  /* 0x0000002b08027212 */ /* 0x008fe400078efcff */
[----:B------:R-:W-:Y:S01]  /*41a0*/  LOP3.LUT R14, R9, R51, RZ, 0xfc, !PT ;  /* 0x00000033090e7212 */ /* 0x000fe200078efcff */
[----:B------:R-:W-:Y:S07]  /*41b0*/  @P1 BRA `(.L_x_3172) ;  /* 0x0000000000201947 */ /* 0x000fee0003800000 */
[C---:B------:R-:W-:Y:S02]  /*41c0*/  VIADD R8, R15.reuse, 0x1 ;  /* 0x000000010f087836 */ /* 0x040fe40000000000 */
[----:B------:R-:W-:Y:S01]  /*41d0*/  HFMA2 R9, -RZ, RZ, 0, 1.1920928955078125e-07 ;  /* 0x00000002ff097431 */ /* 0x000fe200000001ff */
[----:B------:R-:W-:Y:S02]  /*41e0*/  ISETP.GE.AND P1, PT, R15, UR14, PT ;  /* 0x0000000e0f007c0c */ /* 0x000fe4000bf26270 */
[----:B------:R-:W-:Y:S01]  /*41f0*/  ISETP.GE.AND P2, PT, R8, UR14, PT ;  /* 0x0000000e08007c0c */ /* 0x000fe2000bf46270 */
[----:B------:R-:W-:-:S04]  /*4200*/  IMAD R8, R12, UR14, R15 ;  /* 0x0000000e0c087c24 */ /* 0x000fc8000f8e020f */
[----:B------:R-:W-:-:S06]  /*4210*/  IMAD.WIDE R8, R8, R9, UR4 ;  /* 0x0000000408087e25 */ /* 0x000fcc000f8e0209 */
[----:B--2---:R1:W-:Y:S04]  /*4220*/  @!P1 STG.E.U16 desc[UR12][R8.64], R11 ;  /* 0x0000000b08009986 */ /* 0x0043e8000c10150c */
[----:B0-----:R1:W-:Y:S02]  /*4230*/  @!P2 STG.E.U16 desc[UR12][R8.64+0x2], R42 ;  /* 0x0000022a0800a986 */ /* 0x0013e4000c10150c */
.L_x_3172:
[----:B------:R-:W-:Y:S05]  /*4240*/  BSYNC.RECONVERGENT B0 ;  /* 0x0000000000007941 */ /* 0x000fea0003800200 */
.L_x_3171:
[----:B------:R-:W-:Y:S01]  /*4250*/  BSSY.RECONVERGENT B0, `(.L_x_3173) ;  /* 0x000000f000007945 */ /* 0x000fe20003800200 */
[----:B------:R-:W-:Y:S01]  /*4260*/  IMAD.MOV.U32 R50, RZ, RZ, RZ ;  /* 0x000000ffff327224 */ /* 0x000fe200078e00ff */
[----:B------:R-:W-:Y:S01]  /*4270*/  MOV R45, RZ ;  /* 0x000000ff002d7202 */ /* 0x000fe20000000f00 */
[----:B--2---:R-:W-:Y:S01]  /*4280*/  VIADD R48, R18, 0x71 ;  /* 0x0000007112307836 */ /* 0x004fe20000000000 */
[----:B------:R-:W-:Y:S06]  /*4290*/  @P0 BRA `(.L_x_3174) ;  /* 0x0000000000280947 */ /* 0x000fec0003800000 */
        /* <DEDUP_REMOVED lines=10> */
.L_x_3174:
[----:B------:R-:W-:Y:S05]  /*4340*/  BSYNC.RECONVERGENT B0 ;  /* 0x0000000000007941 */ /* 0x000fea0003800200 */
.L_x_3173:
[----:B-----5:R-:W-:Y:S01]  /*4350*/  FMUL R41, R45, UR8 ;  /* 0x000000082d297c20 */ /* 0x020fe20008400000 */
[----:B------:R-:W-:Y:S01]  /*4360*/  FMUL R43, R50, UR8 ;  /* 0x00000008322b7c20 */ /* 0x000fe20008400000 */
[----:B------:R-:W-:Y:S01]  /*4370*/  ISETP.GE.AND P0, PT, R46, UR7, PT ;  /* 0x000000072e007c0c */ /* 0x000fe2000bf06270 */
[----:B-12---:R-:W-:Y:S01]  /*4380*/  IMAD.HI.U32 R9, R40, 0x10000, RZ ;  /* 0x0001000028097827 */ /* 0x006fe200078e00ff */
[----:B------:R-:W-:Y:S01]  /*4390*/  FMNMX R47, R47, |R10|, !PT ;  /* 0x4000000a2f2f7209 */ /* 0x000fe20007800000 */
[----:B------:R-:W-:Y:S01]  /*43a0*/  BSSY.RECONVERGENT B0, `(.L_x_3175) ;  /* 0x0000012000007945 */ /* 0x000fe20003800200 */
[----:B------:R-:W1:Y:S01]  /*43b0*/  F2F.BF16.F32 R41, R41 ;  /* 0x0000002900297304 */ /* 0x000e620000202000 */
[----:B------:R-:W-:Y:S02]  /*43c0*/  ISETP.GE.AND P1, PT, R48, UR7, PT ;  /* 0x0000000730007c0c */ /* 0x000fe4000bf26270 */
[----:B------:R-:W-:Y:S02]  /*43d0*/  LOP3.LUT R10, R9, R44, RZ, 0xfc, !PT ;  /* 0x0000002c090a7212 */ /* 0x000fe400078efcff */
[----:B------:R-:W-:-:S03]  /*43e0*/  FMNMX3 R52, |R49|, R47, |R52|, !PT ;  /* 0x0000002f31347276 */ /* 0x000fc60007800634 */
[----:B------:R-:W2:Y:S01]  /*43f0*/  F2F.BF16.F32 R43, R43 ;  /* 0x0000002b002b7304 */ /* 0x000ea20000202000 */
[----:B------:R-:W-:Y:S05]  /*4400*/  @P0 BRA `(.L_x_3176) ;  /* 0x00000000002c0947 */ /* 0x000fea0003800000 */
[C---:B------:R-:W-:Y:S01]  /*4410*/  VIADD R8, R15.reuse, 0x1 ;  /* 0x000000010f087836 */ /* 0x040fe20000000000 */
[----:B------:R-:W-:Y:S01]  /*4420*/  ISETP.GE.AND P0, PT, R15, UR14, PT ;  /* 0x0000000e0f007c0c */ /* 0x000fe2000bf06270 */
[----:B------:R-:W-:Y:S01]  /*4430*/  IMAD.MOV.U32 R13, RZ, RZ, 0x2 ;  /* 0x00000002ff0d7424 */ /* 0x000fe200078e00ff */
[----:B------:R-:W-:Y:S02]  /*4440*/  MOV R9, 0x2 ;  /* 0x0000000200097802 */ /* 0x000fe40000000f00 */
[----:B------:R-:W-:-:S09]  /*4450*/  ISETP.GE.AND P2, PT, R8, UR14, PT ;  /* 0x0000000e08007c0c */ /* 0x000fd2000bf46270 */
[----:B------:R-:W-:-:S04]  /*4460*/  @!P0 IMAD R8, R46, UR14, R15 ;  /* 0x0000000e2e088c24 */ /* 0x000fc8000f8e020f */
[----:B------:R-:W-:Y:S02]  /*4470*/  @!P2 IMAD R12, R46, UR14, R15 ;  /* 0x0000000e2e0cac24 */ /* 0x000fe4000f8e020f */
[----:B------:R-:W-:-:S04]  /*4480*/  @!P0 IMAD.WIDE R8, R8, R9, UR4 ;  /* 0x0000000408088e25 */ /* 0x000fc8000f8e0209 */
[----:B------:R-:W-:Y:S01]  /*4490*/  @!P2 IMAD.WIDE R12, R12, R13, UR4 ;  /* 0x000000040c0cae25 */ /* 0x000fe2000f8e020d */
[----:B-1----:R3:W-:Y:S04]  /*44a0*/  @!P0 STG.E.U16 desc[UR12][R8.64], R41 ;  /* 0x0000002908008986 */ /* 0x0027e8000c10150c */
[----:B--2---:R3:W-:Y:S02]  /*44b0*/  @!P2 STG.E.U16 desc[UR12][R12.64+0x2], R43 ;  /* 0x0000022b0c00a986 */ /* 0x0047e4000c10150c */
.L_x_3176:
[----:B------:R-:W-:Y:S05]  /*44c0*/  BSYNC.RECONVERGENT B0 ;  /* 0x0000000000007941 */ /* 0x000fea0003800200 */
.L_x_3175:
[----:B------:R-:W-:Y:S01]  /*44d0*/  BSSY.RECONVERGENT B0, `(.L_x_3177) ;  /* 0x0000011000007945 */ /* 0x000fe20003800200 */
[----:B------:R-:W-:Y:S02]  /*44e0*/  HFMA2 R40, -RZ, RZ, 0, 0 ;  /* 0x00000000ff287431 */ /* 0x000fe400000001ff */
[----:B------:R-:W-:Y:S01]  /*44f0*/  IMAD.MOV.U32 R44, RZ, RZ, RZ ;  /* 0x000000ffff2c7224 */ /* 0x000fe200078e00ff */
[----:B------:R-:W-:Y:S06]  /*4500*/  @P1 BRA `(.L_x_3178) ;  /* 0x0000000000341947 */ /* 0x000fec0003800000 */
[C---:B---3--:R-:W-:Y:S01]  /*4510*/  VIADD R8, R15.reuse, 0x1 ;  /* 0x000000010f087836 */ /* 0x048fe20000000000 */
[----:B------:R-:W-:Y:S01]  /*4520*/  ISETP.GE.AND P0, PT, R15, UR14, PT ;  /* 0x0000000e0f007c0c */ /* 0x000fe2000bf06270 */
[----:B------:R-:W-:Y:S01]  /*4530*/  IMAD.MOV.U32 R9, RZ, RZ, 0x4 ;  /* 0x00000004ff097424 */ /* 0x000fe200078e00ff */
[----:B------:R-:W-:Y:S01]  /*4540*/  MOV R13, 0x4 ;  /* 0x00000004000d7802 */ /* 0x000fe20000000f00 */
[----:B------:R-:W-:Y:S01]  /*4550*/  IMAD.MOV.U32 R40, RZ, RZ, RZ ;  /* 0x000000ffff287224 */ /* 0x000fe200078e00ff */
        /* <DEDUP_REMOVED lines=8> */
.L_x_3178:
[----:B------:R-:W-:Y:S05]  /*45e0*/  BSYNC.RECONVERGENT B0 ;  /* 0x0000000000007941 */ /* 0x000fea0003800200 */
.L_x_3177:
[----:B-----5:R-:W-:Y:S01]  /*45f0*/  FMUL R49, R40, UR8 ;  /* 0x0000000828317c20 */ /* 0x020fe20008400000 */
[----:B------:R-:W-:Y:S01]  /*4600*/  FMUL R46, R44, UR8 ;  /* 0x000000082c2e7c20 */ /* 0x000fe20008400000 */
[----:B---34-:R-:W-:Y:S01]  /*4610*/  IMAD.U32 R9, R11, 0x10000, RZ ;  /* 0x000100000b097824 */ /* 0x018fe200078e00ff */
[----:B------:R-:W-:Y:S01]  /*4620*/  IADD3 R8, PT, PT, R18, 0x72, RZ ;  /* 0x0000007212087810 */ /* 0x000fe20007ffe0ff */
[----:B------:R-:W-:Y:S01]  /*4630*/  BSSY.RECONVERGENT B0, `(.L_x_3179) ;  /* 0x0000013000007945 */ /* 0x000fe20003800200 */
[----:B------:R-:W-:Y:S01]  /*4640*/  FMNMX3 R45, |R45|, R52, |R50|, !PT ;  /* 0x000000342d2d7276 */ /* 0x000fe20007800632 */
[----:B------:R-:W3:Y:S01]  /*4650*/  F2F.BF16.F32 R49, R49 ;  /* 0x0000003100317304 */ /* 0x000ee20000202000 */
[----:B------:R-:W-:Y:S02]  /*4660*/  ISETP.GE.AND P0, PT, R8, UR7, PT ;  /* 0x0000000708007c0c */ /* 0x000fe4000bf06270 */
[----:B------:R-:W-:Y:S02]  /*4670*/  LOP3.LUT R9, R10, R9, RZ, 0xfc, !PT ;  /* 0x000000090a097212 */ /* 0x000fe400078efcff */
[----:B------:R-:W-:-:S03]  /*4680*/  FMNMX R45, R45, |R40|, !PT ;  /* 0x400000282d2d7209 */ /* 0x000fc60007800000 */
[----:B------:R-:W4:Y:S01]  /*4690*/  F2F.BF16.F32 R46, R46 ;  /* 0x0000002e002e7304 */ /* 0x000f220000202000 */
        /* <DEDUP_REMOVED lines=10> */
[----:B---3--:R3:W-:Y:S04]  /*4740*/  @!P1 STG.E.U16 desc[UR12][R10.64], R49 ;  /* 0x000000310a009986 */ /* 0x0087e8000c10150c */
[----:B----4-:R3:W-:Y:S02]  /*4750*/  @!P2 STG.E.U16 desc[UR12][R12.64+0x2], R46 ;  /* 0x0000022e0c00a986 */ /* 0x0107e4000c10150c */
.L_x_3180:
[----:B------:R-:W-:Y:S05]  /*4760*/  BSYNC.RECONVERGENT B0 ;  /* 0x0000000000007941 */ /* 0x000fea0003800200 */
.L_x_3179:
        /* <DEDUP_REMOVED lines=17> */
.L_x_3182:
[----:B------:R-:W-:Y:S05]  /*4880*/  BSYNC.RECONVERGENT B0 ;  /* 0x0000000000007941 */ /* 0x000fea0003800200 */
.L_x_3181:
[----:B---3-5:R-:W-:Y:S01]  /*4890*/  FMUL R12, R48, UR8 ;  /* 0x00000008300c7c20 */ /* 0x028fe20008400000 */
[----:B------:R-:W-:-:S04]  /*48a0*/  IMAD.WIDE.U32 R10, R49, 0x10000, RZ ;  /* 0x00010000310a7825 */ /* 0x000fc800078e00ff */
[----:B------:R-:W-:Y:S01]  /*48b0*/  FMUL R49, R47, UR8 ;  /* 0x000000082f317c20 */ /* 0x000fe20008400000 */
[----:B------:R-:W-:Y:S01]  /*48c0*/  IADD3 R18, PT, PT, R18, 0x73, RZ ;  /* 0x0000007312127810 */ /* 0x000fe20007ffe0ff */
[----:B------:R-:W3:Y:S01]  /*48d0*/  F2F.BF16.F32 R51, R12 ;  /* 0x0000000c00337304 */ /* 0x000ee20000202000 */
[----:B------:R-:W-:Y:S01]  /*48e0*/  BSSY.RECONVERGENT B0, `(.L_x_3183) ;  /* 0x0000011000007945 */ /* 0x000fe20003800200 */
[----:B-1----:R-:W-:Y:S02]  /*48f0*/  LOP3.LUT R10, R10, R41, RZ, 0xfc, !PT ;  /* 0x000000290a0a7212 */ /* 0x002fe400078efcff */
[----:B------:R-:W-:-:S04]  /*4900*/  ISETP.GE.AND P1, PT, R18, UR7, PT ;  /* 0x0000000712007c0c */ /* 0x000fc8000bf26270 */
[----:B------:R-:W1:Y:S01]  /*4910*/  F2F.BF16.F32 R49, R49 ;  /* 0x0000003100317304 */ /* 0x000e620000202000 */
[----:B---3--:R-:W-:Y:S01]  /*4920*/  LOP3.LUT R50, R11, R51, RZ, 0xfc, !PT ;  /* 0x000000330b327212 */ /* 0x008fe200078efcff */
[----:B------:R-:W-:Y:S07]  /*4930*/  @P0 BRA `(.L_x_3184) ;  /* 0x00000000002c0947 */ /* 0x000fee0003800000 */
        /* <DEDUP_REMOVED lines=9> */
[----:B------:R3:W-:Y:S04]  /*49d0*/  @!P0 STG.E.U16 desc[UR12][R12.64], R51 ;  /* 0x000000330c008986 */ /* 0x0007e8000c10150c */
[----:B-1----:R3:W-:Y:S02]  /*49e0*/  @!P2 STG.E.U16 desc[UR12][R40.64+0x2], R49 ;  /* 0x000002312800a986 */ /* 0x0027e4000c10150c */
.L_x_3184:
[----:B------:R-:W-:Y:S05]  /*49f0*/  BSYNC.RECONVERGENT B0 ;  /* 0x0000000000007941 */ /* 0x000fea0003800200 */
.L_x_3183:
[----:B------:R-:W-:Y:S01]  /*4a00*/  BSSY.RECONVERGENT B0, `(.L_x_3185) ;  /* 0x0000012000007945 */ /* 0x000fe20003800200 */
[----:B------:R-:W-:Y:S02]  /*4a10*/  IMAD.MOV.U32 R52, RZ, RZ, RZ ;  /* 0x000000ffff347224 */ /* 0x000fe400078e00ff */
[----:B---3--:R-:W-:Y:S01]  /*4a20*/  IMAD.MOV.U32 R51, RZ, RZ, RZ ;  /* 0x000000ffff337224 */ /* 0x008fe200078e00ff */
[----:B------:R-:W-:Y:S06]  /*4a30*/  @P1 BRA `(.L_x_3186) ;  /* 0x0000000000381947 */ /* 0x000fec0003800000 */
[C---:B------:R-:W-:Y:S01]  /*4a40*/  IADD3 R12, PT, PT, R15.reuse, 0x1, RZ ;  /* 0x000000010f0c7810 */ /* 0x040fe20007ffe0ff */
[----:B------:R-:W-:Y:S02]  /*4a50*/  IMAD.U32 R54, RZ, RZ, UR6 ;  /* 0x00000006ff367e24 */ /* 0x000fe4000f8e00ff */
[----:B------:R-:W-:Y:S01]  /*4a60*/  HFMA2 R40, -RZ, RZ, 0, 2.384185791015625e-07 ;  /* 0x00000004ff287431 */ /* 0x000fe200000001ff */
[----:B------:R-:W-:Y:S01]  /*4a70*/  ISETP.GE.AND P0, PT, R15, UR14, PT ;  /* 0x0000000e0f007c0c */ /* 0x000fe2000bf06270 */
[----:B------:R-:W-:Y:S01]  /*4a80*/  IMAD R53, R18, UR14, R15 ;  /* 0x0000000e12357c24 */ /* 0x000fe2000f8e020f */
[----:B------:R-:W-:Y:S01]  /*4a90*/  ISETP.GE.AND P2, PT, R12, UR14, PT ;  /* 0x0000000e0c007c0c */ /* 0x000fe2000bf46270 */
[----:B------:R-:W-:Y:S02]  /*4aa0*/  IMAD.MOV.U32 R51, RZ, RZ, RZ ;  /* 0x000000ffff337224 */ /* 0x000fe400078e00ff */
[----:B------:R-:W-:Y:S02]  /*4ab0*/  IMAD.MOV.U32 R52, RZ, RZ, RZ ;  /* 0x000000ffff347224 */ /* 0x000fe400078e00ff */
[----:B------:R-:W-:-:S06]  /*4ac0*/  IMAD.WIDE R40, R53, R40, UR10 ;  /* 0x0000000a35287e25 */ /* 0x000fcc000f8e0228 */
[----:B------:R3:W5:Y:S02]  /*4ad0*/  @!P0 LDG.E R51, desc[UR12][R40.64] ;  /* 0x0000000c28338981 */ /* 0x000764000c1e1900 */
[----:B------:R-:W-:-:S04]  /*4ae0*/  @!P2 IMAD.SHL.U32 R54, R54, 0x8, RZ ;  /* 0x000000083636a824 */ /* 0x000fc800078e00ff */
[----:B------:R-:W0:Y:S02]  /*4af0*/  @!P2 LDC.64 R12, c[0x0][R54+0x380] ;  /* 0x0000e000360cab82 */ /* 0x000e240000000a00 */
[----:B0-----:R-:W-:-:S05]  /*4b00*/  @!P2 IMAD.WIDE R12, R53, 0x4, R12 ;  /* 0x00000004350ca825 */ /* 0x001fca00078e020c */
[----:B------:R3:W5:Y:S02]  /*4b10*/  @!P2 LDG.E R52, desc[UR12][R12.64+0x4] ;  /* 0x0000040c0c34a981 */ /* 0x000764000c1e1900 */
.L_x_3186:
[----:B------:R-:W-:Y:S05]  /*4b20*/  BSYNC.RECONVERGENT B0 ;  /* 0x0000000000007941 */ /* 0x000fea0003800200 */
.L_x_3185:
[----:B---3-5:R-:W-:Y:S01]  /*4b30*/  FMUL R41, R52, UR8 ;  /* 0x0000000834297c20 */ /* 0x028fe20008400000 */
[----:B------:R-:W-:Y:S01]  /*4b40*/  FMUL R12, R51, UR8 ;  /* 0x00000008330c7c20 */ /* 0x000fe20008400000 */
[----:B------:R-:W-:Y:S03]  /*4b50*/  BSSY.RECONVERGENT B0, `(.L_x_3187) ;  /* 0x000000c000007945 */ /* 0x000fe60003800200 */
[----:B------:R3:W0:Y:S08]  /*4b60*/  F2F.BF16.F32 R53, R12 ;  /* 0x0000000c00357304 */ /* 0x0006300000202000 */
[----:B------:R-:W0:Y:S01]  /*4b70*/  F2F.BF16.F32 R41, R41 ;  /* 0x0000002900297304 */ /* 0x000e220000202000 */
[----:B---3--:R-:W-:Y:S05]  /*4b80*/  @P1 BRA `(.L_x_3188) ;  /* 0x0000000000201947 */ /* 0x008fea0003800000 */
        /* <DEDUP_REMOVED lines=8> */
.L_x_3188:
[----:B------:R-:W-:Y:S05]  /*4c10*/  BSYNC.RECONVERGENT B0 ;  /* 0x0000000000007941 */ /* 0x000fea0003800200 */
.L_x_3187:
[----:B---3--:R-:W3:Y:S01]  /*4c20*/  S2R R12, SR_TID.X ;  /* 0x00000000000c7919 */ /* 0x008ee20000002100 */
[----:B------:R-:W5:Y:S01]  /*4c30*/  S2UR UR10, SR_CgaCtaId ;  /* 0x00000000000a79c3 */ /* 0x000f620000008800 */
[----:B0-----:R-:W-:Y:S02]  /*4c40*/  IMAD.U32 R11, R53, 0x10000, RZ ;  /* 0x00010000350b7824 */ /* 0x001fe400078e00ff */
[----:B------:R-:W-:Y:S01]  /*4c50*/  FMUL R8, R0, UR8 ;  /* 0x0000000800087c20 */ /* 0x000fe20008400000 */
[----:B------:R-:W-:Y:S01]  /*4c60*/  UMOV UR9, 0x400 ;  /* 0x0000040000097882 */ /* 0x000fe20000000000 */
[----:B------:R-:W-:Y:S01]  /*4c70*/  MOV R13, 0x108 ;  /* 0x00000108000d7802 */ /* 0x000fe20000000f00 */
[----:B------:R-:W-:Y:S01]  /*4c80*/  UIADD3 UR4, UPT, UPT, UR9, 0x10, URZ ;  /* 0x0000001009047890 */ /* 0x000fe2000fffe0ff */
[----:B------:R-:W-:Y:S01]  /*4c90*/  LOP3.LUT R11, R50, R11, RZ, 0xfc, !PT ;  /* 0x0000000b320b7212 */ /* 0x000fe200078efcff */
[----:B------:R-:W-:Y:S01]  /*4ca0*/  FMUL R50, R3, UR8 ;  /* 0x0000000803327c20 */ /* 0x000fe20008400000 */
[----:B------:R-:W0:Y:S01]  /*4cb0*/  F2F.BF16.F32 R8, R8 ;  /* 0x0000000800087304 */ /* 0x000e220000202000 */
[----:B------:R-:W-:Y:S07]  /*4cc0*/  BSSY.RECONVERGENT B0, `(.L_x_3189) ;  /* 0x000003f000007945 */ /* 0x000fee0003800200 */
[----:B------:R-:W1:Y:S01]  /*4cd0*/  F2F.BF16.F32 R50, R50 ;  /* 0x0000003200327304 */ /* 0x000e620000202000 */
[----:B0-----:R-:W-:Y:S01]  /*4ce0*/  IMAD.U32 R53, R8, 0x10000, RZ ;  /* 0x0001000008357824 */ /* 0x001fe200078e00ff */
[----:B-----5:R-:W-:Y:S01]  /*4cf0*/  ULEA UR4, UR10, UR4, 0x18 ;  /* 0x000000040a047291 */ /* 0x020fe2000f8ec0ff */
[----:B---3--:R-:W-:-:S02]  /*4d00*/  SHF.R.U32.HI R15, RZ, 0x5, R12 ;  /* 0x00000005ff0f7819 */ /* 0x008fc4000001160c */
[C---:B------:R-:W-:Y:S02]  /*4d10*/  LOP3.LUT R0, R12.reuse, 0x1f, RZ, 0xc0, !PT ;  /* 0x0000001f0c007812 */ /* 0x040fe400078ec0ff */
[----:B------:R-:W-:Y:S01]  /*4d20*/  SHF.L.U32 R18, R12, 0x8, RZ ;  /* 0x000000080c127819 */ /* 0x000fe200000006ff */
[----:B------:R-:W-:Y:S01]  /*4d30*/  IMAD R16, R15, 0x2, R16 ;  /* 0x000000020f107824 */ /* 0x000fe200078e0210 */
[----:B-1----:R-:W-:Y:S01]  /*4d40*/  LOP3.LUT R8, R53, R50, RZ, 0xfc, !PT ;  /* 0x0000003235087212 */ /* 0x002fe200078efcff */
[----:B------:R-:W-:Y:S01]  /*4d50*/  IMAD R40, R0, R13, UR4 ;  /* 0x0000000400287e24 */ /* 0x000fe2000f8e020d */
[----:B------:R-:W-:Y:S01]  /*4d60*/  LOP3.LUT R53, R18, 0x1f00, RZ, 0xc0, !PT ;  /* 0x00001f0012357812 */ /* 0x000fe200078ec0ff */
[----:B------:R-:W-:Y:S01]  /*4d70*/  IMAD.SHL.U32 R18, R12, 0x4, RZ ;  /* 0x000000040c127824 */ /* 0x000fe200078e00ff */
[C---:B------:R-:W-:Y:S01]  /*4d80*/  ISETP.GE.AND P4, PT, R16.reuse, UR14, PT ;  /* 0x0000000e10007c0c */ /* 0x040fe2000bf86270 */
[----:B------:R-:W-:Y:S01]  /*4d90*/  USHF.L.U32 UR4, UR6, 0x3, URZ ;  /* 0x0000000306047899 */ /* 0x000fe200080006ff */
[----:B------:R-:W-:Y:S01]  /*4da0*/  IMAD R13, R15, 0x8, R40 ;  /* 0x000000080f0d7824 */ /* 0x000fe200078e0228 */
[----:B------:R-:W-:Y:S01]  /*4db0*/  IADD3 R54, PT, PT, R16, 0x10, RZ ;  /* 0x0000001010367810 */ /* 0x000fe20007ffe0ff */
[----:B------:R-:W-:Y:S01]  /*4dc0*/  IMAD.IADD R58, R40, 0x1, -R53 ;  /* 0x00000001283a7824 */ /* 0x000fe200078e0a35 */
[----:B------:R-:W-:Y:S01]  /*4dd0*/  LOP3.LUT R40, R18, 0x7c, RZ, 0xc0, !PT ;  /* 0x0000007c12287812 */ /* 0x000fe200078ec0ff */
[C---:B------:R-:W-:Y:S01]  /*4de0*/  VIADD R56, R16.reuse, 0x8 ;  /* 0x0000000810387836 */ /* 0x040fe20000000000 */
[----:B------:R0:W-:Y:S01]  /*4df0*/  STS.64 [R13+0x20], R24 ;  /* 0x000020180d007388 */ /* 0x0001e20000000a00 */
[C---:B------:R-:W-:Y:S01]  /*4e00*/  VIADD R50, R16.reuse, 0x18 ;  /* 0x0000001810327836 */ /* 0x040fe20000000000 */
[----:B------:R-:W-:Y:S01]  /*4e10*/  IADD3 R17, PT, PT, R17, R40, RZ ;  /* 0x0000002811117210 */ /* 0x000fe20007ffe0ff */
[----:B------:R-:W-:Y:S01]  /*4e20*/  VIADD R40, R16, 0x20 ;  /* 0x0000002010287836 */ /* 0x000fe20000000000 */
[----:B------:R1:W-:Y:S01]  /*4e30*/  STS.64 [R13+0x40], R28 ;  /* 0x0000401c0d007388 */ /* 0x0003e20000000a00 */
[----:B------:R-:W-:Y:S01]  /*4e40*/  ISETP.GE.AND P6, PT, R56, UR14, PT ;  /* 0x0000000e38007c0c */ /* 0x000fe2000bfc6270 */
[----:B------:R-:W3:Y:S01]  /*4e50*/  LDCU.64 UR4, c[0x0][UR4+0x780] ;  /* 0x0000f000040477ac */ /* 0x000ee20008000a00 */
[----:B------:R-:W-:Y:S01]  /*4e60*/  ISETP.GE.AND P5, PT, R54, UR14, PT ;  /* 0x0000000e36007c0c */ /* 0x000fe2000bfa6270 */
[----:B------:R5:W-:Y:S01]  /*4e70*/  STS.64 [R13], R20 ;  /* 0x000000140d007388 */ /* 0x000be20000000a00 */
[----:B------:R-:W-:-:S02]  /*4e80*/  ISETP.GE.AND P0, PT, R50, UR14, PT ;  /* 0x0000000e32007c0c */ /* 0x000fc4000bf06270 */
[----:B------:R-:W-:Y:S01]  /*4e90*/  ISETP.GE.AND P1, PT, R40, UR14, PT ;  /* 0x0000000e28007c0c */ /* 0x000fe2000bf26270 */
[C---:B0-----:R-:W-:Y:S01]  /*4ea0*/  VIADD R24, R16.reuse, 0x30 ;  /* 0x0000003010187836 */ /* 0x041fe20000000000 */
[----:B------:R0:W-:Y:S01]  /*4eb0*/  STS.64 [R13+0x60], R32 ;  /* 0x000060200d007388 */ /* 0x0001e20000000a00 */
[----:B-1----:R-:W-:-:S03]  /*4ec0*/  IADD3 R28, PT, PT, R16, 0x28, RZ ;  /* 0x00000028101c7810 */ /* 0x002fc60007ffe0ff */
[----:B------:R-:W-:Y:S01]  /*4ed0*/  STS.64 [R13+0x80], R36 ;  /* 0x000080240d007388 */ /* 0x000fe20000000a00 */
[----:B------:R-:W-:Y:S02]  /*4ee0*/  ISETP.GE.AND P3, PT, R24, UR14, PT ;  /* 0x0000000e18007c0c */ /* 0x000fe4000bf66270 */
[----:B------:R-:W-:Y:S01]  /*4ef0*/  ISETP.GE.AND P2, PT, R28, UR14, PT ;  /* 0x0000000e1c007c0c */ /* 0x000fe2000bf46270 */
[----:B------:R4:W-:Y:S01]  /*4f00*/  STS.64 [R13+0xa0], R4 ;  /* 0x0000a0040d007388 */ /* 0x0009e20000000a00 */
[----:B-----5:R-:W-:-:S03]  /*4f10*/  VIADD R20, R16, 0x38 ;  /* 0x0000003810147836 */ /* 0x020fc60000000000 */
[----:B------:R1:W-:Y:S01]  /*4f20*/  STS.64 [R13+0xe0], R10 ;  /* 0x0000e00a0d007388 */ /* 0x0003e20000000a00 */
[----:B0-----:R-:W-:-:S03]  /*4f30*/  SHF.L.U32 R33, R42, 0x10, RZ ;  /* 0x000000102a217819 */ /* 0x001fc600000006ff */
[----:B------:R0:W-:Y:S01]  /*4f40*/  STS.64 [R13+0xc0], R8 ;  /* 0x0000c0080d007388 */ /* 0x0001e20000000a00 */
[----:B----4-:R-:W-:-:S04]  /*4f50*/  IMAD.WIDE.U32 R4, R46, 0x10000, RZ ;  /* 0x000100002e047825 */ /* 0x010fc800078e00ff */
[----:B-1----:R-:W-:Y:S01]  /*4f60*/  IMAD R10, R15, 0x108, R58 ;  /* 0x000001080f0a7824 */ /* 0x002fe200078e023a */
[----:B------:R-:W-:Y:S06]  /*4f70*/  BAR.SYNC.DEFER_BLOCKING 0x0 ;  /* 0x0000000000007b1d */ /* 0x000fec0000010000 */
[----:B---3--:R-:W-:Y:S05]  /*4f80*/  @P4 BRA `(.L_x_3190) ;  /* 0x0000000000484947 */ /* 0x008fea0003800000 */
[C---:B------:R-:W-:Y:S01]  /*4f90*/  ISETP.GE.AND P4, PT, R17.reuse, UR7, PT ;  /* 0x0000000711007c0c */ /* 0x040fe2000bf86270 */
[----:B0-----:R-:W-:Y:S01]  /*4fa0*/  IMAD.MOV.U32 R9, RZ, RZ, 0x2 ;  /* 0x00000002ff097424 */ /* 0x001fe200078e00ff */
[C---:B------:R-:W-:Y:S01]  /*4fb0*/  IADD3 R25, PT, PT, R17.reuse, 0x2, RZ ;  /* 0x0000000211197810 */ /* 0x040fe20007ffe0ff */
[----:B------:R-:W-:Y:S02]  /*4fc0*/  IMAD R8, R16, UR7, R17 ;  /* 0x0000000710087c24 */ /* 0x000fe4000f8e0211 */
[----:B------:R-:W-:Y:S02]  /*4fd0*/  VIADD R21, R17, 0x1 ;  /* 0x0000000111157836 */ /* 0x000fe40000000000 */
[----:B------:R-:W-:-:S04]  /*4fe0*/  IMAD.WIDE R8, R8, R9, UR4 ;  /* 0x0000000408087e25 */ /* 0x000fc8000f8e0209 */
[----:B------:R-:W-:Y:S02]  /*4ff0*/  VIADD R29, R17, 0x3 ;  /* 0x00000003111d7836 */ /* 0x000fe40000000000 */
[----:B------:R-:W0:Y:S04]  /*5000*/  @!P4 LDS.U16 R11, [R10] ;  /* 0x000000000a0bc984 */ /* 0x000e280000000400 */
        /* <DEDUP_REMOVED lines=10> */
.L_x_3190:
[----:B------:R-:W-:Y:S05]  /*50b0*/  BSYNC.RECONVERGENT B0 ;  /* 0x0000000000007941 */ /* 0x000fea0003800200 */
.L_x_3189:
[----:B------:R-:W-:Y:S01]  /*50c0*/  IMAD.U32 R41, R41, 0x10000, RZ ;  /* 0x0001000029297824 */ /* 0x000fe200078e00ff */
[----:B01----:R-:W-:Y:S01]  /*50d0*/  LOP3.LUT R8, R5, R49, RZ, 0xfc, !PT ;  /* 0x0000003105087212 */ /* 0x003fe200078efcff */
[----:B------:R-:W-:Y:S01]  /*50e0*/  BSSY.RECONVERGENT B0, `(.L_x_3191) ;  /* 0x0000019000007945 */ /* 0x000fe20003800200 */
[----:B------:R-:W-:Y:S02]  /*50f0*/  ISETP.GE.AND P4, PT, R20, UR14, PT ;  /* 0x0000000e14007c0c */ /* 0x000fe4000bf86270 */
[----:B------:R-:W-:Y:S02]  /*5100*/  LOP3.LUT R3, R14, R33, RZ, 0xfc, !PT ;  /* 0x000000210e037212 */ /* 0x000fe400078efcff */
[----:B--2---:R-:W-:Y:S02]  /*5110*/  LOP3.LUT R4, R4, R43, RZ, 0xfc, !PT ;  /* 0x0000002b04047212 */ /* 0x004fe400078efcff */
[----:B------:R-:W-:Y:S02]  /*5120*/  FMNMX3 R44, |R44|, R45, |R48|, !PT ;  /* 0x0000002d2c2c7276 */ /* 0x000fe40007800630 */
[----:B------:R-:W-:Y:S01]  /*5130*/  LOP3.LUT R5, R8, R41, RZ, 0xfc, !PT ;  /* 0x0000002908057212 */ /* 0x000fe200078efcff */
[----:B------:R-:W-:Y:S06]  /*5140*/  @P6 BRA `(.L_x_3192) ;  /* 0x0000000000486947 */ /* 0x000fec0003800000 */
[C---:B------:R-:W-:Y:S01]  /*5150*/  ISETP.GE.AND P6, PT, R17.reuse, UR7, PT ;  /* 0x0000000711007c0c */ /* 0x040fe2000bfc6270 */
[----:B------:R-:W-:Y:S02]  /*5160*/  HFMA2 R9, -RZ, RZ, 0, 1.1920928955078125e-07 ;  /* 0x00000002ff097431 */ /* 0x000fe400000001ff */
        /* <DEDUP_REMOVED lines=9> */
[----:B------:R-:W-:Y:S02]  /*5200*/  ISETP.GE.AND P6, PT, R14, UR7, PT ;  /* 0x000000070e007c0c */ /* 0x000fe4000bfc6270 */
[----:B------:R-:W-:-:S11]  /*5210*/  IADD3 R14, PT, PT, R17, 0x3, RZ ;  /* 0x00000003110e7810 */ /* 0x000fd60007ffe0ff */
[----:B------:R-:W0:Y:S04]  /*5220*/  @!P6 LDS.U16 R25, [R10+0x424] ;  /* 0x000424000a19e984 */ /* 0x000e280000000400 */
[----:B0-----:R-:W-:Y:S01]  /*5230*/  @!P6 STG.E.U16 desc[UR12][R8.64+0x4], R25 ;  /* 0x000004190800e986 */ /* 0x001fe2000c10150c */
[----:B------:R-:W-:-:S13]  /*5240*/  ISETP.GE.AND P6, PT, R14, UR7, PT ;  /* 0x000000070e007c0c */ /* 0x000fda000bfc6270 */
[----:B------:R-:W0:Y:S04]  /*5250*/  @!P6 LDS.U16 R29, [R10+0x426] ;  /* 0x000426000a1de984 */ /* 0x000e280000000400 */
[----:B0-----:R0:W-:Y:S02]  /*5260*/  @!P6 STG.E.U16 desc[UR12][R8.64+0x6], R29 ;  /* 0x0000061d0800e986 */ /* 0x0011e4000c10150c */
.L_x_3192:
[----:B------:R-:W-:Y:S05]  /*5270*/  BSYNC.RECONVERGENT B0 ;  /* 0x0000000000007941 */ /* 0x000fea0003800200 */
.L_x_3191:
[----:B------:R-:W-:Y:S04]  /*5280*/  BSSY.RECONVERGENT B0, `(.L_x_3193) ;  /* 0x0000014000007945 */ /* 0x000fe80003800200 */
[----:B------:R-:W-:Y:S05]  /*5290*/  @P5 BRA `(.L_x_3194) ;  /* 0x0000000000485947 */ /* 0x000fea0003800000 */
[C---:B0-----:R-:W-:Y:S01]  /*52a0*/  VIADD R8, R17.reuse, 0x1 ;  /* 0x0000000111087836 */ /* 0x041fe20000000000 */
[C---:B------:R-:W-:Y:S01]  /*52b0*/  ISETP.GE.AND P6, PT, R17.reuse, UR7, PT ;  /* 0x0000000711007c0c */ /* 0x040fe2000bfc6270 */
[----:B------:R-:W-:Y:S01]  /*52c0*/  IMAD.MOV.U32 R9, RZ, RZ, 0x2 ;  /* 0x00000002ff097424 */ /* 0x000fe200078e00ff */
[C---:B------:R-:W-:Y:S01]  /*52d0*/  IADD3 R14, PT, PT, R17.reuse, 0x2, RZ ;  /* 0x00000002110e7810 */ /* 0x040fe20007ffe0ff */
[----:B------:R-:W-:Y:S01]  /*52e0*/  VIADD R25, R17, 0x3 ;  /* 0x0000000311197836 */ /* 0x000fe20000000000 */
[----:B------:R-:W-:Y:S01]  /*52f0*/  ISETP.GE.AND P5, PT, R8, UR7, PT ;  /* 0x0000000708007c0c */ /* 0x000fe2000bfa6270 */
[----:B------:R-:W-:-:S04]  /*5300*/  IMAD R8, R54, UR7, R17 ;  /* 0x0000000736087c24 */ /* 0x000fc8000f8e0211 */
        /* <DEDUP_REMOVED lines=11> */
.L_x_3194:
[----:B------:R-:W-:Y:S05]  /*53c0*/  BSYNC.RECONVERGENT B0 ;  /* 0x0000000000007941 */ /* 0x000fea0003800200 */
.L_x_3193:
[----:B------:R-:W-:Y:S04]  /*53d0*/  BSSY.RECONVERGENT B0, `(.L_x_3195) ;  /* 0x0000014000007945 */ /* 0x000fe80003800200 */
[----:B------:R-:W-:Y:S05]  /*53e0*/  @P0 BRA `(.L_x_3196) ;  /* 0x0000000000480947 */ /* 0x000fea0003800000 */
[C---:B------:R-:W-:Y:S01]  /*53f0*/  ISETP.GE.AND P6, PT, R17.reuse, UR7, PT ;  /* 0x0000000711007c0c */ /* 0x040fe2000bfc6270 */
[----:B0-2---:R-:W-:Y:S01]  /*5400*/  IMAD.MOV.U32 R9, RZ, RZ, 0x2 ;  /* 0x00000002ff097424 */ /* 0x005fe200078e00ff */
[C---:B------:R-:W-:Y:S01]  /*5410*/  IADD3 R14, PT, PT, R17.reuse, 0x1, RZ ;  /* 0x00000001110e7810 */ /* 0x040fe20007ffe0ff */
[----:B------:R-:W-:Y:S02]  /*5420*/  IMAD R8, R50, UR7, R17 ;  /* 0x0000000732087c24 */ /* 0x000fe4000f8e0211 */
[----:B------:R-:W-:Y:S01]  /*5430*/  VIADD R21, R17, 0x2 ;  /* 0x0000000211157836 */ /* 0x000fe20000000000 */
[----:B------:R-:W-:Y:S01]  /*5440*/  ISETP.GE.AND P5, PT, R14, UR7, PT ;  /* 0x000000070e007c0c */ /* 0x000fe2000bfa6270 */
[----:B------:R-:W-:-:S03]  /*5450*/  IMAD.WIDE R8, R8, R9, UR4 ;  /* 0x0000000408087e25 */ /* 0x000fc6000f8e0209 */
[----:B------:R-:W-:Y:S01]  /*5460*/  ISETP.GE.AND P0, PT, R21, UR7, PT ;  /* 0x0000000715007c0c */ /* 0x000fe2000bf06270 */
[----:B------:R-:W-:Y:S02]  /*5470*/  VIADD R25, R17, 0x3 ;  /* 0x0000000311197836 */ /* 0x000fe40000000000 */
[----:B------:R-:W0:Y:S06]  /*5480*/  @!P6 LDS.U16 R11, [R10+0xc60] ;  /* 0x000c60000a0be984 */ /* 0x000e2c0000000400 */
        /* <DEDUP_REMOVED lines=8> */
.L_x_3196:
[----:B------:R-:W-:Y:S05]  /*5510*/  BSYNC.RECONVERGENT B0 ;  /* 0x0000000000007941 */ /* 0x000fea0003800200 */
.L_x_3195:
[----:B------:R-:W-:Y:S04]  /*5520*/  BSSY.RECONVERGENT B0, `(.L_x_3197) ;  /* 0x0000014000007945 */ /* 0x000fe80003800200 */
[----:B------:R-:W-:Y:S05]  /*5530*/  @P1 BRA `(.L_x_3198) ;  /* 0x0000000000481947 */ /* 0x000fea0003800000 */
[C---:B0-23--:R-:W-:Y:S01]  /*5540*/  VIADD R9, R17.reuse, 0x2 ;  /* 0x0000000211097836 */ /* 0x04dfe20000000000 */
[C---:B------:R-:W-:Y:S01]  /*5550*/  IADD3 R8, PT, PT, R17.reuse, 0x1, RZ ;  /* 0x0000000111087810 */ /* 0x040fe20007ffe0ff */
[C---:B------:R-:W-:Y:S01]  /*5560*/  VIADD R11, R17.reuse, 0x3 ;  /* 0x00000003110b7836 */ /* 0x040fe20000000000 */
[----:B------:R-:W-:Y:S02]  /*5570*/  ISETP.GE.AND P0, PT, R17, UR7, PT ;  /* 0x0000000711007c0c */ /* 0x000fe4000bf06270 */
[----:B------:R-:W-:Y:S01]  /*5580*/  ISETP.GE.AND P1, PT, R8, UR7, PT ;  /* 0x0000000708007c0c */ /* 0x000fe2000bf26270 */
[----:B------:R-:W-:Y:S01]  /*5590*/  IMAD R8, R40, UR7, R17 ;  /* 0x0000000728087c24 */ /* 0x000fe2000f8e0211 */
[----:B------:R-:W-:Y:S02]  /*55a0*/  ISETP.GE.AND P5, PT, R9, UR7, PT ;  /* 0x0000000709007c0c */ /* 0x000fe4000bfa6270 */
[----:B------:R-:W-:Y:S02]  /*55b0*/  ISETP.GE.AND P6, PT, R11, UR7, PT ;  /* 0x000000070b007c0c */ /* 0x000fe4000bfc6270 */
[----:B------:R-:W-:-:S05]  /*55c0*/  MOV R9, 0x2 ;  /* 0x0000000200097802 */ /* 0x000fca0000000f00 */
        /* <DEDUP_REMOVED lines=9> */
.L_x_3198:
[----:B------:R-:W-:Y:S05]  /*5660*/  BSYNC.RECONVERGENT B0 ;  /* 0x0000000000007941 */ /* 0x000fea0003800200 */
.L_x_3197:
[----:B------:R-:W-:Y:S04]  /*5670*/  BSSY.RECONVERGENT B0, `(.L_x_3199) ;  /* 0x0000014000007945 */ /* 0x000fe80003800200 */
[----:B------:R-:W-:Y:S05]  /*5680*/  @P2 BRA `(.L_x_3200) ;  /* 0x0000000000482947 */ /* 0x000fea0003800000 */
[C---:B0-234-:R-:W-:Y:S01]  /*5690*/  VIADD R8, R17.reuse, 0x1 ;  /* 0x0000000111087836 */ /* 0x05dfe20000000000 */
        /* <DEDUP_REMOVED lines=17> */
.L_x_3200:
[----:B------:R-:W-:Y:S05]  /*57b0*/  BSYNC.RECONVERGENT B0 ;  /* 0x0000000000007941 */ /* 0x000fea0003800200 */
.L_x_3199:
        /* <DEDUP_REMOVED lines=20> */
.L_x_3202:
[----:B------:R-:W-:Y:S05]  /*5900*/  BSYNC.RECONVERGENT B0 ;  /* 0x0000000000007941 */ /* 0x000fea0003800200 */
.L_x_3201:
        /* <DEDUP_REMOVED lines=9> */
[----:B------:R-:W-:Y:S01]  /*59a0*/  HFMA2 R9, -RZ, RZ, 0, 1.1920928955078125e-07 ;  /* 0x00000002ff097431 */ /* 0x000fe200000001ff */
[----:B------:R-:W-:-:S07]  /*59b0*/  ISETP.GE.AND P3, PT, R11, UR7, PT ;  /* 0x000000070b007c0c */ /* 0x000fce000bf66270 */
        /* <DEDUP_REMOVED lines=9> */
.L_x_3204:
[----:B------:R-:W-:Y:S05]  /*5a50*/  BSYNC.RECONVERGENT B0 ;  /* 0x0000000000007941 */ /* 0x000fea0003800200 */
.L_x_3203:
[----:B------:R-:W-:Y:S01]  /*5a60*/  BAR.SYNC.DEFER_BLOCKING 0x0 ;  /* 0x0000000000007b1d */ /* 0x000fe20000010000 */
[C---:B0-234-:R-:W-:Y:S02]  /*5a70*/  VIADD R8, R16.reuse, 0x1 ;  /* 0x0000000110087836 */ /* 0x05dfe40000000000 */
[----:B------:R-:W-:-:S03]  /*5a80*/  VIADD R14, R16, 0x9 ;  /* 0x00000009100e7836 */ /* 0x000fc60000000000 */
        /* <DEDUP_REMOVED lines=21> */
[----:B------:R-:W0:Y:S01]  /*5be0*/  @!P0 LDS.U16 R5, [R10] ;  /* 0x000000000a058984 */ /* 0x000e220000000400 */
        /* <DEDUP_REMOVED lines=8> */
.L_x_3206:
[----:B------:R-:W-:Y:S05]  /*5c70*/  BSYNC.RECONVERGENT B0 ;  /* 0x0000000000007941 */ /* 0x000fea0003800200 */
.L_x_3205:
[----:B------:R-:W-:Y:S01]  /*5c80*/  ISETP.GE.AND P6, PT, R14, UR14, PT ;  /* 0x0000000e0e007c0c */ /* 0x000fe2000bfc6270 */
[C---:B------:R-:W-:Y:S01]  /*5c90*/  VIADD R20, R16.reuse, 0x11 ;  /* 0x0000001110147836 */ /* 0x040fe20000000000 */
[C---:B0-----:R-:W-:Y:S01]  /*5ca0*/  IADD3 R6, PT, PT, R16.reuse, 0x21, RZ ;  /* 0x0000002110067810 */ /* 0x041fe20007ffe0ff */
[C---:B------:R-:W-:Y:S01]  /*5cb0*/  VIADD R22, R16.reuse, 0x19 ;  /* 0x0000001910167836 */ /* 0x040fe20000000000 */
[C---:B----4-:R-:W-:Y:S01]  /*5cc0*/  IADD3 R2, PT, PT, R16.reuse, 0x31, RZ ;  /* 0x0000003110027810 */ /* 0x050fe20007ffe0ff */
[----:B------:R-:W-:Y:S01]  /*5cd0*/  VIADD R4, R16, 0x29 ;  /* 0x0000002910047836 */ /* 0x000fe20000000000 */
[----:B------:R-:W-:Y:S01]  /*5ce0*/  FMNMX R44, R44, |R47|, !PT ;  /* 0x4000002f2c2c7209 */ /* 0x000fe20007800000 */
[----:B------:R-:W-:Y:S01]  /*5cf0*/  VIADD R16, R16, 0x39 ;  /* 0x0000003910107836 */ /* 0x000fe20000000000 */
[----:B------:R-:W-:Y:S01]  /*5d00*/  BSSY.RECONVERGENT B0, `(.L_x_3207) ;  /* 0x000001b000007945 */ /* 0x000fe20003800200 */
[----:B------:R-:W-:Y:S02]  /*5d10*/  ISETP.GE.AND P5, PT, R20, UR14, PT ;  /* 0x0000000e14007c0c */ /* 0x000fe4000bfa6270 */
[----:B------:R-:W-:-:S02]  /*5d20*/  ISETP.GE.AND P0, PT, R22, UR14, PT ;  /* 0x0000000e16007c0c */ /* 0x000fc4000bf06270 */
[----:B------:R-:W-:Y:S02]  /*5d30*/  ISETP.GE.AND P1, PT, R6, UR14, PT ;  /* 0x0000000e06007c0c */ /* 0x000fe4000bf26270 */
[----:B------:R-:W-:Y:S02]  /*5d40*/  ISETP.GE.AND P2, PT, R4, UR14, PT ;  /* 0x0000000e04007c0c */ /* 0x000fe4000bf46270 */
[----:B------:R-:W-:Y:S02]  /*5d50*/  ISETP.GE.AND P3, PT, R2, UR14, PT ;  /* 0x0000000e02007c0c */ /* 0x000fe4000bf66270 */
[----:B------:R-:W-:Y:S02]  /*5d60*/  ISETP.GE.AND P4, PT, R16, UR14, PT ;  /* 0x0000000e10007c0c */ /* 0x000fe4000bf86270 */
[----:B------:R-:W-:Y:S01]  /*5d70*/  FMNMX3 R51, |R51|, R44, |R52|, !PT ;  /* 0x0000002c33337276 */ /* 0x000fe20007800634 */
[----:B------:R-:W-:Y:S10]  /*5d80*/  @P6 BRA `(.L_x_3208) ;  /* 0x0000000000486947 */ /* 0x000ff40003800000 */
[C---:B------:R-:W-:Y:S01]  /*5d90*/  ISETP.GE.AND P6, PT, R17.reuse, UR7, PT ;  /* 0x0000000711007c0c */ /* 0x040fe2000bfc6270 */
[----:B------:R-:W-:Y:S02]  /*5da0*/  HFMA2 R9, -RZ, RZ, 0, 1.1920928955078125e-07 ;  /* 0x00000002ff097431 */ /* 0x000fe400000001ff */
[----:B------:R-:W-:Y:S01]  /*5db0*/  IMAD R8, R14, UR7, R17 ;  /* 0x000000070e087c24 */ /* 0x000fe2000f8e0211 */
[C---:B------:R-:W-:Y:S01]  /*5dc0*/  IADD3 R7, PT, PT, R17.reuse, 0x2, RZ ;  /* 0x0000000211077810 */ /* 0x040fe20007ffe0ff */
[C---:B------:R-:W-:Y:S02]  /*5dd0*/  VIADD R5, R17.reuse, 0x1 ;  /* 0x0000000111057836 */ /* 0x040fe40000000000 */
[----:B------:R-:W-:Y:S02]  /*5de0*/  VIADD R11, R17, 0x3 ;  /* 0x00000003110b7836 */ /* 0x000fe40000000000 */
[----:B------:R-:W-:-:S04]  /*5df0*/  IMAD.WIDE R8, R8, R9, UR4 ;  /* 0x0000000408087e25 */ /* 0x000fc8000f8e0209 */
        /* <DEDUP_REMOVED lines=11> */
.L_x_3208:
[----:B------:R-:W-:Y:S05]  /*5eb0*/  BSYNC.RECONVERGENT B0 ;  /* 0x0000000000007941 */ /* 0x000fea0003800200 */
.L_x_3207:
[----:B------:R-:W-:Y:S04]  /*5ec0*/  BSSY.RECONVERGENT B0, `(.L_x_3209) ;  /* 0x0000014000007945 */ /* 0x000fe80003800200 */
[----:B------:R-:W-:Y:S05]  /*5ed0*/  @P5 BRA `(.L_x_3210) ;  /* 0x0000000000485947 */ /* 0x000fea0003800000 */
[C---:B------:R-:W-:Y:S01]  /*5ee0*/  IADD3 R3, PT, PT, R17.reuse, 0x1, RZ ;  /* 0x0000000111037810 */ /* 0x040fe20007ffe0ff */
[----:B0-----:R-:W-:Y:S01]  /*5ef0*/  IMAD.MOV.U32 R9, RZ, RZ, 0x2 ;  /* 0x00000002ff097424 */ /* 0x001fe200078e00ff */
[----:B------:R-:W-:Y:S01]  /*5f00*/  ISETP.GE.AND P6, PT, R17, UR7, PT ;  /* 0x0000000711007c0c */ /* 0x000fe2000bfc6270 */
[----:B------:R-:W-:Y:S01]  /*5f10*/  IMAD R8, R20, UR7, R17 ;  /* 0x0000000714087c24 */ /* 0x000fe2000f8e0211 */
[----:B------:R-:W-:Y:S01]  /*5f20*/  ISETP.GE.AND P5, PT, R3, UR7, PT ;  /* 0x0000000703007c0c */ /* 0x000fe2000bfa6270 */
[C---:B------:R-:W-:Y:S01]  /*5f30*/  VIADD R11, R17.reuse, 0x3 ;  /* 0x00000003110b7836 */ /* 0x040fe20000000000 */
[----:B------:R-:W-:Y:S01]  /*5f40*/  IADD3 R7, PT, PT, R17, 0x2, RZ ;  /* 0x0000000211077810 */ /* 0x000fe20007ffe0ff */
[----:B------:R-:W-:-:S08]  /*5f50*/  IMAD.WIDE R8, R8, R9, UR4 ;  /* 0x0000000408087e25 */ /* 0x000fd0000f8e0209 */
        /* <DEDUP_REMOVED lines=10> */
.L_x_3210:
[----:B------:R-:W-:Y:S05]  /*6000*/  BSYNC.RECONVERGENT B0 ;  /* 0x0000000000007941 */ /* 0x000fea0003800200 */
.L_x_3209:
[----:B------:R-:W-:Y:S04]  /*6010*/  BSSY.RECONVERGENT B0, `(.L_x_3211) ;  /* 0x0000014000007945 */ /* 0x000fe80003800200 */
[----:B------:R-:W-:Y:S05]  /*6020*/  @P0 BRA `(.L_x_3212) ;  /* 0x0000000000480947 */ /* 0x000fea0003800000 */
[C---:B------:R-:W-:Y:S01]  /*6030*/  ISETP.GE.AND P6, PT, R17.reuse, UR7, PT ;  /* 0x0000000711007c0c */ /* 0x040fe2000bfc6270 */
[----:B0-2---:R-:W-:Y:S01]  /*6040*/  IMAD R8, R22, UR7, R17 ;  /* 0x0000000716087c24 */ /* 0x005fe2000f8e0211 */
[----:B------:R-:W-:Y:S01]  /*6050*/  MOV R9, 0x2 ;  /* 0x0000000200097802 */ /* 0x000fe20000000f00 */
[C---:B------:R-:W-:Y:S01]  /*6060*/  VIADD R5, R17.reuse, 0x1 ;  /* 0x0000000111057836 */ /* 0x040fe20000000000 */
[C---:B------:R-:W-:Y:S01]  /*6070*/  IADD3 R7, PT, PT, R17.reuse, 0x2, RZ ;  /* 0x0000000211077810 */ /* 0x040fe20007ffe0ff */
[----:B------:R-:W-:Y:S02]  /*6080*/  VIADD R11, R17, 0x3 ;  /* 0x00000003110b7836 */ /* 0x000fe40000000000 */
[----:B------:R-:W-:Y:S01]  /*6090*/  IMAD.WIDE R8, R8, R9, UR4 ;  /* 0x0000000408087e25 */ /* 0x000fe2000f8e0209 */
[----:B------:R-:W-:Y:S02]  /*60a0*/  ISETP.GE.AND P5, PT, R5, UR7, PT ;  /* 0x0000000705007c0c */ /* 0x000fe4000bfa6270 */
[----:B------:R-:W-:-:S03]  /*60b0*/  ISETP.GE.AND P0, PT, R7, UR7, PT ;  /* 0x0000000707007c0c */ /* 0x000fc6000bf06270 */
[----:B------:R-:W0:Y:S08]  /*60c0*/  @!P6 LDS.U16 R3, [R10+0xc60] ;  /* 0x000c60000a03e984 */ /* 0x000e300000000400 */
[----:B------:R-:W1:Y:S04]  /*60d0*/  @!P5 LDS.U16 R5, [R10+0xc62] ;  /* 0x000c62000a05d984 */ /* 0x000e680000000400 */
[----:B------:R-:W2:Y:S04]  /*60e0*/  @!P0 LDS.U16 R7, [R10+0xc64] ;  /* 0x000c64000a078984 */ /* 0x000ea80000000400 */
[----:B0-----:R-:W-:Y:S01]  /*60f0*/  @!P6 STG.E.U16 desc[UR12][R8.64], R3 ;  /* 0x000000030800e986 */ /* 0x001fe2000c10150c */
[----:B------:R-:W-:-:S03]  /*6100*/  ISETP.GE.AND P6, PT, R11, UR7, PT ;  /* 0x000000070b007c0c */ /* 0x000fc6000bfc6270 */
[----:B-1----:R-:W-:Y:S04]  /*6110*/  @!P5 STG.E.U16 desc[UR12][R8.64+0x2], R5 ;  /* 0x000002050800d986 */ /* 0x002fe8000c10150c */
[----:B--2---:R-:W-:Y:S06]  /*6120*/  @!P0 STG.E.U16 desc[UR12][R8.64+0x4], R7 ;  /* 0x0000040708008986 */ /* 0x004fec000c10150c */
[----:B------:R-:W0:Y:S04]  /*6130*/  @!P6 LDS.U16 R11, [R10+0xc66] ;  /* 0x000c66000a0be984 */ /* 0x000e280000000400 */
[----:B0-----:R1:W-:Y:S02]  /*6140*/  @!P6 STG.E.U16 desc[UR12][R8.64+0x6], R11 ;  /* 0x0000060b0800e986 */ /* 0x0013e4000c10150c */
.L_x_3212:
[----:B------:R-:W-:Y:S05]  /*6150*/  BSYNC.RECONVERGENT B0 ;  /* 0x0000000000007941 */ /* 0x000fea0003800200 */
.L_x_3211:
[----:B------:R-:W-:Y:S04]  /*6160*/  BSSY.RECONVERGENT B0, `(.L_x_3213) ;  /* 0x0000014000007945 */ /* 0x000fe80003800200 */
[----:B------:R-:W-:Y:S05]  /*6170*/  @P1 BRA `(.L_x_3214) ;  /* 0x0000000000481947 */ /* 0x000fea0003800000 */
[C---:B------:R-:W-:Y:S01]  /*6180*/  VIADD R5, R17.reuse, 0x2 ;  /* 0x0000000211057836 */ /* 0x040fe20000000000 */
[C---:B------:R-:W-:Y:S01]  /*6190*/  IADD3 R3, PT, PT, R17.reuse, 0x1, RZ ;  /* 0x0000000111037810 */ /* 0x040fe20007ffe0ff */
[----:B------:R-:W-:Y:S01]  /*61a0*/  IMAD R6, R6, UR7, R17 ;  /* 0x0000000706067c24 */ /* 0x000fe2000f8e0211 */
[C---:B--2---:R-:W-:Y:S02]  /*61b0*/  IADD3 R7, PT, PT, R17.reuse, 0x3, RZ ;  /* 0x0000000311077810 */ /* 0x044fe40007ffe0ff */
[----:B------:R-:W-:Y:S02]  /*61c0*/  ISETP.GE.AND P0, PT, R17, UR7, PT ;  /* 0x0000000711007c0c */ /* 0x000fe4000bf06270 */
[----:B------:R-:W-:Y:S02]  /*61d0*/  ISETP.GE.AND P1, PT, R3, UR7, PT ;  /* 0x0000000703007c0c */ /* 0x000fe4000bf26270 */
[----:B------:R-:W-:Y:S02]  /*61e0*/  ISETP.GE.AND P5, PT, R5, UR7, PT ;  /* 0x0000000705007c0c */ /* 0x000fe4000bfa6270 */
[----:B------:R-:W-:Y:S01]  /*61f0*/  ISETP.GE.AND P6, PT, R7, UR7, PT ;  /* 0x0000000707007c0c */ /* 0x000fe2000bfc6270 */
[----:B------:R-:W-:-:S04]  /*6200*/  IMAD.MOV.U32 R7, RZ, RZ, 0x2 ;  /* 0x00000002ff077424 */ /* 0x000fc800078e00ff */
[----:B------:R-:W-:Y:S02]  /*6210*/  IMAD.WIDE R6, R6, R7, UR4 ;  /* 0x0000000406067e25 */ /* 0x000fe4000f8e0207 */
[----:B------:R-:W2:Y:S04]  /*6220*/  @!P0 LDS.U16 R3, [R10+0x1080] ;  /* 0x001080000a038984 */ /* 0x000ea80000000400 */
[----:B------:R-:W3:Y:S04]  /*6230*/  @!P1 LDS.U16 R5, [R10+0x1082] ;  /* 0x001082000a059984 */ /* 0x000ee80000000400 */
[----:B01----:R-:W0:Y:S04]  /*6240*/  @!P5 LDS.U16 R9, [R10+0x1084] ;  /* 0x001084000a09d984 */ /* 0x003e280000000400 */
[----:B------:R-:W1:Y:S04]  /*6250*/  @!P6 LDS.U16 R11, [R10+0x1086] ;  /* 0x001086000a0be984 */ /* 0x000e680000000400 */
[----:B--2---:R4:W-:Y:S04]  /*6260*/  @!P0 STG.E.U16 desc[UR12][R6.64], R3 ;  /* 0x0000000306008986 */ /* 0x0049e8000c10150c */
[----:B---3--:R4:W-:Y:S04]  /*6270*/  @!P1 STG.E.U16 desc[UR12][R6.64+0x2], R5 ;  /* 0x0000020506009986 */ /* 0x0089e8000c10150c */
[----:B0-----:R4:W-:Y:S04]  /*6280*/  @!P5 STG.E.U16 desc[UR12][R6.64+0x4], R9 ;  /* 0x000004090600d986 */ /* 0x0019e8000c10150c */
[----:B-1----:R4:W-:Y:S02]  /*6290*/  @!P6 STG.E.U16 desc[UR12][R6.64+0x6], R11 ;  /* 0x0000060b0600e986 */ /* 0x0029e4000c10150c */
.L_x_3214:
[----:B------:R-:W-:Y:S05]  /*62a0*/  BSYNC.RECONVERGENT B0 ;  /* 0x0000000000007941 */ /* 0x000fea0003800200 */
.L_x_3213:
[----:B------:R-:W-:Y:S04]  /*62b0*/  BSSY.RECONVERGENT B0, `(.L_x_3215) ;  /* 0x0000014000007945 */ /* 0x000fe80003800200 */
[----:B------:R-:W-:Y:S05]  /*62c0*/  @P2 BRA `(.L_x_3216) ;  /* 0x0000000000482947 */ /* 0x000fea0003800000 */
[C---:B----4-:R-:W-:Y:S01]  /*62d0*/  VIADD R5, R17.reuse, 0x2 ;  /* 0x0000000211057836 */ /* 0x050fe20000000000 */
[C---:B------:R-:W-:Y:S01]  /*62e0*/  IADD3 R3, PT, PT, R17.reuse, 0x1, RZ ;  /* 0x0000000111037810 */ /* 0x040fe20007ffe0ff */
[----:B------:R-:W-:Y:S01]  /*62f0*/  IMAD R4, R4, UR7, R17 ;  /* 0x0000000704047c24 */ /* 0x000fe2000f8e0211 */
[C---:B------:R-:W-:Y:S02]  /*6300*/  IADD3 R6, PT, PT, R17.reuse, 0x3, RZ ;  /* 0x0000000311067810 */ /* 0x040fe40007ffe0ff */
[----:B------:R-:W-:Y:S02]  /*6310*/  ISETP.GE.AND P0, PT, R17, UR7, PT ;  /* 0x0000000711007c0c */ /* 0x000fe4000bf06270 */
[----:B------:R-:W-:Y:S02]  /*6320*/  ISETP.GE.AND P1, PT, R3, UR7, PT ;  /* 0x0000000703007c0c */ /* 0x000fe4000bf26270 */
[----:B------:R-:W-:Y:S01]  /*6330*/  ISETP.GE.AND P2, PT, R5, UR7, PT ;  /* 0x0000000705007c0c */ /* 0x000fe2000bf46270 */
[----:B------:R-:W-:Y:S01]  /*6340*/  IMAD.MOV.U32 R5, RZ, RZ, 0x2 ;  /* 0x00000002ff057424 */ /* 0x000fe200078e00ff */
[----:B------:R-:W-:-:S03]  /*6350*/  ISETP.GE.AND P5, PT, R6, UR7, PT ;  /* 0x0000000706007c0c */ /* 0x000fc6000bfa6270 */
[----:B------:R-:W-:-:S04]  /*6360*/  IMAD.WIDE R4, R4, R5, UR4 ;  /* 0x0000000404047e25 */ /* 0x000fc8000f8e0205 */
[----:B------:R-:W3:Y:S04]  /*6370*/  @!P0 LDS.U16 R3, [R10+0x14a0] ;  /* 0x0014a0000a038984 */ /* 0x000ee80000000400 */
[----:B--2---:R-:W2:Y:S04]  /*6380*/  @!P1 LDS.U16 R7, [R10+0x14a2] ;  /* 0x0014a2000a079984 */ /* 0x004ea80000000400 */
[----:B01----:R-:W0:Y:S04]  /*6390*/  @!P2 LDS.U16 R9, [R10+0x14a4] ;  /* 0x0014a4000a09a984 */ /* 0x003e280000000400 */
[----:B------:R-:W1:Y:S04]  /*63a0*/  @!P5 LDS.U16 R11, [R10+0x14a6] ;  /* 0x0014a6000a0bd984 */ /* 0x000e680000000400 */
[----:B---3--:R3:W-:Y:S04]  /*63b0*/  @!P0 STG.E.U16 desc[UR12][R4.64], R3 ;  /* 0x0000000304008986 */ /* 0x0087e8000c10150c */
[----:B--2---:R3:W-:Y:S04]  /*63c0*/  @!P1 STG.E.U16 desc[UR12][R4.64+0x2], R7 ;  /* 0x0000020704009986 */ /* 0x0047e8000c10150c */
[----:B0-----:R3:W-:Y:S04]  /*63d0*/  @!P2 STG.E.U16 desc[UR12][R4.64+0x4], R9 ;  /* 0x000004090400a986 */ /* 0x0017e8000c10150c */
[----:B-1----:R3:W-:Y:S02]  /*63e0*/  @!P5 STG.E.U16 desc[UR12][R4.64+0x6], R11 ;  /* 0x0000060b0400d986 */ /* 0x0027e4000c10150c */
.L_x_3216:
[----:B------:R-:W-:Y:S05]  /*63f0*/  BSYNC.RECONVERGENT B0 ;  /* 0x0000000000007941 */ /* 0x000fea0003800200 */
.L_x_3215:
[----:B------:R-:W-:Y:S04]  /*6400*/  BSSY.RECONVERGENT B0, `(.L_x_3217) ;  /* 0x0000014000007945 */ /* 0x000fe80003800200 */
[----:B------:R-:W-:Y:S05]  /*6410*/  @P3 BRA `(.L_x_3218) ;  /* 0x0000000000483947 */ /* 0x000fea0003800000 */
[C---:B---3--:R-:W-:Y:S01]  /*6420*/  VIADD R4, R17.reuse, 0x2 ;  /* 0x0000000211047836 */ /* 0x048fe20000000000 */
[C---:B----4-:R-:W-:Y:S01]  /*6430*/  IADD3 R3, PT, PT, R17.reuse, 0x1, RZ ;  /* 0x0000000111037810 */ /* 0x050fe20007ffe0ff */
[----:B------:R-:W-:Y:S01]  /*6440*/  IMAD R2, R2, UR7, R17 ;  /* 0x0000000702027c24 */ /* 0x000fe2000f8e0211 */
[C---:B------:R-:W-:Y:S02]  /*6450*/  IADD3 R5, PT, PT, R17.reuse, 0x3, RZ ;  /* 0x0000000311057810 */ /* 0x040fe40007ffe0ff */
[----:B------:R-:W-:Y:S02]  /*6460*/  ISETP.GE.AND P0, PT, R17, UR7, PT ;  /* 0x0000000711007c0c */ /* 0x000fe4000bf06270 */
[----:B------:R-:W-:Y:S01]  /*6470*/  ISETP.GE.AND P1, PT, R3, UR7, PT ;  /* 0x0000000703007c0c */ /* 0x000fe2000bf26270 */
[----:B------:R-:W-:Y:S01]  /*6480*/  IMAD.MOV.U32 R3, RZ, RZ, 0x2 ;  /* 0x00000002ff037424 */ /* 0x000fe200078e00ff */
[----:B------:R-:W-:Y:S02]  /*6490*/  ISETP.GE.AND P2, PT, R4, UR7, PT ;  /* 0x0000000704007c0c */ /* 0x000fe4000bf46270 */
[----:B------:R-:W-:Y:S01]  /*64a0*/  ISETP.GE.AND P3, PT, R5, UR7, PT ;  /* 0x0000000705007c0c */ /* 0x000fe2000bf66270 */
[----:B------:R-:W-:-:S06]  /*64b0*/  IMAD.WIDE R2, R2, R3, UR4 ;  /* 0x0000000402027e25 */ /* 0x000fcc000f8e0203 */
        /* <DEDUP_REMOVED lines=8> */
.L_x_3218:
[----:B------:R-:W-:Y:S05]  /*6540*/  BSYNC.RECONVERGENT B0 ;  /* 0x0000000000007941 */ /* 0x000fea0003800200 */
.L_x_3217:
[----:B------:R-:W-:Y:S04]  /*6550*/  BSSY.RECONVERGENT B0, `(.L_x_3219) ;  /* 0x0000014000007945 */ /* 0x000fe80003800200 */
[----:B------:R-:W-:Y:S05]  /*6560*/  @P4 BRA `(.L_x_3220) ;  /* 0x0000000000484947 */ /* 0x000fea0003800000 */
[C---:B---34-:R-:W-:Y:S01]  /*6570*/  VIADD R3, R17.reuse, 0x2 ;  /* 0x0000000211037836 */ /* 0x058fe20000000000 */
[C---:B------:R-:W-:Y:S02]  /*6580*/  IADD3 R2, PT, PT, R17.reuse, 0x1, RZ ;  /* 0x0000000111027810 */ /* 0x040fe40007ffe0ff */
[C---:B------:R-:W-:Y:S02]  /*6590*/  IADD3 R4, PT, PT, R17.reuse, 0x3, RZ ;  /* 0x0000000311047810 */ /* 0x040fe40007ffe0ff */
[----:B------:R-:W-:Y:S02]  /*65a0*/  ISETP.GE.AND P0, PT, R17, UR7, PT ;  /* 0x0000000711007c0c */ /* 0x000fe4000bf06270 */
[----:B------:R-:W-:Y:S01]  /*65b0*/  ISETP.GE.AND P1, PT, R2, UR7, PT ;  /* 0x0000000702007c0c */ /* 0x000fe2000bf26270 */
[----:B------:R-:W-:Y:S01]  /*65c0*/  IMAD R2, R16, UR7, R17 ;  /* 0x0000000710027c24 */ /* 0x000fe2000f8e0211 */
        /* <DEDUP_REMOVED lines=12> */
.L_x_3220:
[----:B------:R-:W-:Y:S05]  /*6690*/  BSYNC.RECONVERGENT B0 ;  /* 0x0000000000007941 */ /* 0x000fea0003800200 */
.L_x_3219:
[----:B---3--:R-:W3:Y:S01]  /*66a0*/  SHFL.DOWN PT, R2, R51, 0x10, 0x1f ;  /* 0x0a001f0033027f89 */ /* 0x008ee200000e0000 */
[----:B------:R-:W-:Y:S01]  /*66b0*/  BAR.SYNC.DEFER_BLOCKING 0x0 ;  /* 0x0000000000007b1d */ /* 0x000fe20000010000 */
[----:B------:R-:W-:-:S05]  /*66c0*/  ISETP.NE.AND P0, PT, R0, RZ, PT ;  /* 0x000000ff0000720c */ /* 0x000fca0003f05270 */
[----:B------:R-:W-:Y:S08]  /*66d0*/  BSSY B0, `(.L_x_3221) ;  /* 0x000001d000007945 */ /* 0x000ff00003800000 */
[----:B------:R-:W-:-:S05]  /*66e0*/  VOTEU.ALL UP0, P0 ;  /* 0x0000000000ff7886 */ /* 0x000fca0000000000 */
[----:B------:R-:W-:Y:S01]  /*66f0*/  @!UP0 ULEA UR4, UR10, UR9, 0x18 ;  /* 0x000000090a048291 */ /* 0x000fe2000f8ec0ff */
[----:B---3--:R-:W-:-:S05]  /*6700*/  FMNMX R2, R51, R2, !PT ;  /* 0x0000000233027209 */ /* 0x008fca0007800000 */
[----:B----4-:R-:W3:Y:S01]  /*6710*/  SHFL.DOWN PT, R3, R2, 0x8, 0x1f ;  /* 0x09001f0002037f89 */ /* 0x010ee200000e0000 */
[----:B------:R-:W-:Y:S02]  /*6720*/  @!P0 LEA R15, R15, UR4, 0x2 ;  /* 0x000000040f0f8c11 */ /* 0x000fe4000f8e10ff */
[----:B---3--:R-:W-:-:S05]  /*6730*/  FMNMX R3, R2, R3, !PT ;  /* 0x0000000302037209 */ /* 0x008fca0007800000 */
[----:B------:R-:W3:Y:S02]  /*6740*/  SHFL.DOWN PT, R4, R3, 0x4, 0x1f ;  /* 0x08801f0003047f89 */ /* 0x000ee400000e0000 */
[----:B---3--:R-:W-:-:S05]  /*6750*/  FMNMX R4, R3, R4, !PT ;  /* 0x0000000403047209 */ /* 0x008fca0007800000 */
[----:B------:R-:W3:Y:S02]  /*6760*/  SHFL.DOWN PT, R5, R4, 0x2, 0x1f ;  /* 0x08401f0004057f89 */ /* 0x000ee400000e0000 */
[----:B---3--:R-:W-:-:S05]  /*6770*/  FMNMX R5, R4, R5, !PT ;  /* 0x0000000504057209 */ /* 0x008fca0007800000 */
[----:B------:R-:W3:Y:S02]  /*6780*/  SHFL.DOWN PT, R0, R5, 0x1, 0x1f ;  /* 0x08201f0005007f89 */ /* 0x000ee400000e0000 */
[----:B---3--:R-:W-:Y:S01]  /*6790*/  FMNMX R2, R5, R0, !PT ;  /* 0x0000000005027209 */ /* 0x008fe20007800000 */
[----:B------:R-:W-:-:S04]  /*67a0*/  HFMA2 R0, -RZ, RZ, 0, 0 ;  /* 0x00000000ff007431 */ /* 0x000fc800000001ff */
[----:B------:R3:W-:Y:S01]  /*67b0*/  @!P0 STS [R15], R2 ;  /* 0x000000020f008388 */ /* 0x0007e20000000800 */
[----:B------:R-:W-:Y:S01]  /*67c0*/  BAR.SYNC.DEFER_BLOCKING 0x0 ;  /* 0x0000000000007b1d */ /* 0x000fe20000010000 */
[----:B------:R-:W-:-:S13]  /*67d0*/  ISETP.GT.U32.AND P0, PT, R12, 0x1f, PT ;  /* 0x0000001f0c00780c */ /* 0x000fda0003f04070 */
[----:B---3--:R-:W-:Y:S05]  /*67e0*/  @P0 BRA `(.L_x_3222) ;  /* 0x00000000002c0947 */ /* 0x008fea0003800000 */
[----:B------:R-:W-:Y:S01]  /*67f0*/  ISETP.GT.U32.AND P0, PT, R12, 0x3, PT ;  /* 0x000000030c00780c */ /* 0x000fe20003f04070 */
[----:B------:R-:W-:-:S12]  /*6800*/  IMAD.MOV.U32 R0, RZ, RZ, RZ ;  /* 0x000000ffff007224 */ /* 0x000fd800078e00ff */
[----:B------:R-:W-:-:S05]  /*6810*/  VOTEU.ALL UP0, P0 ;  /* 0x0000000000ff7886 */ /* 0x000fca0000000000 */
[----:B------:R-:W-:-:S09]  /*6820*/  @!UP0 ULEA UR4, UR10, UR9, 0x18 ;  /* 0x000000090a048291 */ /* 0x000fd2000f8ec0ff */
[----:B------:R3:W4:Y:S01]  /*6830*/  @!P0 LDS R0, [R18+UR4] ;  /* 0x0000000412008984 */ /* 0x0007220008000800 */
[----:B------:R-:W-:-:S03]  /*6840*/  UMOV UR4, 0xffffffff ;  /* 0xffffffff00047882 */ /* 0x000fc60000000000 */
[----:B------:R-:W-:Y:S05]  /*6850*/  BRA.DIV UR4, `(.L_x_3223) ;  /* 0x0000000204c47947 */ /* 0x000fea000b800000 */
[----:B----4-:R-:W4:Y:S02]  /*6860*/  SHFL.DOWN PT, R3, R0, 0x2, 0x1f ;  /* 0x08401f0000037f89 */ /* 0x010f2400000e0000 */
[----:B----4-:R-:W-:-:S05]  /*6870*/  FMNMX R3, R3, R0, !PT ;  /* 0x0000000003037209 */ /* 0x010fca0007800000 */
[----:B------:R4:W0:Y:S02]  /*6880*/  SHFL.DOWN PT, R2, R3, 0x1, 0x1f ;  /* 0x08201f0003027f89 */ /* 0x00082400000e0000 */
.L_x_3230:
[----:B0-----:R-:W-:-:S07]  /*6890*/  FMNMX R0, R3, R2, !PT ;  /* 0x0000000203007209 */ /* 0x001fce0007800000 */
.L_x_3222:
[----:B------:R-:W-:Y:S05]  /*68a0*/  BSYNC B0 ;  /* 0x0000000000007941 */ /* 0x000fea0003800000 */
.L_x_3221:
[----:B------:R-:W-:Y:S01]  /*68b0*/  USHF.L.U32 UR4, UR6, 0x3, URZ ;  /* 0x0000000306047899 */ /* 0x000fe200080006ff */
[----:B------:R-:W-:Y:S05]  /*68c0*/  BSSY.RECONVERGENT B0, `(.L_x_3224) ;  /* 0x000000e000007945 */ /* 0x000fea0003800200 */
[----:B------:R-:W-:-:S06]  /*68d0*/  MOV R2, UR4 ;  /* 0x0000000400027c02 */ /* 0x000fcc0008000f00 */
[----:B----4-:R-:W4:Y:S02]  /*68e0*/  LDC.64 R2, c[0x0][R2+0xb80] ;  /* 0x0002e00002027b82 */ /* 0x010f240000000a00 */
[----:B----4-:R-:W-:-:S04]  /*68f0*/  ISETP.NE.U32.AND P0, PT, R2, RZ, PT ;  /* 0x000000ff0200720c */ /* 0x010fc80003f05070 */
[----:B------:R-:W-:-:S04]  /*6900*/  ISETP.NE.AND.EX P0, PT, R3, RZ, PT, P0 ;  /* 0x000000ff0300720c */ /* 0x000fc80003f05300 */
[----:B------:R-:W-:-:S13]  /*6910*/  ISETP.NE.OR P0, PT, R12, RZ, !P0 ;  /* 0x000000ff0c00720c */ /* 0x000fda0004705670 */
[----:B------:R-:W-:Y:S05]  /*6920*/  @P0 BRA `(.L_x_3225) ;  /* 0x00000000001c0947 */ /* 0x000fea0003800000 */
[----:B------:R-:W4:Y:S01]  /*6930*/  S2R R4, SR_LANEID ;  /* 0x0000000000047919 */ /* 0x000f220000000000 */
[----:B------:R-:W-:Y:S01]  /*6940*/  VOTEU.ANY UR4, UPT, PT ;  /* 0x0000000000047886 */ /* 0x000fe200038e0100 */
[----:B------:R-:W-:Y:S01]  /*6950*/  CREDUX.MAX.S32 UR5, R0 ;  /* 0x00000000000572cc */ /* 0x000fe20000000200 */
[----:B------:R-:W-:-:S12]  /*6960*/  UFLO.U32 UR4, UR4 ;  /* 0x00000004000472bd */ /* 0x000fd800080e0000 */
[----:B------:R-:W-:Y:S01]  /*6970*/  IMAD.U32 R5, RZ, RZ, UR5 ;  /* 0x00000005ff057e24 */ /* 0x000fe2000f8e00ff */
[----:B----4-:R-:W-:-:S13]  /*6980*/  ISETP.EQ.U32.AND P0, PT, R4, UR4, PT ;  /* 0x0000000404007c0c */ /* 0x010fda000bf02070 */
[----:B------:R4:W-:Y:S02]  /*6990*/  @P0 REDG.E.MAX.S32.STRONG.GPU desc[UR12][R2.64], R5 ;  /* 0x000000050200098e */ /* 0x0009e4000d12e30c */
.L_x_3225:
[----:B------:R-:W-:Y:S05]  /*69a0*/  BSYNC.RECONVERGENT B0 ;  /* 0x0000000000007941 */ /* 0x000fea0003800200 */
.L_x_3224:
[----:B------:R-:W-:Y:S01]  /*69b0*/  USHF.L.U32 UR4, UR6, 0x2, URZ ;  /* 0x0000000206047899 */ /* 0x000fe200080006ff */
[----:B------:R-:W-:Y:S02]  /*69c0*/  UMOV UR5, 0xa00 ;  /* 0x00000a0000057882 */ /* 0x000fe40000000000 */
[----:B------:R-:W-:Y:S02]  /*69d0*/  ULEA UR5, UR6, UR5, 0x3 ;  /* 0x0000000506057291 */ /* 0x000fe4000f8e18ff */
[----:B------:R-:W-:-:S04]  /*69e0*/  ULEA UR4, UR6, -UR4, 0x3 ;  /* 0x8000000406047291 */ /* 0x000fc8000f8e18ff */
[----:B----4-:R-:W-:-:S06]  /*69f0*/  MOV R2, UR5 ;  /* 0x0000000500027c02 */ /* 0x010fcc0008000f00 */
[----:B------:R-:W4:Y:S02]  /*6a00*/  LDC.64 R2, c[0x0][R2+0x380] ;  /* 0x0000e00002027b82 */ /* 0x000f240000000a00 */
[----:B------:R-:W5:Y:S02]  /*6a10*/  LDCU UR4, c[0x0][UR4+0x1180] ;  /* 0x00023000040477ac */ /* 0x000f640008000800 */
[----:B-----5:R-:W-:Y:S01]  /*6a20*/  VIADD R19, R19, -UR4 ;  /* 0x8000000413137c36 */ /* 0x020fe20008000000 */
[----:B----4-:R-:W-:-:S04]  /*6a30*/  ISETP.EQ.U32.AND P1, PT, R2, RZ, PT ;  /* 0x000000ff0200720c */ /* 0x010fc80003f22070 */
[----:B------:R-:W-:-:S04]  /*6a40*/  LOP3.LUT P0, RZ, R19, R12, RZ, 0xfc, !PT ;  /* 0x0000000c13ff7212 */ /* 0x000fc8000780fcff */
[----:B------:R-:W-:-:S13]  /*6a50*/  ISETP.EQ.OR.EX P0, PT, R3, RZ, P0, P1 ;  /* 0x000000ff0300720c */ /* 0x000fda0000702710 */
[----:B------:R-:W-:Y:S05]  /*6a60*/  @P0 EXIT ;  /* 0x000000000000094d */ /* 0x000fea0003800000 */
[----:B------:R-:W-:-:S04]  /*6a70*/  UIADD3 UR4, UPT, UPT, UR8, 0x1800000, URZ ;  /* 0x0180000008047890 */ /* 0x000fc8000fffe0ff */
[----:B------:R-:W-:-:S04]  /*6a80*/  ULOP3.LUT UR4, UR4, 0x7f800000, URZ, 0xc0, !UPT ;  /* 0x7f80000004047892 */ /* 0x000fc8000f8ec0ff */
[----:B------:R-:W-:-:S09]  /*6a90*/  UISETP.GT.U32.AND UP0, UPT, UR4, 0x1ffffff, UPT ;  /* 0x01ffffff0400788c */ /* 0x000fd2000bf04070 */
[----:B------:R-:W-:Y:S05]  /*6aa0*/  BRA.U UP0, `(.L_x_3226) ;  /* 0x0000000100147547 */ /* 0x000fea000b800000 */
[----:B------:R-:W-:Y:S02]  /*6ab0*/  MOV R0, UR8 ;  /* 0x0000000800007c02 */ /* 0x000fe40008000f00 */
[----:B012---:R-:W-:-:S07]  /*6ac0*/  MOV R9, 0x6ae0 ;  /* 0x00006ae000097802 */ /* 0x007fce0000000f00 */
[----:B---3--:R-:W-:Y:S05]  /*6ad0*/  CALL.REL.NOINC `($__internal_12_$__cuda_sm20_rcp_rn_f32_slowpath) ;  /* 0x00000000005c7944 */ /* 0x008fea0003c00000 */
[----:B------:R-:W-:Y:S01]  /*6ae0*/  IMAD.MOV.U32 R5, RZ, RZ, R0 ;  /* 0x000000ffff057224 */ /* 0x000fe200078e0000 */
[----:B------:R-:W-:Y:S06]  /*6af0*/  BRA `(.L_x_3227) ;  /* 0x0000000000147947 */ /* 0x000fec0003800000 */
.L_x_3226:
[----:B------:R-:W4:Y:S01]  /*6b00*/  MUFU.RCP R5, UR8 ;  /* 0x0000000800057d08 */ /* 0x000f220008001000 */
[----:B------:R-:W-:-:S05]  /*6b10*/  MOV R0, UR8 ;  /* 0x0000000800007c02 */ /* 0x000fca0008000f00 */
[----:B----4-:R-:W-:-:S04]  /*6b20*/  FFMA R0, R5, R0, -1 ;  /* 0xbf80000005007423 */ /* 0x010fc80000000000 */
[----:B------:R-:W-:-:S04]  /*6b30*/  FADD.FTZ R0, -R0, -RZ ;  /* 0x800000ff00007221 */ /* 0x000fc80000010100 */
[----:B------:R-:W-:-:S07]  /*6b40*/  FFMA R5, R5, R0, R5 ;  /* 0x0000000005057223 */ /* 0x000fce0000000005 */
.L_x_3227:
[----:B------:R-:W-:Y:S01]  /*6b50*/  STG.E desc[UR12][R2.64], R5 ;  /* 0x0000000502007986 */ /* 0x000fe2000c10190c */
[----:B------:R-:W-:Y:S05]  /*6b60*/  EXIT ;  /* 0x000000000000794d */ /* 0x000fea0003800000 */
.L_x_3223:
[----:B--2---:R-:W-:Y:S02]  /*6b70*/  HFMA2 R7, -RZ, RZ, 0, 1.847743988037109375e-06 ;  /* 0x0000001fff077431 */ /* 0x004fe400000001ff */
[----:B------:R-:W-:Y:S02]  /*6b80*/  IMAD.MOV.U32 R5, RZ, RZ, 0x2 ;  /* 0x00000002ff057424 */ /* 0x000fe400078e00ff */
[----:B------:R-:W-:-:S07]  /*6b90*/  IMAD.MOV.U32 R4, RZ, RZ, -0x1 ;  /* 0xffffffffff047424 */ /* 0x000fce00078e00ff */
[----:B01-34-:R-:W-:Y:S05]  /*6ba0*/  WARPSYNC.COLLECTIVE R4, `(.L_x_3228) ;  /* 0x0000000004087348 */ /* 0x01bfea0003c00000 */
[----:B----4-:R2:W4:Y:S02]  /*6bb0*/  SHFL.DOWN P0, R2, R0, R5, R7 ;  /* 0x0800000500027389 */ /* 0x0105240000000007 */
[----:B01234-:R-:W-:Y:S05]  /*6bc0*/  ENDCOLLECTIVE ;  /* 0x000000000000791b */ /* 0x01ffea0003800000 */
.L_x_3228:
[----:B------:R-:W-:Y:S01]  /*6bd0*/  HFMA2 R5, -RZ, RZ, 0, 5.9604644775390625e-08 ;  /* 0x00000001ff057431 */ /* 0x000fe200000001ff */
[----:B------:R-:W-:-:S04]  /*6be0*/  MOV R3, R2 ;  /* 0x0000000200037202 */ /* 0x000fc80000000f00 */
[----:B------:R-:W-:-:S05]  /*6bf0*/  FMNMX R3, R3, R0, !PT ;  /* 0x0000000003037209 */ /* 0x000fca0007800000 */
[----:B------:R-:W-:-:S07]  /*6c00*/  IMAD.MOV.U32 R0, RZ, RZ, R3 ;  /* 0x000000ffff007224 */ /* 0x000fce00078e0003 */
[----:B------:R-:W-:Y:S05]  /*6c10*/  WARPSYNC.COLLECTIVE R4, `(.L_x_3229) ;  /* 0x0000000004087348 */ /* 0x000fea0003c00000 */
[----:B------:R0:W1:Y:S02]  /*6c20*/  SHFL.DOWN P0, R2, R0, R5, R7 ;  /* 0x0800000500027389 */ /* 0x0000640000000007 */
[----:B01----:R-:W-:Y:S05]  /*6c30*/  ENDCOLLECTIVE ;  /* 0x000000000000791b */ /* 0x003fea0003800000 */
.L_x_3229:
[----:B------:R-:W-:Y:S05]  /*6c40*/  BRA `(.L_x_3230) ;  /* 0xfffffffc00107947 */ /* 0x000fea000383ffff */
        .weak           $__internal_12_$__cuda_sm20_rcp_rn_f32_slowpath
        .type           $__internal_12_$__cuda_sm20_rcp_rn_f32_slowpath,@function
        .size           $__internal_12_$__cuda_sm20_rcp_rn_f32_slowpath,(.L_x_3770 - $__internal_12_$__cuda_sm20_rcp_rn_f32_slowpath)
$__internal_12_$__cuda_sm20_rcp_rn_f32_slowpath:
        /* <DEDUP_REMOVED lines=15> */
.L_x_3231:
[----:B------:R-:W-:-:S05]  /*6d40*/  VIADD R11, R10, 0xffffff03 ;  /* 0xffffff030a0b7836 */ /* 0x000fca0000000000 */
[----:B------:R-:W-:-:S13]  /*6d50*/  ISETP.GT.U32.AND P0, PT, R11, 0x1, PT ;  /* 0x000000010b00780c */ /* 0x000fda0003f04070 */
[----:B------:R-:W-:Y:S05]  /*6d60*/  @P0 BRA `(.L_x_3233) ;  /* 0x0000000000780947 */ /* 0x000fea0003800000 */
[----:B------:R-:W-:Y:S02]  /*6d70*/  LOP3.LUT R4, R0, 0x7fffff, RZ, 0xc0, !PT ;  /* 0x007fffff00047812 */ /* 0x000fe400078ec0ff */
[----:B------:R-:W-:Y:S02]  /*6d80*/  MOV R8, 0x3 ;  /* 0x0000000300087802 */ /* 0x000fe40000000f00 */
        /* <DEDUP_REMOVED lines=24> */
[----:B------:R-:W-:-:S05]  /*6f10*/  @!P0 IADD3 R5, PT, PT, R5, 0x1, RZ ;  /* 0x0000000105058810 */ /* 0x000fca0007ffe0ff */
[----:B------:R-:W-:-:S05]  /*6f20*/  @!P1 IMAD.SHL.U32 R5, R5, 0x2, RZ ;  /* 0x0000000205059824 */ /* 0x000fca00078e00ff */
[----:B------:R-:W-:Y:S01]  /*6f30*/  LOP3.LUT R4, R5, 0x80000000, R0, 0xf8, !PT ;  /* 0x8000000005047812 */ /* 0x000fe200078ef800 */
[----:B------:R-:W-:Y:S06]  /*6f40*/  BRA `(.L_x_3232) ;  /* 0x0000000000047947 */ /* 0x000fec0003800000 */
.L_x_3233:
[----:B------:R0:W1:Y:S02]  /*6f50*/  MUFU.RCP R4, R0 ;  /* 0x0000000000047308 */ /* 0x0000640000001000 */
.L_x_3232:
[----:B------:R-:W-:Y:S01]  /*6f60*/  HFMA2 R5, -RZ, RZ, 0, 0 ;  /* 0x00000000ff057431 */ /* 0x000fe200000001ff */
[----:B0123--:R-:W-:Y:S01]  /*6f70*/  MOV R0, R4 ;  /* 0x0000000400007202 */ /* 0x00ffe20000000f00 */
[----:B------:R-:W-:-:S04]  /*6f80*/  IMAD.MOV.U32 R4, RZ, RZ, R9 ;  /* 0x000000ffff047224 */ /* 0x000fc800078e0009 */
[----:B------:R-:W-:Y:S05]  /*6f90*/  RET.REL.NODEC R4 `(_ZN18transformer_engine56_GLOBAL__N__9a404817_23_multi_cast_transpose_cu_26a11c4627multi_cast_transpose_kernelILi2ELi4ELb0Eff13__nv_bfloat16EEvNS0_22MultiCastTransposeArgsE) ;  /* 0xffffff9004187950 */ /* 0x000fea0003c3ffff */
.L_x_3234:
        /* <DEDUP_REMOVED lines=14> */
.L_x_3770:


//--------------------- .text._ZN18transformer_engine56_GLOBAL__N__9a404817_23_multi_cast_transpose_cu_26a11c4627multi_cast_transpose_kernelILi2ELi4ELb0Eff6__halfEEvNS0_22MultiCastTransposeArgsE --------------------------
	.section	.text._ZN18transformer_engine56_GLOBAL__N__9a404817_23_multi_cast_transpose_cu_26a11c4627multi_cast_transpose_kernelILi2ELi4ELb0Eff6__halfEEvNS0_22MultiCastTransposeArgsE,"ax",@progbits
	.align	128
.text._ZN18transformer_engine56_GLOBAL__N__9a404817_23_multi_cast_transpose_cu_26a11c4627multi_cast_transpose_kernelILi2ELi4ELb0Eff6__halfEEvNS0_22MultiCastTransposeArgsE:
        .type           _ZN18transformer_engine56_GLOBAL__N__9a404817_23_multi_cast_transpose_cu_26a11c4627multi_cast_transpose_kernelILi2ELi4ELb0Eff6__halfEEvNS0_22MultiCastTransposeArgsE,@function
        .size           _ZN18transformer_engine56_GLOBAL__N__9a404817_23_multi_cast_transpose_cu_26a11c4627multi_cast_transpose_kernelILi2ELi4ELb0Eff6__halfEEvNS0_22MultiCastTransposeArgsE,(.L_x_3772 - _ZN18transformer_engine56_GLOBAL__N__9a404817_23_multi_cast_transpose_cu_26a11c4627multi_cast_transpose_kernelILi2ELi4ELb0Eff6__halfEEvNS0_22MultiCastTransposeArgsE)
        .other          _ZN18transformer_engine56_GLOBAL__N__9a404817_23_multi_cast_transpose_cu_26a11c4627multi_cast_transpose_kernelILi2ELi4ELb0Eff6__halfEEvNS0_22MultiCastTransposeArgsE,@"STO_CUDA_ENTRY STV_DEFAULT"
_ZN18transformer_engine56_GLOBAL__N__9a404817_23_multi_cast_transpose_cu_26a11c4627multi_cast_transpose_kernelILi2ELi4ELb0Eff6__halfEEvNS0_22MultiCastTransposeArgsE:
[----:B------:R-:W-:Y:S01]  /*0000*/  LDC R1, c[0x0][0x37c] ;  /* 0x0000df00ff017b82 */ /* 0x000fe20000000800 */
[----:B------:R-:W0:Y:S07]  /*0010*/  S2R R0, SR_TID.X ;  /* 0x0000000000007919 */ /* 0x000e2e0000002100 */
[----:B------:R-:W1:Y:S01]  /*0020*/  S2UR UR7, SR_CTAID.X ;  /* 0x00000000000779c3 */ /* 0x000e620000002500 */
[----:B------:R-:W-:Y:S01]  /*0030*/  UMOV UR4, URZ ;  /* 0x000000ff00047c82 */ /* 0x000fe20008000000 */
[----:B------:R-:W-:Y:S01]  /*0040*/  UMOV UR8, 0xe00 ;  /* 0x00000e0000087882 */ /* 0x000fe20000000000 */
[----:B0-----:R-:W-:-:S02]  /*0050*/  LOP3.LUT R15, R0, 0x1f, RZ, 0xc0, !PT ;  /* 0x0000001f000f7812 */ /* 0x001fc400078ec0ff */
[----:B-1----:R-:W-:-:S07]  /*0060*/  SHF.R.U32.HI R0, RZ, 0x5, R0 ;  /* 0x00000005ff007819 */ /* 0x002fce0000011600 */
.L_x_3235:
        /* <DEDUP_REMOVED lines=76> */
.L_x_3237:
[----:B------:R-:W-:Y:S05]  /*0530*/  BSYNC.RECONVERGENT B0 ;  /* 0x0000000000007941 */ /* 0x000fea0003800200 */
.L_x_3236:
[----:B-----5:R-:W-:Y:S01]  /*0540*/  FMUL R39, R28, UR8 ;  /* 0x000000081c277c20 */ /* 0x020fe20008400000 */
[----:B------:R-:W-:Y:S01]  /*0550*/  FMUL R31, R45, UR8 ;  /* 0x000000082d1f7c20 */ /* 0x000fe20008400000 */
[----:B------:R-:W-:Y:S01]  /*0560*/  VIADD R0, R18, 0x1 ;  /* 0x0000000112007836 */ /* 0x000fe20000000000 */
[----:B------:R-:W-:Y:S01]  /*0570*/  BSSY.RECONVERGENT B0, `(.L_x_3238) ;  /* 0x000000f000007945 */ /* 0x000fe20003800200 */
[----:B------:R-:W-:Y:S02]  /*0580*/  HFMA2 R34, -RZ, RZ, 0, 0 ;  /* 0x00000000ff227431 */ /* 0x000fe400000001ff */
[----:B------:R-:W-:Y:S01]  /*0590*/  IMAD.MOV.U32 R36, RZ, RZ, RZ ;  /* 0x000000ffff247224 */ /* 0x000fe200078e00ff */
[----:B------:R-:W1:Y:S01]  /*05a0*/  F2F.F16.F32 R39, R39 ;  /* 0x0000002700277304 */ /* 0x000e620000200800 */
[----:B------:R-:W-:-:S07]  /*05b0*/  ISETP.GE.AND P1, PT, R0, UR7, PT ;  /* 0x0000000700007c0c */ /* 0x000fce000bf26270 */
[----:B------:R-:W2:Y:S01]  /*05c0*/  F2F.F16.F32 R31, R31 ;  /* 0x0000001f001f7304 */ /* 0x000ea20000200800 */
        /* <DEDUP_REMOVED lines=9> */
.L_x_3239:
[----:B------:R-:W-:Y:S05]  /*0660*/  BSYNC.RECONVERGENT B0 ;  /* 0x0000000000007941 */ /* 0x000fea0003800200 */
.L_x_3238:
        /* <DEDUP_REMOVED lines=12> */
.L_x_3241:
[----:B------:R-:W-:Y:S05]  /*0730*/  BSYNC.RECONVERGENT B0 ;  /* 0x0000000000007941 */ /* 0x000fea0003800200 */
.L_x_3240:
[----:B-----5:R-:W-:Y:S01]  /*0740*/  FMUL R11, R34, UR8 ;  /* 0x00000008220b7c20 */ /* 0x020fe20008400000 */
[----:B------:R-:W-:Y:S01]  /*0750*/  FMUL R24, R36, UR8 ;  /* 0x0000000824187c20 */ /* 0x000fe20008400000 */
[----:B------:R-:W-:Y:S01]  /*0760*/  VIADD R4, R18, 0x2 ;  /* 0x0000000212047836 */ /* 0x000fe20000000000 */
[----:B------:R-:W-:Y:S01]  /*0770*/  BSSY.RECONVERGENT B0, `(.L_x_3242) ;  /* 0x000000e000007945 */ /* 0x000fe20003800200 */
[----:B------:R-:W-:Y:S02]  /*0780*/  IMAD.MOV.U32 R6, RZ, RZ, RZ ;  /* 0x000000ffff067224 */ /* 0x000fe400078e00ff */
[----:B------:R-:W0:Y:S01]  /*0790*/  F2F.F16.F32 R11, R11 ;  /* 0x0000000b000b7304 */ /* 0x000e220000200800 */
[----:B------:R-:W-:-:S07]  /*07a0*/  ISETP.GE.AND P0, PT, R4, UR7, PT ;  /* 0x0000000704007c0c */ /* 0x000fce000bf06270 */
[----:B------:R-:W0:Y:S01]  /*07b0*/  F2F.F16.F32 R24, R24 ;  /* 0x0000001800187304 */ /* 0x000e220000200800 */
        /* <DEDUP_REMOVED lines=9> */
.L_x_3243:
[----:B------:R-:W-:Y:S05]  /*0850*/  BSYNC.RECONVERGENT B0 ;  /* 0x0000000000007941 */ /* 0x000fea0003800200 */
.L_x_3242:
        /* <DEDUP_REMOVED lines=12> */
.L_x_3245:
[----:B------:R-:W-:Y:S05]  /*0920*/  BSYNC.RECONVERGENT B0 ;  /* 0x0000000000007941 */ /* 0x000fea0003800200 */
.L_x_3244:
[----:B-----5:R-:W-:Y:S01]  /*0930*/  FMUL R23, R7, UR8 ;  /* 0x0000000807177c20 */ /* 0x020fe20008400000 */
[----:B------:R-:W-:Y:S01]  /*0940*/  FMUL R9, R6, UR8 ;  /* 0x0000000806097c20 */ /* 0x000fe20008400000 */
[----:B------:R-:W-:Y:S01]  /*0950*/  VIADD R0, R18, 0x3 ;  /* 0x0000000312007836 */ /* 0x000fe20000000000 */
[----:B------:R-:W-:Y:S01]  /*0960*/  BSSY.RECONVERGENT B0, `(.L_x_3246) ;  /* 0x000000e000007945 */ /* 0x000fe20003800200 */
[----:B------:R-:W-:Y:S02]  /*0970*/  HFMA2 R20, -RZ, RZ, 0, 0 ;  /* 0x00000000ff147431 */ /* 0x000fe400000001ff */
[----:B------:R-:W0:Y:S01]  /*0980*/  F2F.F16.F32 R23, R23 ;  /* 0x0000001700177304 */ /* 0x000e220000200800 */
[----:B------:R-:W-:-:S07]  /*0990*/  ISETP.GE.AND P1, PT, R0, UR7, PT ;  /* 0x0000000700007c0c */ /* 0x000fce000bf26270 */
[----:B------:R-:W0:Y:S01]  /*09a0*/  F2F.F16.F32 R9, R9 ;  /* 0x0000000900097304 */ /* 0x000e220000200800 */
        /* <DEDUP_REMOVED lines=9> */
.L_x_3247:
[----:B------:R-:W-:Y:S05]  /*0a40*/  BSYNC.RECONVERGENT B0 ;  /* 0x0000000000007941 */ /* 0x000fea0003800200 */
.L_x_3246:
        /* <DEDUP_REMOVED lines=13> */
.L_x_3249:
[----:B------:R-:W-:Y:S05]  /*0b20*/  BSYNC.RECONVERGENT B0 ;  /* 0x0000000000007941 */ /* 0x000fea0003800200 */
.L_x_3248:
[----:B-----5:R-:W-:Y:S01]  /*0b30*/  FMUL R21, R35, UR8 ;  /* 0x0000000823157c20 */ /* 0x020fe20008400000 */
[----:B------:R-:W-:Y:S01]  /*0b40*/  FMUL R14, R20, UR8 ;  /* 0x00000008140e7c20 */ /* 0x000fe20008400000 */
[----:B------:R-:W-:Y:S01]  /*0b50*/  VIADD R4, R18, 0x10 ;  /* 0x0000001012047836 */ /* 0x000fe20000000000 */
[----:B------:R-:W-:Y:S01]  /*0b60*/  BSSY.RECONVERGENT B0, `(.L_x_3250) ;  /* 0x000000e000007945 */ /* 0x000fe20003800200 */
[----:B------:R-:W-:Y:S02]  /*0b70*/  MOV R32, RZ ;  /* 0x000000ff00207202 */ /* 0x000fe40000000f00 */
        /* <DEDUP_REMOVED lines=12> */
.L_x_3251:
[----:B------:R-:W-:Y:S05]  /*0c40*/  BSYNC.RECONVERGENT B0 ;  /* 0x0000000000007941 */ /* 0x000fea0003800200 */
.L_x_3250:
        /* <DEDUP_REMOVED lines=13> */
.L_x_3253:
[----:B------:R-:W-:Y:S05]  /*0d20*/  BSYNC.RECONVERGENT B0 ;  /* 0x0000000000007941 */ /* 0x000fea0003800200 */
.L_x_3252:
        /* <DEDUP_REMOVED lines=17> */
.L_x_3255:
[----:B------:R-:W-:Y:S05]  /*0e40*/  BSYNC.RECONVERGENT B0 ;  /* 0x0000000000007941 */ /* 0x000fea0003800200 */
.L_x_3254:
        /* <DEDUP_REMOVED lines=13> */
.L_x_3257:
[----:B------:R-:W-:Y:S05]  /*0f20*/  BSYNC.RECONVERGENT B0 ;  /* 0x0000000000007941 */ /* 0x000fea0003800200 */
.L_x_3256:
        /* <DEDUP_REMOVED lines=17> */
.L_x_3259:
[----:B------:R-:W-:Y:S05]  /*1040*/  BSYNC.RECONVERGENT B0 ;  /* 0x0000000000007941 */ /* 0x000fea0003800200 */
.L_x_3258:
        /* <DEDUP_REMOVED lines=13> */
.L_x_3261:
[----:B------:R-:W-:Y:S05]  /*1120*/  BSYNC.RECONVERGENT B0 ;  /* 0x0000000000007941 */ /* 0x000fea0003800200 */
.L_x_3260:
        /* <DEDUP_REMOVED lines=17> */
.L_x_3263:
[----:B------:R-:W-:Y:S05]  /*1240*/  BSYNC.RECONVERGENT B0 ;  /* 0x0000000000007941 */ /* 0x000fea0003800200 */
.L_x_3262:
        /* <DEDUP_REMOVED lines=13> */
.L_x_3265:
[----:B------:R-:W-:Y:S05]  /*1320*/  BSYNC.RECONVERGENT B0 ;  /* 0x0000000000007941 */ /* 0x000fea0003800200 */
.L_x_3264:
        /* <DEDUP_REMOVED lines=17> */
.L_x_3267:
[----:B------:R-:W-:Y:S05]  /*1440*/  BSYNC.RECONVERGENT B0 ;  /* 0x0000000000007941 */ /* 0x000fea0003800200 */
.L_x_3266:
        /* <DEDUP_REMOVED lines=13> */
.L_x_3269:
[----:B------:R-:W-:Y:S05]  /*1520*/  BSYNC.RECONVERGENT B0 ;  /* 0x0000000000007941 */ /* 0x000fea0003800200 */
.L_x_3268:
        /* <DEDUP_REMOVED lines=17> */
.L_x_3271:
[----:B------:R-:W-:Y:S05]  /*1640*/  BSYNC.RECONVERGENT B0 ;  /* 0x0000000000007941 */ /* 0x000fea0003800200 */
.L_x_3270:
        /* <DEDUP_REMOVED lines=13> */
.L_x_3273:
[----:B------:R-:W-:Y:S05]  /*1720*/  BSYNC.RECONVERGENT B0 ;  /* 0x0000000000007941 */ /* 0x000fea0003800200 */
.L_x_3272:
[----:B-----5:R-:W-:Y:S01]  /*1730*/  FMUL R40, R27, UR8 ;  /* 0x000000081b287c20 */ /* 0x020fe20008400000 */
[----:B0--34-:R-:W-:Y:S01]  /*1740*/  FMUL R2, R33, UR8 ;  /* 0x0000000821027c20 */ /* 0x019fe20008400000 */
[----:B------:R-:W-:Y:S01]  /*1750*/  FMNMX3 R45, |R28|, RZ, |R45|, !PT ;  /* 0x000000ff1c2d7276 */ /* 0x000fe2000780062d */
[----:B------:R-:W-:Y:S01]  /*1760*/  VIADD R38, R18, 0x22 ;  /* 0x0000002212267836 */ /* 0x000fe20000000000 */
[----:B------:R-:W-:Y:S01]  /*1770*/  BSSY.RECONVERGENT B0, `(.L_x_3274) ;  /* 0x000000f000007945 */ /* 0x000fe20003800200 */
[----:B------:R0:W3:Y:S01]  /*1780*/  F2F.F16.F32 R28, R2 ;  /* 0x00000002001c7304 */ /* 0x0000e20000200800 */
[----:B------:R-:W-:Y:S02]  /*1790*/  FMNMX R45, R45, |R34|, !PT ;  /* 0x400000222d2d7209 */ /* 0x000fe40007800000 */
[----:B------:R-:W-:Y:S02]  /*17a0*/  ISETP.GE.AND P0, PT, R38, UR7, PT ;  /* 0x0000000726007c0c */ /* 0x000fe4000bf06270 */
[----:B------:R-:W-:-:S03]  /*17b0*/  FMNMX3 R45, |R36|, R45, |R7|, !PT ;  /* 0x0000002d242d7276 */ /* 0x000fc60007800607 */
[----:B------:R-:W4:Y:S01]  /*17c0*/  F2F.F16.F32 R40, R40 ;  /* 0x0000002800287304 */ /* 0x000f220000200800 */
        /* <DEDUP_REMOVED lines=9> */
.L_x_3275:
[----:B------:R-:W-:Y:S05]  /*1860*/  BSYNC.RECONVERGENT B0 ;  /* 0x0000000000007941 */ /* 0x000fea0003800200 */
.L_x_3274:
        /* <DEDUP_REMOVED lines=14> */
.L_x_3277:
[----:B------:R-:W-:Y:S05]  /*1950*/  BSYNC.RECONVERGENT B0 ;  /* 0x0000000000007941 */ /* 0x000fea0003800200 */
.L_x_3276:
[----:B------:R-:W-:Y:S01]  /*1960*/  FMNMX R6, R45, |R6|, !PT ;  /* 0x400000062d067209 */ /* 0x000fe20007800000 */
[----:B0----5:R-:W-:Y:S01]  /*1970*/  FMUL R2, R34, UR8 ;  /* 0x0000000822027c20 */ /* 0x021fe20008400000 */
[----:B------:R-:W-:Y:S01]  /*1980*/  VIADD R36, R18, 0x23 ;  /* 0x0000002312247836 */ /* 0x000fe20000000000 */
[----:B------:R-:W-:Y:S01]  /*1990*/  BSSY.RECONVERGENT B0, `(.L_x_3278) ;  /* 0x0000010000007945 */ /* 0x000fe20003800200 */
[----:B------:R-:W-:Y:S01]  /*19a0*/  FMNMX3 R6, |R35|, R6, |R20|, !PT ;  /* 0x0000000623067276 */ /* 0x000fe20007800614 */
[----:B------:R-:W-:Y:S01]  /*19b0*/  FMUL R35, R7, UR8 ;  /* 0x0000000807237c20 */ /* 0x000fe20008400000 */
[----:B------:R0:W0:Y:S01]  /*19c0*/  F2F.F16.F32 R45, R2 ;  /* 0x00000002002d7304 */ /* 0x0000220000200800 */
[----:B------:R-:W-:Y:S02]  /*19d0*/  ISETP.GE.AND P1, PT, R36, UR7, PT ;  /* 0x0000000724007c0c */ /* 0x000fe4000bf26270 */
[----:B------:R-:W-:-:S05]  /*19e0*/  FMNMX3 R55, |R49|, R6, |R32|, !PT ;  /* 0x0000000631377276 */ /* 0x000fca0007800620 */
[----:B------:R-:W0:Y:S01]  /*19f0*/  F2F.F16.F32 R35, R35 ;  /* 0x0000002300237304 */ /* 0x000e220000200800 */
        /* <DEDUP_REMOVED lines=9> */
.L_x_3279:
[----:B------:R-:W-:Y:S05]  /*1a90*/  BSYNC.RECONVERGENT B0 ;  /* 0x0000000000007941 */ /* 0x000fea0003800200 */
.L_x_3278:
        /* <DEDUP_REMOVED lines=14> */
.L_x_3281:
[----:B------:R-:W-:Y:S05]  /*1b80*/  BSYNC.RECONVERGENT B0 ;  /* 0x0000000000007941 */ /* 0x000fea0003800200 */
.L_x_3280:
[----:B------:R-:W-:Y:S01]  /*1b90*/  FMNMX R55, R55, |R10|, !PT ;  /* 0x4000000a37377209 */ /* 0x000fe20007800000 */
[----:B-----5:R-:W-:Y:S01]  /*1ba0*/  FMUL R10, R6, UR8 ;  /* 0x00000008060a7c20 */ /* 0x020fe20008400000 */
[----:B------:R-:W-:Y:S01]  /*1bb0*/  FMUL R38, R49, UR8 ;  /* 0x0000000831267c20 */ /* 0x000fe20008400000 */
[----:B0-----:R-:W-:Y:S01]  /*1bc0*/  IMAD.WIDE.U32 R2, R11, 0x10000, RZ ;  /* 0x000100000b027825 */ /* 0x001fe200078e00ff */
[----:B------:R-:W-:Y:S01]  /*1bd0*/  BSSY.RECONVERGENT B0, `(.L_x_3282) ;  /* 0x0000011000007945 */ /* 0x000fe20003800200 */
[----:B------:R-:W-:Y:S01]  /*1be0*/  FMNMX3 R55, |R0|, R55, |R5|, !PT ;  /* 0x0000003700377276 */ /* 0x000fe20007800605 */
[----:B------:R0:W0:Y:S01]  /*1bf0*/  F2F.F16.F32 R11, R38 ;  /* 0x00000026000b7304 */ /* 0x0000220000200800 */
[----:B------:R-:W-:Y:S01]  /*1c00*/  VIADD R32, R18, 0x30 ;  /* 0x0000003012207836 */ /* 0x000fe20000000000 */
[----:B-1----:R-:W-:Y:S02]  /*1c10*/  LOP3.LUT R20, R2, R39, RZ, 0xfc, !PT ;  /* 0x0000002702147212 */ /* 0x002fe400078efcff */
[----:B------:R-:W-:-:S02]  /*1c20*/  LOP3.LUT R23, R3, R23, RZ, 0xfc, !PT ;  /* 0x0000001703177212 */ /* 0x000fc400078efcff */
[----:B------:R-:W-:Y:S02]  /*1c30*/  ISETP.GE.AND P0, PT, R32, UR7, PT ;  /* 0x0000000720007c0c */ /* 0x000fe4000bf06270 */
[----:B------:R-:W1:Y:S01]  /*1c40*/  F2F.F16.F32 R10, R10 ;  /* 0x0000000a000a7304 */ /* 0x000e620000200800 */
        /* <DEDUP_REMOVED lines=9> */
.L_x_3283:
[----:B------:R-:W-:Y:S05]  /*1ce0*/  BSYNC.RECONVERGENT B0 ;  /* 0x0000000000007941 */ /* 0x000fea0003800200 */
.L_x_3282:
        /* <DEDUP_REMOVED lines=14> */
.L_x_3285:
[----:B------:R-:W-:Y:S05]  /*1dd0*/  BSYNC.RECONVERGENT B0 ;  /* 0x0000000000007941 */ /* 0x000fea0003800200 */
.L_x_3284:
[----:B-----5:R-:W-:Y:S01]  /*1de0*/  FMUL R39, R5, UR8 ;  /* 0x0000000805277c20 */ /* 0x020fe20008400000 */
[----:B0-----:R-:W-:Y:S01]  /*1df0*/  IMAD.WIDE.U32 R2, R24, 0x10000, RZ ;  /* 0x0001000018027825 */ /* 0x001fe200078e00ff */
[----:B------:R-:W-:-:S03]  /*1e00*/  FMNMX R38, R55, |R22|, !PT ;  /* 0x4000001637267209 */ /* 0x000fc60007800000 */
[----:B------:R-:W-:Y:S01]  /*1e10*/  FMUL R24, R0, UR8 ;  /* 0x0000000800187c20 */ /* 0x000fe20008400000 */
[----:B------:R-:W-:Y:S01]  /*1e20*/  BSSY.RECONVERGENT B0, `(.L_x_3286) ;  /* 0x0000011000007945 */ /* 0x000fe20003800200 */
[----:B------:R-:W-:Y:S01]  /*1e30*/  VIADD R36, R18, 0x31 ;  /* 0x0000003112247836 */ /* 0x000fe20000000000 */
[----:B------:R-:W-:Y:S01]  /*1e40*/  FMNMX3 R38, |R25|, R38, |R4|, !PT ;  /* 0x0000002619267276 */ /* 0x000fe20007800604 */
[----:B------:R-:W0:Y:S01]  /*1e50*/  F2F.F16.F32 R39, R39 ;  /* 0x0000002700277304 */ /* 0x000e220000200800 */
[----:B--2---:R-:W-:Y:S02]  /*1e60*/  LOP3.LUT R22, R2, R31, RZ, 0xfc, !PT ;  /* 0x0000001f02167212 */ /* 0x004fe400078efcff */
[----:B------:R-:W-:Y:S02]  /*1e70*/  ISETP.GE.AND P1, PT, R36, UR7, PT ;  /* 0x0000000724007c0c */ /* 0x000fe4000bf26270 */
[----:B------:R-:W-:-:S03]  /*1e80*/  LOP3.LUT R9, R3, R9, RZ, 0xfc, !PT ;  /* 0x0000000903097212 */ /* 0x000fc600078efcff */
[----:B------:R2:W0:Y:S01]  /*1e90*/  F2F.F16.F32 R25, R24 ;  /* 0x0000001800197304 */ /* 0x0004220000200800 */
        /* <DEDUP_REMOVED lines=9> */
.L_x_3287:
[----:B------:R-:W-:Y:S05]  /*1f30*/  BSYNC.RECONVERGENT B0 ;  /* 0x0000000000007941 */ /* 0x000fea0003800200 */
.L_x_3286:
        /* <DEDUP_REMOVED lines=14> */
.L_x_3289:
[----:B------:R-:W-:Y:S05]  /*2020*/  BSYNC.RECONVERGENT B0 ;  /* 0x0000000000007941 */ /* 0x000fea0003800200 */
.L_x_3288:
[----:B-----5:R-:W-:Y:S01]  /*2030*/  FMUL R32, R4, UR8 ;  /* 0x0000000804207c20 */ /* 0x020fe20008400000 */
[----:B------:R-:W-:Y:S01]  /*2040*/  FMUL R42, R31, UR8 ;  /* 0x000000081f2a7c20 */ /* 0x000fe20008400000 */
[----:B------:R-:W-:Y:S01]  /*2050*/  FMNMX3 R46, |R51|, R38, |R30|, !PT ;  /* 0x00000026332e7276 */ /* 0x000fe2000780061e */
[----:B------:R-:W-:Y:S01]  /*2060*/  VIADD R44, R18, 0x32 ;  /* 0x00000032122c7836 */ /* 0x000fe20000000000 */
[----:B------:R-:W-:Y:S01]  /*2070*/  BSSY.RECONVERGENT B0, `(.L_x_3290) ;  /* 0x0000010000007945 */ /* 0x000fe20003800200 */
[----:B------:R1:W1:Y:S01]  /*2080*/  F2F.F16.F32 R38, R42 ;  /* 0x0000002a00267304 */ /* 0x0002620000200800 */
[----:B0-----:R-:W-:Y:S02]  /*2090*/  IMAD.WIDE.U32 R2, R8, 0x10000, RZ ;  /* 0x0001000008027825 */ /* 0x001fe400078e00ff */
[----:B------:R-:W-:Y:S02]  /*20a0*/  ISETP.GE.AND P0, PT, R44, UR7, PT ;  /* 0x000000072c007c0c */ /* 0x000fe4000bf06270 */
[----:B--2---:R-:W-:-:S03]  /*20b0*/  LOP3.LUT R24, R2, R53, RZ, 0xfc, !PT ;  /* 0x0000003502187212 */ /* 0x004fc600078efcff */
[----:B------:R-:W0:Y:S01]  /*20c0*/  F2F.F16.F32 R32, R32 ;  /* 0x0000002000207304 */ /* 0x000e220000200800 */
        /* <DEDUP_REMOVED lines=10> */
.L_x_3291:
[----:B------:R-:W-:Y:S05]  /*2170*/  BSYNC.RECONVERGENT B0 ;  /* 0x0000000000007941 */ /* 0x000fea0003800200 */
.L_x_3290:
        /* <DEDUP_REMOVED lines=14> */
.L_x_3293:
[----:B------:R-:W-:Y:S05]  /*2260*/  BSYNC.RECONVERGENT B0 ;  /* 0x0000000000007941 */ /* 0x000fea0003800200 */
.L_x_3292:
[----:B-----5:R-:W-:Y:S01]  /*2270*/  FMUL R37, R36, UR8 ;  /* 0x0000000824257c20 */ /* 0x020fe20008400000 */
[----:B------:R-:W-:Y:S01]  /*2280*/  FMNMX R46, R46, |R33|, !PT ;  /* 0x400000212e2e7209 */ /* 0x000fe20007800000 */
[----:B--2---:R-:W-:Y:S01]  /*2290*/  FMUL R2, R30, UR8 ;  /* 0x000000081e027c20 */ /* 0x004fe20008400000 */
[----:B-1----:R-:W-:Y:S01]  /*22a0*/  VIADD R42, R18, 0x33 ;  /* 0x00000033122a7836 */ /* 0x002fe20000000000 */
[----:B------:R-:W-:Y:S01]  /*22b0*/  BSSY.RECONVERGENT B0, `(.L_x_3294) ;  /* 0x000000e000007945 */ /* 0x000fe20003800200 */
[----:B------:R-:W-:Y:S01]  /*22c0*/  FMNMX3 R46, |R27|, R46, |R34|, !PT ;  /* 0x0000002e1b2e7276 */ /* 0x000fe20007800622 */
[----:B------:R-:W1:Y:S02]  /*22d0*/  F2F.F16.F32 R37, R37 ;  /* 0x0000002500257304 */ /* 0x000e640000200800 */
[----:B------:R-:W-:-:S06]  /*22e0*/  ISETP.GE.AND P1, PT, R42, UR7, PT ;  /* 0x000000072a007c0c */ /* 0x000fcc000bf26270 */
[----:B------:R2:W0:Y:S01]  /*22f0*/  F2F.F16.F32 R27, R2 ;  /* 0x00000002001b7304 */ /* 0x0004220000200800 */
        /* <DEDUP_REMOVED lines=9> */
.L_x_3295:
[----:B------:R-:W-:Y:S05]  /*2390*/  BSYNC.RECONVERGENT B0 ;  /* 0x0000000000007941 */ /* 0x000fea0003800200 */
.L_x_3294:
        /* <DEDUP_REMOVED lines=14> */
.L_x_3297:
[----:B------:R-:W-:Y:S05]  /*2480*/  BSYNC.RECONVERGENT B0 ;  /* 0x0000000000007941 */ /* 0x000fea0003800200 */
.L_x_3296:
[----:B------:R-:W-:Y:S01]  /*2490*/  FMNMX R46, R46, |R7|, !PT ;  /* 0x400000072e2e7209 */ /* 0x000fe20007800000 */
[----:B-----5:R-:W-:Y:S01]  /*24a0*/  FMUL R48, R34, UR8 ;  /* 0x0000000822307c20 */ /* 0x020fe20008400000 */
[----:B------:R-:W-:Y:S01]  /*24b0*/  VIADD R44, R18, 0x40 ;  /* 0x00000040122c7836 */ /* 0x000fe20000000000 */
[----:B------:R-:W-:Y:S01]  /*24c0*/  BSSY.RECONVERGENT B0, `(.L_x_3298) ;  /* 0x0000013000007945 */ /* 0x000fe20003800200 */
[----:B------:R-:W-:Y:S01]  /*24d0*/  FMNMX3 R49, |R49|, R46, |R6|, !PT ;  /* 0x0000002e31317276 */ /* 0x000fe20007800606 */
[----:B------:R-:W-:Y:S01]  /*24e0*/  FMUL R46, R33, UR8 ;  /* 0x00000008212e7c20 */ /* 0x000fe20008400000 */
[----:B------:R0:W0:Y:S01]  /*24f0*/  F2F.F16.F32 R7, R48 ;  /* 0x0000003000077304 */ /* 0x0000220000200800 */
[----:B-12---:R-:W-:Y:S01]  /*2500*/  IMAD.WIDE.U32 R2, R26, 0x10000, RZ ;  /* 0x000100001a027825 */ /* 0x006fe200078e00ff */
[----:B------:R-:W-:Y:S02]  /*2510*/  FMNMX3 R49, |R5|, R49, |R0|, !PT ;  /* 0x0000003105317276 */ /* 0x000fe40007800600 */
[----:B------:R-:W-:-:S02]  /*2520*/  ISETP.GE.AND P0, PT, R44, UR7, PT ;  /* 0x000000072c007c0c */ /* 0x000fc4000bf06270 */
[----:B------:R-:W-:Y:S02]  /*2530*/  LOP3.LUT R26, R2, R41, RZ, 0xfc, !PT ;  /* 0x00000029021a7212 */ /* 0x000fe400078efcff */
[----:B------:R1:W2:Y:S01]  /*2540*/  F2F.F16.F32 R5, R46 ;  /* 0x0000002e00057304 */ /* 0x0002a20000200800 */
        /* <DEDUP_REMOVED lines=10> */
.L_x_3299:
[----:B------:R-:W-:Y:S05]  /*25f0*/  BSYNC.RECONVERGENT B0 ;  /* 0x0000000000007941 */ /* 0x000fea0003800200 */
.L_x_3298:
        /* <DEDUP_REMOVED lines=14> */
.L_x_3301:
[----:B------:R-:W-:Y:S05]  /*26e0*/  BSYNC.RECONVERGENT B0 ;  /* 0x0000000000007941 */ /* 0x000fea0003800200 */
.L_x_3300:
[----:B0--3--:R-:W-:Y:S01]  /*26f0*/  IMAD.WIDE.U32 R2, R28, 0x10000, RZ ;  /* 0x000100001c027825 */ /* 0x009fe200078e00ff */
[----:B------:R-:W-:-:S03]  /*2700*/  FMNMX R49, R49, |R4|, !PT ;  /* 0x4000000431317209 */ /* 0x000fc60007800000 */
[----:B-1---5:R-:W-:Y:S01]  /*2710*/  FMUL R46, R41, UR8 ;  /* 0x00000008292e7c20 */ /* 0x022fe20008400000 */
[----:B------:R-:W-:Y:S01]  /*2720*/  FMUL R48, R0, UR8 ;  /* 0x0000000800307c20 */ /* 0x000fe20008400000 */
[----:B------:R-:W-:Y:S01]  /*2730*/  VIADD R42, R18, 0x41 ;  /* 0x00000041122a7836 */ /* 0x000fe20000000000 */
[----:B------:R-:W-:Y:S01]  /*2740*/  LOP3.LUT R4, R3, R45, RZ, 0xfc, !PT ;  /* 0x0000002d03047212 */ /* 0x000fe200078efcff */
[----:B------:R0:W1:Y:S01]  /*2750*/  F2F.F16.F32 R29, R46 ;  /* 0x0000002e001d7304 */ /* 0x0000620000200800 */
[----:B------:R-:W-:Y:S01]  /*2760*/  FMNMX3 R45, |R31|, R49, |R36|, !PT ;  /* 0x000000311f2d7276 */ /* 0x000fe20007800624 */
[----:B------:R-:W-:Y:S01]  /*2770*/  BSSY.RECONVERGENT B0, `(.L_x_3302) ;  /* 0x000000d000007945 */ /* 0x000fe20003800200 */
[----:B------:R-:W-:Y:S02]  /*2780*/  ISETP.GE.AND P1, PT, R42, UR7, PT ;  /* 0x000000072a007c0c */ /* 0x000fe4000bf26270 */
[----:B------:R-:W-:-:S03]  /*2790*/  LOP3.LUT R28, R2, R47, RZ, 0xfc, !PT ;  /* 0x0000002f021c7212 */ /* 0x000fc600078efcff */
[----:B------:R0:W3:Y:S01]  /*27a0*/  F2F.F16.F32 R31, R48 ;  /* 0x00000030001f7304 */ /* 0x0000e20000200800 */
        /* <DEDUP_REMOVED lines=9> */
.L_x_3303:
[----:B------:R-:W-:Y:S05]  /*2840*/  BSYNC.RECONVERGENT B0 ;  /* 0x0000000000007941 */ /* 0x000fea0003800200 */
.L_x_3302:
        /* <DEDUP_REMOVED lines=14> */
.L_x_3305:
[----:B------:R-:W-:Y:S05]  /*2930*/  BSYNC.RECONVERGENT B0 ;  /* 0x0000000000007941 */ /* 0x000fea0003800200 */
.L_x_3304:
[----:B-----5:R-:W-:Y:S01]  /*2940*/  FMUL R44, R49, UR8 ;  /* 0x00000008312c7c20 */ /* 0x020fe20008400000 */
[----:B01--4-:R-:W-:Y:S01]  /*2950*/  IMAD.WIDE.U32 R2, R40, 0x10000, RZ ;  /* 0x0001000028027825 */ /* 0x013fe200078e00ff */
[----:B------:R-:W-:-:S03]  /*2960*/  FMNMX R40, R45, |R30|, !PT ;  /* 0x4000001e2d287209 */ /* 0x000fc60007800000 */
[----:B------:R-:W-:Y:S01]  /*2970*/  FMUL R45, R46, UR8 ;  /* 0x000000082e2d7c20 */ /* 0x000fe20008400000 */
[----:B------:R-:W-:Y:S01]  /*2980*/  BSSY.RECONVERGENT B0, `(.L_x_3306) ;  /* 0x0000011000007945 */ /* 0x000fe20003800200 */
[----:B------:R-:W-:Y:S01]  /*2990*/  VIADD R36, R18, 0x42 ;  /* 0x0000004212247836 */ /* 0x000fe20000000000 */
[----:B------:R-:W-:Y:S01]  /*29a0*/  FMNMX3 R40, |R34|, R40, |R33|, !PT ;  /* 0x0000002822287276 */ /* 0x000fe20007800621 */
[----:B------:R-:W0:Y:S01]  /*29b0*/  F2F.F16.F32 R44, R44 ;  /* 0x0000002c002c7304 */ /* 0x000e220000200800 */
[----:B------:R-:W-:Y:S02]  /*29c0*/  LOP3.LUT R30, R2, R43, RZ, 0xfc, !PT ;  /* 0x0000002b021e7212 */ /* 0x000fe400078efcff */
[----:B------:R-:W-:Y:S02]  /*29d0*/  ISETP.GE.AND P0, PT, R36, UR7, PT ;  /* 0x0000000724007c0c */ /* 0x000fe4000bf06270 */
[----:B------:R-:W-:-:S03]  /*29e0*/  LOP3.LUT R3, R3, R35, RZ, 0xfc, !PT ;  /* 0x0000002303037212 */ /* 0x000fc600078efcff */
[----:B------:R1:W4:Y:S01]  /*29f0*/  F2F.F16.F32 R33, R45 ;  /* 0x0000002d00217304 */ /* 0x0003220000200800 */
        /* <DEDUP_REMOVED lines=9> */
.L_x_3307:
[----:B------:R-:W-:Y:S05]  /*2a90*/  BSYNC.RECONVERGENT B0 ;  /* 0x0000000000007941 */ /* 0x000fea0003800200 */
.L_x_3306:
        /* <DEDUP_REMOVED lines=14> */
.L_x_3309:
[----:B------:R-:W-:Y:S05]  /*2b80*/  BSYNC.RECONVERGENT B0 ;  /* 0x0000000000007941 */ /* 0x000fea0003800200 */
.L_x_3308:
[----:B------:R-:W-:Y:S01]  /*2b90*/  FMNMX3 R40, |R41|, R40, |R0|, !PT ;  /* 0x0000002829287276 */ /* 0x000fe20007800600 */
[----:B-----5:R-:W-:Y:S01]  /*2ba0*/  FMUL R47, R45, UR8 ;  /* 0x000000082d2f7c20 */ /* 0x020fe20008400000 */
[----:B------:R-:W-:Y:S01]  /*2bb0*/  FMUL R41, R2, UR8 ;  /* 0x0000000802297c20 */ /* 0x000fe20008400000 */
[----:B------:R-:W-:Y:S01]  /*2bc0*/  VIADD R48, R18, 0x43 ;  /* 0x0000004312307836 */ /* 0x000fe20000000000 */
[----:B------:R-:W-:Y:S01]  /*2bd0*/  BSSY.RECONVERGENT B0, `(.L_x_3310) ;  /* 0x0000011000007945 */ /* 0x000fe20003800200 */
[----:B01----:R-:W-:Y:S01]  /*2be0*/  IMAD.WIDE.U32 R34, R32, 0x10000, RZ ;  /* 0x0001000020227825 */ /* 0x003fe200078e00ff */
[----:B------:R-:W-:Y:S01]  /*2bf0*/  FMNMX R49, R40, |R49|, !PT ;  /* 0x4000003128317209 */ /* 0x000fe20007800000 */
[----:B------:R-:W0:Y:S01]  /*2c00*/  F2F.F16.F32 R47, R47 ;  /* 0x0000002f002f7304 */ /* 0x000e220000200800 */
[----:B------:R-:W-:Y:S02]  /*2c10*/  ISETP.GE.AND P1, PT, R48, UR7, PT ;  /* 0x0000000730007c0c */ /* 0x000fe4000bf26270 */
[----:B------:R-:W-:-:S02]  /*2c20*/  LOP3.LUT R32, R34, R39, RZ, 0xfc, !PT ;  /* 0x0000002722207212 */ /* 0x000fc400078efcff */
[----:B------:R-:W-:-:S03]  /*2c30*/  LOP3.LUT R0, R35, R37, RZ, 0xfc, !PT ;  /* 0x0000002523007212 */ /* 0x000fc600078efcff */
[----:B------:R-:W1:Y:S01]  /*2c40*/  F2F.F16.F32 R41, R41 ;  /* 0x0000002900297304 */ /* 0x000e620000200800 */
        /* <DEDUP_REMOVED lines=9> */
.L_x_3311:
[----:B------:R-:W-:Y:S05]  /*2ce0*/  BSYNC.RECONVERGENT B0 ;  /* 0x0000000000007941 */ /* 0x000fea0003800200 */
.L_x_3310:
        /* <DEDUP_REMOVED lines=15> */
.L_x_3313:
[----:B------:R-:W-:Y:S05]  /*2de0*/  BSYNC.RECONVERGENT B0 ;  /* 0x0000000000007941 */ /* 0x000fea0003800200 */
.L_x_3312:
[----:B------:R-:W-:-:S04]  /*2df0*/  IMAD.WIDE.U32 R38, R38, 0x10000, RZ ;  /* 0x0001000026267825 */ /* 0x000fc800078e00ff */
[----:B-----5:R-:W-:Y:S01]  /*2e00*/  FMUL R43, R42, UR8 ;  /* 0x000000082a2b7c20 */ /* 0x020fe20008400000 */
[----:B------:R-:W-:Y:S01]  /*2e10*/  FMNMX3 R45, |R46|, R49, |R45|, !PT ;  /* 0x000000312e2d7276 */ /* 0x000fe2000780062d */
[----:B------:R-:W-:Y:S01]  /*2e20*/  BSSY.RECONVERGENT B0, `(.L_x_3314) ;  /* 0x0000013000007945 */ /* 0x000fe20003800200 */
[----:B0-----:R-:W-:Y:S01]  /*2e30*/  IMAD.WIDE.U32 R36, R44, 0x10000, RZ ;  /* 0x000100002c247825 */ /* 0x001fe200078e00ff */
[----:B------:R-:W-:-:S03]  /*2e40*/  LOP3.LUT R34, R38, R25, RZ, 0xfc, !PT ;  /* 0x0000001926227212 */ /* 0x000fc600078efcff */
[----:B------:R-:W-:Y:S01]  /*2e50*/  FMUL R38, R35, UR8 ;  /* 0x0000000823267c20 */ /* 0x000fe20008400000 */
[----:B------:R-:W0:Y:S01]  /*2e60*/  F2F.F16.F32 R43, R43 ;  /* 0x0000002b002b7304 */ /* 0x000e220000200800 */
[----:B------:R-:W-:Y:S02]  /*2e70*/  ISETP.GE.AND P0, PT, R40, UR7, PT ;  /* 0x0000000728007c0c */ /* 0x000fe4000bf06270 */
[----:B------:R-:W-:Y:S02]  /*2e80*/  LOP3.LUT R46, R37, R47, RZ, 0xfc, !PT ;  /* 0x0000002f252e7212 */ /* 0x000fe400078efcff */
[----:B------:R-:W-:Y:S02]  /*2e90*/  LOP3.LUT R44, R39, R27, RZ, 0xfc, !PT ;  /* 0x0000001b272c7212 */ /* 0x000fe400078efcff */
[----:B------:R-:W-:Y:S01]  /*2ea0*/  LOP3.LUT R36, R36, R29, RZ, 0xfc, !PT ;  /* 0x0000001d24247212 */ /* 0x000fe200078efcff */
[----:B------:R0:W0:Y:S01]  /*2eb0*/  F2F.F16.F32 R47, R38 ;  /* 0x00000026002f7304 */ /* 0x0000220000200800 */
        /* <DEDUP_REMOVED lines=9> */
.L_x_3315:
[----:B------:R-:W-:Y:S05]  /*2f50*/  BSYNC.RECONVERGENT B0 ;  /* 0x0000000000007941 */ /* 0x000fea0003800200 */
.L_x_3314:
        /* <DEDUP_REMOVED lines=13> */
.L_x_3317:
[----:B------:R-:W-:Y:S05]  /*3030*/  BSYNC.RECONVERGENT B0 ;  /* 0x0000000000007941 */ /* 0x000fea0003800200 */
.L_x_3316:
[----:B-----5:R-:W-:Y:S01]  /*3040*/  FMUL R51, R49, UR8 ;  /* 0x0000000831337c20 */ /* 0x020fe20008400000 */
[----:B------:R-:W-:Y:S01]  /*3050*/  FMUL R53, R48, UR8 ;  /* 0x0000000830357c20 */ /* 0x000fe20008400000 */
[----:B------:R-:W-:Y:S01]  /*3060*/  IMAD.U32 R52, R21, 0x10000, RZ ;  /* 0x0001000015347824 */ /* 0x000fe200078e00ff */
[----:B------:R-:W-:Y:S01]  /*3070*/  BSSY.RECONVERGENT B0, `(.L_x_3318) ;  /* 0x0000011000007945 */ /* 0x000fe20003800200 */
[----:B0---4-:R-:W-:Y:S01]  /*3080*/  IMAD.WIDE.U32 R38, R33, 0x10000, RZ ;  /* 0x0001000021267825 */ /* 0x011fe200078e00ff */
[----:B------:R-:W-:Y:S01]  /*3090*/  ISETP.GE.AND P1, PT, R50, UR7, PT ;  /* 0x0000000732007c0c */ /* 0x000fe2000bf26270 */
[----:B------:R-:W0:Y:S01]  /*30a0*/  F2F.F16.F32 R51, R51 ;  /* 0x0000003300337304 */ /* 0x000e220000200800 */
[----:B------:R-:W-:Y:S02]  /*30b0*/  LOP3.LUT R21, R23, R52, RZ, 0xfc, !PT ;  /* 0x0000003417157212 */ /* 0x000fe400078efcff */
[----:B---3--:R-:W-:Y:S02]  /*30c0*/  LOP3.LUT R38, R38, R31, RZ, 0xfc, !PT ;  /* 0x0000001f26267212 */ /* 0x008fe400078efcff */
[----:B-1----:R-:W-:-:S03]  /*30d0*/  LOP3.LUT R52, R39, R41, RZ, 0xfc, !PT ;  /* 0x0000002927347212 */ /* 0x002fc600078efcff */
[----:B------:R-:W1:Y:S01]  /*30e0*/  F2F.F16.F32 R53, R53 ;  /* 0x0000003500357304 */ /* 0x000e620000200800 */
        /* <DEDUP_REMOVED lines=9> */
.L_x_3319:
[----:B------:R-:W-:Y:S05]  /*3180*/  BSYNC.RECONVERGENT B0 ;  /* 0x0000000000007941 */ /* 0x000fea0003800200 */
.L_x_3318:
        /* <DEDUP_REMOVED lines=12> */
.L_x_3321:
[----:B------:R-:W-:Y:S05]  /*3250*/  BSYNC.RECONVERGENT B0 ;  /* 0x0000000000007941 */ /* 0x000fea0003800200 */
.L_x_3320:
[----:B-----5:R-:W-:Y:S01]  /*3260*/  FMUL R57, R54, UR8 ;  /* 0x0000000836397c20 */ /* 0x020fe20008400000 */
[----:B---34-:R-:W-:Y:S01]  /*3270*/  FMUL R40, R55, UR8 ;  /* 0x0000000837287c20 */ /* 0x018fe20008400000 */
[----:B------:R-:W-:Y:S01]  /*3280*/  FMNMX R2, R45, |R2|, !PT ;  /* 0x400000022d027209 */ /* 0x000fe20007800000 */
[----:B------:R-:W-:Y:S01]  /*3290*/  VIADD R56, R18, 0x52 ;  /* 0x0000005212387836 */ /* 0x000fe20000000000 */
[----:B------:R-:W-:Y:S01]  /*32a0*/  BSSY.RECONVERGENT B0, `(.L_x_3322) ;  /* 0x0000010000007945 */ /* 0x000fe20003800200 */
[----:B------:R3:W4:Y:S01]  /*32b0*/  F2F.F16.F32 R45, R40 ;  /* 0x00000028002d7304 */ /* 0x0007220000200800 */
[----:B------:R-:W-:Y:S01]  /*32c0*/  IMAD.U32 R14, R14, 0x10000, RZ ;  /* 0x000100000e0e7824 */ /* 0x000fe200078e00ff */
[----:B------:R-:W-:Y:S02]  /*32d0*/  FMNMX3 R42, |R42|, R2, |R35|, !PT ;  /* 0x000000022a2a7276 */ /* 0x000fe40007800623 */
[----:B------:R-:W-:Y:S02]  /*32e0*/  ISETP.GE.AND P0, PT, R56, UR7, PT ;  /* 0x0000000738007c0c */ /* 0x000fe4000bf06270 */
[----:B------:R-:W-:-:S02]  /*32f0*/  LOP3.LUT R23, R9, R14, RZ, 0xfc, !PT ;  /* 0x0000000e09177212 */ /* 0x000fc400078efcff */
[----:B------:R-:W0:Y:S01]  /*3300*/  F2F.F16.F32 R57, R57 ;  /* 0x0000003900397304 */ /* 0x000e220000200800 */
        /* <DEDUP_REMOVED lines=9> */
.L_x_3323:
[----:B------:R-:W-:Y:S05]  /*33a0*/  BSYNC.RECONVERGENT B0 ;  /* 0x0000000000007941 */ /* 0x000fea0003800200 */
.L_x_3322:
        /* <DEDUP_REMOVED lines=15> */
.L_x_3325:
[----:B------:R-:W-:Y:S05]  /*34a0*/  BSYNC.RECONVERGENT B0 ;  /* 0x0000000000007941 */ /* 0x000fea0003800200 */
.L_x_3324:
[----:B-----5:R-:W-:Y:S01]  /*34b0*/  FMUL R13, R59, UR8 ;  /* 0x000000083b0d7c20 */ /* 0x020fe20008400000 */
[----:B---3--:R-:W-:Y:S01]  /*34c0*/  FMUL R41, R2, UR8 ;  /* 0x0000000802297c20 */ /* 0x008fe20008400000 */
[----:B------:R-:W-:Y:S01]  /*34d0*/  LOP3.LUT R25, R8, R9, RZ, 0xfc, !PT ;  /* 0x0000000908197212 */ /* 0x000fe200078efcff */
[----:B------:R-:W-:Y:S01]  /*34e0*/  IMAD.U32 R9, R12, 0x10000, RZ ;  /* 0x000100000c097824 */ /* 0x000fe200078e00ff */
[----:B------:R-:W-:Y:S01]  /*34f0*/  IADD3 R14, PT, PT, R18, 0x53, RZ ;  /* 0x00000053120e7810 */ /* 0x000fe20007ffe0ff */
[----:B------:R-:W-:Y:S01]  /*3500*/  BSSY.RECONVERGENT B0, `(.L_x_3326) ;  /* 0x000000f000007945 */ /* 0x000fe20003800200 */
[----:B------:R-:W3:Y:S01]  /*3510*/  F2F.F16.F32 R13, R13 ;  /* 0x0000000d000d7304 */ /* 0x000ee20000200800 */
[----:B------:R-:W-:Y:S02]  /*3520*/  FMNMX3 R42, |R49|, R42, |R48|, !PT ;  /* 0x0000002a312a7276 */ /* 0x000fe40007800630 */
[----:B------:R-:W-:Y:S02]  /*3530*/  ISETP.GE.AND P1, PT, R14, UR7, PT ;  /* 0x000000070e007c0c */ /* 0x000fe4000bf26270 */
[----:B------:R-:W-:-:S03]  /*3540*/  LOP3.LUT R27, R6, R9, RZ, 0xfc, !PT ;  /* 0x00000009061b7212 */ /* 0x000fc600078efcff */
[----:B------:R-:W0:Y:S01]  /*3550*/  F2F.F16.F32 R41, R41 ;  /* 0x0000002900297304 */ /* 0x000e220000200800 */
        /* <DEDUP_REMOVED lines=9> */
.L_x_3327:
[----:B------:R-:W-:Y:S05]  /*35f0*/  BSYNC.RECONVERGENT B0 ;  /* 0x0000000000007941 */ /* 0x000fea0003800200 */
.L_x_3326:
        /* <DEDUP_REMOVED lines=15> */
.L_x_3329:
[----:B------:R-:W-:Y:S05]  /*36f0*/  BSYNC.RECONVERGENT B0 ;  /* 0x0000000000007941 */ /* 0x000fea0003800200 */
.L_x_3328:
[----:B------:R-:W-:Y:S01]  /*3700*/  FMNMX R42, R42, |R55|, !PT ;  /* 0x400000372a2a7209 */ /* 0x000fe20007800000 */
[----:B-----5:R-:W-:Y:S01]  /*3710*/  FMUL R11, R49, UR8 ;  /* 0x00000008310b7c20 */ /* 0x020fe20008400000 */
[----:B------:R-:W-:Y:S01]  /*3720*/  FMUL R55, R6, UR8 ;  /* 0x0000000806377c20 */ /* 0x000fe20008400000 */
[----:B------:R-:W-:Y:S01]  /*3730*/  VIADD R40, R18, 0x60 ;  /* 0x0000006012287836 */ /* 0x000fe20000000000 */
[----:B------:R-:W-:Y:S01]  /*3740*/  SHF.L.U32 R10, R10, 0x10, RZ ;  /* 0x000000100a0a7819 */ /* 0x000fe200000006ff */
[----:B------:R-:W-:Y:S01]  /*3750*/  BSSY.RECONVERGENT B0, `(.L_x_3330) ;  /* 0x0000010000007945 */ /* 0x000fe20003800200 */
[----:B------:R-:W-:Y:S01]  /*3760*/  LOP3.LUT R29, R4, R61, RZ, 0xfc, !PT ;  /* 0x0000003d041d7212 */ /* 0x000fe200078efcff */
[----:B------:R-:W0:Y:S01]  /*3770*/  F2F.F16.F32 R11, R11 ;  /* 0x0000000b000b7304 */ /* 0x000e220000200800 */
[----:B------:R-:W-:Y:S02]  /*3780*/  ISETP.GE.AND P2, PT, R40, UR7, PT ;  /* 0x0000000728007c0c */ /* 0x000fe4000bf46270 */
[----:B------:R-:W-:-:S02]  /*3790*/  LOP3.LUT R31, R3, R10, RZ, 0xfc, !PT ;  /* 0x0000000a031f7212 */ /* 0x000fc400078efcff */
[----:B------:R-:W-:-:S03]  /*37a0*/  FMNMX3 R59, |R54|, R42, |R59|, !PT ;  /* 0x0000002a363b7276 */ /* 0x000fc6000780063b */
[----:B------:R-:W0:Y:S01]  /*37b0*/  F2F.F16.F32 R55, R55 ;  /* 0x0000003700377304 */ /* 0x000e220000200800 */
        /* <DEDUP_REMOVED lines=9> */
.L_x_3331:
[----:B------:R-:W-:Y:S05]  /*3850*/  BSYNC.RECONVERGENT B0 ;  /* 0x0000000000007941 */ /* 0x000fea0003800200 */
.L_x_3330:
        /* <DEDUP_REMOVED lines=15> */
.L_x_3333:
[----:B------:R-:W-:Y:S05]  /*3950*/  BSYNC.RECONVERGENT B0 ;  /* 0x0000000000007941 */ /* 0x000fea0003800200 */
.L_x_3332:
[----:B0--3--:R-:W-:Y:S01]  /*3960*/  SHF.L.U32 R9, R43, 0x10, RZ ;  /* 0x000000102b097819 */ /* 0x009fe200000006ff */
[----:B-----5:R-:W-:Y:S01]  /*3970*/  FMUL R43, R12, UR8 ;  /* 0x000000080c2b7c20 */ /* 0x020fe20008400000 */
[----:B------:R-:W-:Y:S01]  /*3980*/  FMUL R4, R3, UR8 ;  /* 0x0000000803047c20 */ /* 0x000fe20008400000 */
[----:B------:R-:W-:Y:S01]  /*3990*/  IMAD.U32 R7, R7, 0x10000, RZ ;  /* 0x0001000007077824 */ /* 0x000fe200078e00ff */
[----:B------:R-:W-:Y:S01]  /*39a0*/  BSSY.RECONVERGENT B0, `(.L_x_3334) ;  /* 0x0000012000007945 */ /* 0x000fe20003800200 */
[----:B--2---:R-:W-:Y:S01]  /*39b0*/  IMAD.U32 R5, R5, 0x10000, RZ ;  /* 0x0001000005057824 */ /* 0x004fe200078e00ff */
[----:B------:R0:W2:Y:S01]  /*39c0*/  F2F.F16.F32 R61, R4 ;  /* 0x00000004003d7304 */ /* 0x0000a20000200800 */
[----:B------:R-:W-:Y:S02]  /*39d0*/  ISETP.GE.AND P0, PT, R10, UR7, PT ;  /* 0x000000070a007c0c */ /* 0x000fe4000bf06270 */
[----:B------:R-:W-:Y:S02]  /*39e0*/  LOP3.LUT R33, R0, R7, RZ, 0xfc, !PT ;  /* 0x0000000700217212 */ /* 0x000fe400078efcff */
[----:B------:R-:W-:-:S02]  /*39f0*/  LOP3.LUT R35, R44, R5, RZ, 0xfc, !PT ;  /* 0x000000052c237212 */ /* 0x000fc400078efcff */
[----:B------:R-:W-:Y:S01]  /*3a00*/  LOP3.LUT R37, R46, R9, RZ, 0xfc, !PT ;  /* 0x000000092e257212 */ /* 0x000fe200078efcff */
[----:B------:R-:W3:Y:S01]  /*3a10*/  F2F.F16.F32 R43, R43 ;  /* 0x0000002b002b7304 */ /* 0x000ee20000200800 */
        /* <DEDUP_REMOVED lines=10> */
.L_x_3335:
[----:B------:R-:W-:Y:S05]  /*3ac0*/  BSYNC.RECONVERGENT B0 ;  /* 0x0000000000007941 */ /* 0x000fea0003800200 */
.L_x_3334:
        /* <DEDUP_REMOVED lines=14> */
.L_x_3337:
[----:B------:R-:W-:Y:S05]  /*3bb0*/  BSYNC.RECONVERGENT B0 ;  /* 0x0000000000007941 */ /* 0x000fea0003800200 */
.L_x_3336:
[----:B0---4-:R-:W-:-:S04]  /*3bc0*/  IMAD.WIDE.U32 R4, R45, 0x10000, RZ ;  /* 0x000100002d047825 */ /* 0x011fc800078e00ff */
[----:B-----5:R-:W-:Y:S01]  /*3bd0*/  FMUL R40, R0, UR8 ;  /* 0x0000000800287c20 */ /* 0x020fe20008400000 */
[----:B------:R-:W-:Y:S01]  /*3be0*/  FMUL R45, R2, UR8 ;  /* 0x00000008022d7c20 */ /* 0x000fe20008400000 */
[----:B------:R-:W-:Y:S01]  /*3bf0*/  ISETP.GE.AND P1, PT, R10, UR7, PT ;  /* 0x000000070a007c0c */ /* 0x000fe2000bf26270 */
[----:B------:R-:W-:Y:S01]  /*3c00*/  BSSY.RECONVERGENT B0, `(.L_x_3338) ;  /* 0x0000012000007945 */ /* 0x000fe20003800200 */
[----:B------:R-:W-:Y:S02]  /*3c10*/  IADD3 R14, PT, PT, R18, 0x62, RZ ;  /* 0x00000062120e7810 */ /* 0x000fe40007ffe0ff */
[----:B------:R-:W0:Y:S01]  /*3c20*/  F2F.F16.F32 R40, R40 ;  /* 0x0000002800287304 */ /* 0x000e220000200800 */
[----:B------:R-:W-:Y:S02]  /*3c30*/  FMNMX3 R49, |R49|, R59, |R6|, !PT ;  /* 0x0000003b31317276 */ /* 0x000fe40007800606 */
[----:B------:R-:W-:Y:S02]  /*3c40*/  ISETP.GE.AND P0, PT, R14, UR7, PT ;  /* 0x000000070e007c0c */ /* 0x000fe4000bf06270 */
[----:B------:R-:W-:-:S02]  /*3c50*/  LOP3.LUT R4, R4, R51, RZ, 0xfc, !PT ;  /* 0x0000003304047212 */ /* 0x000fc400078efcff */
[----:B------:R-:W-:Y:S01]  /*3c60*/  LOP3.LUT R13, R5, R13, RZ, 0xfc, !PT ;  /* 0x0000000d050d7212 */ /* 0x000fe200078efcff */
[----:B------:R-:W4:Y:S01]  /*3c70*/  F2F.F16.F32 R45, R45 ;  /* 0x0000002d002d7304 */ /* 0x000f220000200800 */
        /* <DEDUP_REMOVED lines=10> */
.L_x_3339:
[----:B------:R-:W-:Y:S05]  /*3d20*/  BSYNC.RECONVERGENT B0 ;  /* 0x0000000000007941 */ /* 0x000fea0003800200 */
.L_x_3338:
        /* <DEDUP_REMOVED lines=18> */
.L_x_3341:
[----:B------:R-:W-:Y:S05]  /*3e50*/  BSYNC.RECONVERGENT B0 ;  /* 0x0000000000007941 */ /* 0x000fea0003800200 */
.L_x_3340:
[----:B------:R-:W-:Y:S02]  /*3e60*/  IMAD.U32 R47, R47, 0x10000, RZ ;  /* 0x000100002f2f7824 */ /* 0x000fe400078e00ff */
[----:B-----5:R-:W-:Y:S01]  /*3e70*/  FMUL R44, R51, UR8 ;  /* 0x00000008332c7c20 */ /* 0x020fe20008400000 */
[----:B0-----:R-:W-:Y:S01]  /*3e80*/  FMUL R8, R10, UR8 ;  /* 0x000000080a087c20 */ /* 0x001fe20008400000 */
[----:B------:R-:W-:Y:S01]  /*3e90*/  IMAD.WIDE.U32 R6, R57, 0x10000, RZ ;  /* 0x0001000039067825 */ /* 0x000fe200078e00ff */
[----:B------:R-:W-:Y:S01]  /*3ea0*/  BSSY.RECONVERGENT B0, `(.L_x_3342) ;  /* 0x0000013000007945 */ /* 0x000fe20003800200 */
[----:B------:R-:W-:Y:S02]  /*3eb0*/  LOP3.LUT R39, R52, R47, RZ, 0xfc, !PT ;  /* 0x0000002f34277212 */ /* 0x000fe400078efcff */
[----:B------:R-:W-:Y:S01]  /*3ec0*/  FMNMX R47, R49, |R0|, !PT ;  /* 0x40000000312f7209 */ /* 0x000fe20007800000 */
[----:B------:R-:W0:Y:S01]  /*3ed0*/  F2F.F16.F32 R44, R44 ;  /* 0x0000002c002c7304 */ /* 0x000e220000200800 */
[----:B------:R-:W-:-:S02]  /*3ee0*/  ISETP.GE.AND P2, PT, R12, UR7, PT ;  /* 0x000000070c007c0c */ /* 0x000fc4000bf46270 */
[----:B------:R-:W-:Y:S02]  /*3ef0*/  FMNMX3 R47, |R2|, R47, |R51|, !PT ;  /* 0x0000002f022f7276 */ /* 0x000fe40007800633 */
[----:B------:R-:W-:Y:S02]  /*3f00*/  ISETP.GE.AND P1, PT, R12, UR7, PT ;  /* 0x000000070c007c0c */ /* 0x000fe4000bf26270 */
[----:B-1----:R-:W-:Y:S01]  /*3f10*/  LOP3.LUT R6, R6, R53, RZ, 0xfc, !PT ;  /* 0x0000003506067212 */ /* 0x002fe200078efcff */
[----:B------:R1:W0:Y:S01]  /*3f20*/  F2F.F16.F32 R51, R8 ;  /* 0x0000000800337304 */ /* 0x0002220000200800 */
        /* <DEDUP_REMOVED lines=10> */
.L_x_3343:
[----:B------:R-:W-:Y:S05]  /*3fd0*/  BSYNC.RECONVERGENT B0 ;  /* 0x0000000000007941 */ /* 0x000fea0003800200 */
.L_x_3342:
        /* <DEDUP_REMOVED lines=15> */
.L_x_3345:
[----:B------:R-:W-:Y:S05]  /*40d0*/  BSYNC.RECONVERGENT B0 ;  /* 0x0000000000007941 */ /* 0x000fea0003800200 */
.L_x_3344:
[----:B-----5:R-:W-:Y:S01]  /*40e0*/  FMUL R42, R52, UR8 ;  /* 0x00000008342a7c20 */ /* 0x020fe20008400000 */
[----:B------:R-:W-:Y:S01]  /*40f0*/  FMUL R48, R49, UR8 ;  /* 0x0000000831307c20 */ /* 0x000fe20008400000 */
[----:B------:R-:W-:Y:S01]  /*4100*/  SHF.L.U32 R2, R11, 0x10, RZ ;  /* 0x000000100b027819 */ /* 0x000fe200000006ff */
[----:B------:R-:W-:Y:S01]  /*4110*/  IMAD.U32 R14, R55, 0x10000, RZ ;  /* 0x00010000370e7824 */ /* 0x000fe200078e00ff */
[----:B------:R-:W-:Y:S01]  /*4120*/  BSSY.RECONVERGENT B0, `(.L_x_3346) ;  /* 0x0000012000007945 */ /* 0x000fe20003800200 */
[----:B------:R2:W2:Y:S01]  /*4130*/  F2F.F16.F32 R11, R48 ;  /* 0x00000030000b7304 */ /* 0x0004a20000200800 */
[----:B01--4-:R-:W-:Y:S01]  /*4140*/  IMAD.WIDE.U32 R8, R45, 0x10000, RZ ;  /* 0x000100002d087825 */ /* 0x013fe200078e00ff */
[----:B------:R-:W-:Y:S02]  /*4150*/  LOP3.LUT R5, R13, R2, RZ, 0xfc, !PT ;  /* 0x000000020d057212 */ /* 0x000fe400078efcff */
[----:B------:R-:W-:Y:S02]  /*4160*/  LOP3.LUT R7, R41, R14, RZ, 0xfc, !PT ;  /* 0x0000000e29077212 */ /* 0x000fe400078efcff */
[----:B------:R-:W-:-:S02]  /*4170*/  ISETP.GE.AND P0, PT, R46, UR7, PT ;  /* 0x000000072e007c0c */ /* 0x000fc4000bf06270 */
[----:B------:R-:W0:Y:S01]  /*4180*/  F2F.F16.F32 R42, R42 ;  /* 0x0000002a002a7304 */ /* 0x000e220000200800 */
        /* <DEDUP_REMOVED lines=11> */
.L_x_3347:
[----:B------:R-:W-:Y:S05]  /*4240*/  BSYNC.RECONVERGENT B0 ;  /* 0x0000000000007941 */ /* 0x000fea0003800200 */
.L_x_3346:
        /* <DEDUP_REMOVED lines=15> */
.L_x_3349:
[----:B------:R-:W-:Y:S05]  /*4340*/  BSYNC.RECONVERGENT B0 ;  /* 0x0000000000007941 */ /* 0x000fea0003800200 */
.L_x_3348:
[----:B-----5:R-:W-:Y:S01]  /*4350*/  FMUL R41, R45, UR8 ;  /* 0x000000082d297c20 */ /* 0x020fe20008400000 */
[----:B------:R-:W-:Y:S01]  /*4360*/  FMUL R43, R50, UR8 ;  /* 0x00000008322b7c20 */ /* 0x000fe20008400000 */
[----:B------:R-:W-:Y:S01]  /*4370*/  ISETP.GE.AND P0, PT, R46, UR7, PT ;  /* 0x000000072e007c0c */ /* 0x000fe2000bf06270 */
[----:B-12---:R-:W-:Y:S01]  /*4380*/  IMAD.HI.U32 R9, R40, 0x10000, RZ ;  /* 0x0001000028097827 */ /* 0x006fe200078e00ff */
[----:B------:R-:W-:Y:S01]  /*4390*/  FMNMX R47, R47, |R10|, !PT ;  /* 0x4000000a2f2f7209 */ /* 0x000fe20007800000 */
[----:B------:R-:W-:Y:S01]  /*43a0*/  BSSY.RECONVERGENT B0, `(.L_x_3350) ;  /* 0x0000012000007945 */ /* 0x000fe20003800200 */
[----:B------:R-:W1:Y:S01]  /*43b0*/  F2F.F16.F32 R41, R41 ;  /* 0x0000002900297304 */ /* 0x000e620000200800 */
[----:B------:R-:W-:Y:S02]  /*43c0*/  ISETP.GE.AND P1, PT, R48, UR7, PT ;  /* 0x0000000730007c0c */ /* 0x000fe4000bf26270 */
[----:B------:R-:W-:Y:S02]  /*43d0*/  LOP3.LUT R10, R9, R44, RZ, 0xfc, !PT ;  /* 0x0000002c090a7212 */ /* 0x000fe400078efcff */
[----:B------:R-:W-:-:S03]  /*43e0*/  FMNMX3 R52, |R49|, R47, |R52|, !PT ;  /* 0x0000002f31347276 */ /* 0x000fc60007800634 */
[----:B------:R-:W2:Y:S01]  /*43f0*/  F2F.F16.F32 R43, R43 ;  /* 0x0000002b002b7304 */ /* 0x000ea20000200800 */
        /* <DEDUP_REMOVED lines=12> */
.L_x_3351:
[----:B------:R-:W-:Y:S05]  /*44c0*/  BSYNC.RECONVERGENT B0 ;  /* 0x0000000000007941 */ /* 0x000fea0003800200 */
.L_x_3350:
        /* <DEDUP_REMOVED lines=17> */
.L_x_3353:
[----:B------:R-:W-:Y:S05]  /*45e0*/  BSYNC.RECONVERGENT B0 ;  /* 0x0000000000007941 */ /* 0x000fea0003800200 */
.L_x_3352:
[----:B-----5:R-:W-:Y:S01]  /*45f0*/  FMUL R49, R40, UR8 ;  /* 0x0000000828317c20 */ /* 0x020fe20008400000 */
[----:B------:R-:W-:Y:S01]  /*4600*/  FMUL R46, R44, UR8 ;  /* 0x000000082c2e7c20 */ /* 0x000fe20008400000 */
[----:B---34-:R-:W-:Y:S01]  /*4610*/  IMAD.U32 R9, R11, 0x10000, RZ ;  /* 0x000100000b097824 */ /* 0x018fe200078e00ff */
[----:B------:R-:W-:Y:S01]  /*4620*/  IADD3 R8, PT, PT, R18, 0x72, RZ ;  /* 0x0000007212087810 */ /* 0x000fe20007ffe0ff */
[----:B------:R-:W-:Y:S01]  /*4630*/  BSSY.RECONVERGENT B0, `(.L_x_3354) ;  /* 0x0000013000007945 */ /* 0x000fe20003800200 */
[----:B------:R-:W-:Y:S01]  /*4640*/  FMNMX3 R45, |R45|, R52, |R50|, !PT ;  /* 0x000000342d2d7276 */ /* 0x000fe20007800632 */
[----:B------:R-:W3:Y:S01]  /*4650*/  F2F.F16.F32 R49, R49 ;  /* 0x0000003100317304 */ /* 0x000ee20000200800 */
[----:B------:R-:W-:Y:S02]  /*4660*/  ISETP.GE.AND P0, PT, R8, UR7, PT ;  /* 0x0000000708007c0c */ /* 0x000fe4000bf06270 */
[----:B------:R-:W-:Y:S02]  /*4670*/  LOP3.LUT R9, R10, R9, RZ, 0xfc, !PT ;  /* 0x000000090a097212 */ /* 0x000fe400078efcff */
[----:B------:R-:W-:-:S03]  /*4680*/  FMNMX R45, R45, |R40|, !PT ;  /* 0x400000282d2d7209 */ /* 0x000fc60007800000 */
[----:B------:R-:W4:Y:S01]  /*4690*/  F2F.F16.F32 R46, R46 ;  /* 0x0000002e002e7304 */ /* 0x000f220000200800 */
        /* <DEDUP_REMOVED lines=12> */
.L_x_3355:
[----:B------:R-:W-:Y:S05]  /*4760*/  BSYNC.RECONVERGENT B0 ;  /* 0x0000000000007941 */ /* 0x000fea0003800200 */
.L_x_3354:
        /* <DEDUP_REMOVED lines=17> */
.L_x_3357:
[----:B------:R-:W-:Y:S05]  /*4880*/  BSYNC.RECONVERGENT B0 ;  /* 0x0000000000007941 */ /* 0x000fea0003800200 */
.L_x_3356:
[----:B---3-5:R-:W-:Y:S01]  /*4890*/  FMUL R12, R48, UR8 ;  /* 0x00000008300c7c20 */ /* 0x028fe20008400000 */
[----:B------:R-:W-:-:S04]  /*48a0*/  IMAD.WIDE.U32 R10, R49, 0x10000, RZ ;  /* 0x00010000310a7825 */ /* 0x000fc800078e00ff */
[----:B------:R-:W-:Y:S01]  /*48b0*/  FMUL R49, R47, UR8 ;  /* 0x000000082f317c20 */ /* 0x000fe20008400000 */
[----:B------:R-:W-:Y:S01]  /*48c0*/  IADD3 R18, PT, PT, R18, 0x73, RZ ;  /* 0x0000007312127810 */ /* 0x000fe20007ffe0ff */
[----:B------:R-:W3:Y:S01]  /*48d0*/  F2F.F16.F32 R51, R12 ;  /* 0x0000000c00337304 */ /* 0x000ee20000200800 */
[----:B------:R-:W-:Y:S01]  /*48e0*/  BSSY.RECONVERGENT B0, `(.L_x_3358) ;  /* 0x0000011000007945 */ /* 0x000fe20003800200 */
[----:B-1----:R-:W-:Y:S02]  /*48f0*/  LOP3.LUT R10, R10, R41, RZ, 0xfc, !PT ;  /* 0x000000290a0a7212 */ /* 0x002fe400078efcff */
[----:B------:R-:W-:-:S04]  /*4900*/  ISETP.GE.AND P1, PT, R18, UR7, PT ;  /* 0x0000000712007c0c */ /* 0x000fc8000bf26270 */
[----:B------:R-:W1:Y:S01]  /*4910*/  F2F.F16.F32 R49, R49 ;  /* 0x0000003100317304 */ /* 0x000e620000200800 */
        /* <DEDUP_REMOVED lines=13> */
.L_x_3359:
[----:B------:R-:W-:Y:S05]  /*49f0*/  BSYNC.RECONVERGENT B0 ;  /* 0x0000000000007941 */ /* 0x000fea0003800200 */
.L_x_3358:
        /* <DEDUP_REMOVED lines=18> */
.L_x_3361:
[----:B------:R-:W-:Y:S05]  /*4b20*/  BSYNC.RECONVERGENT B0 ;  /* 0x0000000000007941 */ /* 0x000fea0003800200 */
.L_x_3360:
[----:B---3-5:R-:W-:Y:S01]  /*4b30*/  FMUL R41, R52, UR8 ;  /* 0x0000000834297c20 */ /* 0x028fe20008400000 */
[----:B------:R-:W-:Y:S01]  /*4b40*/  FMUL R12, R51, UR8 ;  /* 0x00000008330c7c20 */ /* 0x000fe20008400000 */
[----:B------:R-:W-:Y:S03]  /*4b50*/  BSSY.RECONVERGENT B0, `(.L_x_3362) ;  /* 0x000000c000007945 */ /* 0x000fe60003800200 */
[----:B------:R3:W0:Y:S08]  /*4b60*/  F2F.F16.F32 R53, R12 ;  /* 0x0000000c00357304 */ /* 0x0006300000200800 */
[----:B------:R-:W0:Y:S01]  /*4b70*/  F2F.F16.F32 R41, R41 ;  /* 0x0000002900297304 */ /* 0x000e220000200800 */
        /* <DEDUP_REMOVED lines=9> */
.L_x_3363:
[----:B------:R-:W-:Y:S05]  /*4c10*/  BSYNC.RECONVERGENT B0 ;  /* 0x0000000000007941 */ /* 0x000fea0003800200 */
.L_x_3362:
        /* <DEDUP_REMOVED lines=9> */
[----:B------:R-:W0:Y:S01]  /*4cb0*/  F2F.F16.F32 R8, R8 ;  /* 0x0000000800087304 */ /* 0x000e220000200800 */
[----:B------:R-:W-:Y:S07]  /*4cc0*/  BSSY.RECONVERGENT B0, `(.L_x_3364) ;  /* 0x000003f000007945 */ /* 0x000fee0003800200 */
[----:B------:R-:W1:Y:S01]  /*4cd0*/  F2F.F16.F32 R50, R50 ;  /* 0x0000003200327304 */ /* 0x000e620000200800 */
        /* <DEDUP_REMOVED lines=61> */
.L_x_3365:
[----:B------:R-:W-:Y:S05]  /*50b0*/  BSYNC.RECONVERGENT B0 ;  /* 0x0000000000007941 */ /* 0x000fea0003800200 */
.L_x_3364:
        /* <DEDUP_REMOVED lines=27> */
.L_x_3367:
[----:B------:R-:W-:Y:S05]  /*5270*/  BSYNC.RECONVERGENT B0 ;  /* 0x0000000000007941 */ /* 0x000fea0003800200 */
.L_x_3366:
        /* <DEDUP_REMOVED lines=20> */
.L_x_3369:
[----:B------:R-:W-:Y:S05]  /*53c0*/  BSYNC.RECONVERGENT B0 ;  /* 0x0000000000007941 */ /* 0x000fea0003800200 */
.L_x_3368:
        /* <DEDUP_REMOVED lines=20> */
.L_x_3371:
[----:B------:R-:W-:Y:S05]  /*5510*/  BSYNC.RECONVERGENT B0 ;  /* 0x0000000000007941 */ /* 0x000fea0003800200 */
.L_x_3370:
        /* <DEDUP_REMOVED lines=20> */
.L_x_3373:
[----:B------:R-:W-:Y:S05]  /*5660*/  BSYNC.RECONVERGENT B0 ;  /* 0x0000000000007941 */ /* 0x000fea0003800200 */
.L_x_3372:
        /* <DEDUP_REMOVED lines=20> */
.L_x_3375:
[----:B------:R-:W-:Y:S05]  /*57b0*/  BSYNC.RECONVERGENT B0 ;  /* 0x0000000000007941 */ /* 0x000fea0003800200 */
.L_x_3374:
        /* <DEDUP_REMOVED lines=20> */
.L_x_3377:
[----:B------:R-:W-:Y:S05]  /*5900*/  BSYNC.RECONVERGENT B0 ;  /* 0x0000000000007941 */ /* 0x000fea0003800200 */
.L_x_3376:
        /* <DEDUP_REMOVED lines=20> */
.L_x_3379:
[----:B------:R-:W-:Y:S05]  /*5a50*/  BSYNC.RECONVERGENT B0 ;  /* 0x0000000000007941 */ /* 0x000fea0003800200 */
.L_x_3378:
        /* <DEDUP_REMOVED lines=33> */
.L_x_3381:
[----:B------:R-:W-:Y:S05]  /*5c70*/  BSYNC.RECONVERGENT B0 ;  /* 0x0000000000007941 */ /* 0x000fea0003800200 */
.L_x_3380:
        /* <DEDUP_REMOVED lines=35> */
.L_x_3383:
[----:B------:R-:W-:Y:S05]  /*5eb0*/  BSYNC.RECONVERGENT B0 ;  /* 0x0000000000007941 */ /* 0x000fea0003800200 */
.L_x_3382:
        /* <DEDUP_REMOVED lines=20> */
.L_x_3385:
[----:B------:R-:W-:Y:S05]  /*6000*/  BSYNC.RECONVERGENT B0 ;  /* 0x0000000000007941 */ /* 0x000fea0003800200 */
.L_x_3384:
        /* <DEDUP_REMOVED lines=20> */
.L_x_3387:
[----:B------:R-:W-:Y:S05]  /*6150*/  BSYNC.RECONVERGENT B0 ;  /* 0x0000000000007941 */ /* 0x000fea0003800200 */
.L_x_3386:
        /* <DEDUP_REMOVED lines=20> */
.L_x_3389:
[----:B------:R-:W-:Y:S05]  /*62a0*/  BSYNC.RECONVERGENT B0 ;  /* 0x0000000000007941 */ /* 0x000fea0003800200 */
.L_x_3388:
        /* <DEDUP_REMOVED lines=20> */
.L_x_3391:
[----:B------:R-:W-:Y:S05]  /*63f0*/  BSYNC.RECONVERGENT B0 ;  /* 0x0000000000007941 */ /* 0x000fea0003800200 */
.L_x_3390:
        /* <DEDUP_REMOVED lines=20> */
.L_x_3393:
[----:B------:R-:W-:Y:S05]  /*6540*/  BSYNC.RECONVERGENT B0 ;  /* 0x0000000000007941 */ /* 0x000fea0003800200 */
.L_x_3392:
        /* <DEDUP_REMOVED lines=20> */
.L_x_3395:
[----:B------:R-:W-:Y:S05]  /*6690*/  BSYNC.RECONVERGENT B0 ;  /* 0x0000000000007941 */ /* 0x000fea0003800200 */
.L_x_3394:
        /* <DEDUP_REMOVED lines=31> */
.L_x_3405:
[----:B0-----:R-:W-:-:S07]  /*6890*/  FMNMX R0, R3, R2, !PT ;  /* 0x0000000203007209 */ /* 0x001fce0007800000 */
.L_x_3397:
[----:B------:R-:W-:Y:S05]  /*68a0*/  BSYNC B0 ;  /* 0x0000000000007941 */ /* 0x000fea0003800000 */
.L_x_3396:
        /* <DEDUP_REMOVED lines=15> */
.L_x_3400:
[----:B------:R-:W-:Y:S05]  /*69a0*/  BSYNC.RECONVERGENT B0 ;  /* 0x0000000000007941 */ /* 0x000fea0003800200 */
.L_x_3399:
        /* <DEDUP_REMOVED lines=18> */
[----:B---3--:R-:W-:Y:S05]  /*6ad0*/  CALL.REL.NOINC `($__internal_13_$__cuda_sm20_rcp_rn_f32_slowpath) ;  /* 0x00000000005c7944 */ /* 0x008fea0003c00000 */
[----:B------:R-:W-:Y:S01]  /*6ae0*/  IMAD.MOV.U32 R5, RZ, RZ, R0 ;  /* 0x000000ffff057224 */ /* 0x000fe200078e0000 */
[----:B------:R-:W-:Y:S06]  /*6af0*/  BRA `(.L_x_3402) ;  /* 0x0000000000147947 */ /* 0x000fec0003800000 */
.L_x_3401:
[----:B------:R-:W4:Y:S01]  /*6b00*/  MUFU.RCP R5, UR8 ;  /* 0x0000000800057d08 */ /* 0x000f220008001000 */
[----:B------:R-:W-:-:S05]  /*6b10*/  MOV R0, UR8 ;  /* 0x0000000800007c02 */ /* 0x000fca0008000f00 */
[----:B----4-:R-:W-:-:S04]  /*6b20*/  FFMA R0, R5, R0, -1 ;  /* 0xbf80000005007423 */ /* 0x010fc80000000000 */
[----:B------:R-:W-:-:S04]  /*6b30*/  FADD.FTZ R0, -R0, -RZ ;  /* 0x800000ff00007221 */ /* 0x000fc80000010100 */
[----:B------:R-:W-:-:S07]  /*6b40*/  FFMA R5, R5, R0, R5 ;  /* 0x0000000005057223 */ /* 0x000fce0000000005 */
.L_x_3402:
[----:B------:R-:W-:Y:S01]  /*6b50*/  STG.E desc[UR12][R2.64], R5 ;  /* 0x0000000502007986 */ /* 0x000fe2000c10190c */
[----:B------:R-:W-:Y:S05]  /*6b60*/  EXIT ;  /* 0x000000000000794d */ /* 0x000fea0003800000 */
.L_x_3398:
[----:B--2---:R-:W-:Y:S02]  /*6b70*/  HFMA2 R7, -RZ, RZ, 0, 1.847743988037109375e-06 ;  /* 0x0000001fff077431 */ /* 0x004fe400000001ff */
[----:B------:R-:W-:Y:S02]  /*6b80*/  IMAD.MOV.U32 R5, RZ, RZ, 0x2 ;  /* 0x00000002ff057424 */ /* 0x000fe400078e00ff */
[----:B------:R-:W-:-:S07]  /*6b90*/  IMAD.MOV.U32 R4, RZ, RZ, -0x1 ;  /* 0xffffffffff047424 */ /* 0x000fce00078e00ff */
[----:B01-34-:R-:W-:Y:S05]  /*6ba0*/  WARPSYNC.COLLECTIVE R4, `(.L_x_3403) ;  /* 0x0000000004087348 */ /* 0x01bfea0003c00000 */
[----:B----4-:R2:W4:Y:S02]  /*6bb0*/  SHFL.DOWN P0, R2, R0, R5, R7 ;  /* 0x0800000500027389 */ /* 0x0105240000000007 */
[----:B01234-:R-:W-:Y:S05]  /*6bc0*/  ENDCOLLECTIVE ;  /* 0x000000000000791b */ /* 0x01ffea0003800000 */
.L_x_3403:
[----:B------:R-:W-:Y:S01]  /*6bd0*/  HFMA2 R5, -RZ, RZ, 0, 5.9604644775390625e-08 ;  /* 0x00000001ff057431 */ /* 0x000fe200000001ff */
[----:B------:R-:W-:-:S04]  /*6be0*/  MOV R3, R2 ;  /* 0x0000000200037202 */ /* 0x000fc80000000f00 */
[----:B------:R-:W-:-:S05]  /*6bf0*/  FMNMX R3, R3, R0, !PT ;  /* 0x0000000003037209 */ /* 0x000fca0007800000 */
[----:B------:R-:W-:-:S07]  /*6c00*/  IMAD.MOV.U32 R0, RZ, RZ, R3 ;  /* 0x000000ffff007224 */ /* 0x000fce00078e0003 */
[----:B------:R-:W-:Y:S05]  /*6c10*/  WARPSYNC.COLLECTIVE R4, `(.L_x_3404) ;  /* 0x0000000004087348 */ /* 0x000fea0003c00000 */
[----:B------:R0:W1:Y:S02]  /*6c20*/  SHFL.DOWN P0, R2, R0, R5, R7 ;  /* 0x0800000500027389 */ /* 0x0000640000000007 */
[----:B01----:R-:W-:Y:S05]  /*6c30*/  ENDCOLLECTIVE ;  /* 0x000000000000791b */ /* 0x003fea0003800000 */
.L_x_3404:
[----:B------:R-:W-:Y:S05]  /*6c40*/  BRA `(.L_x_3405) ;  /* 0xfffffffc00107947 */ /* 0x000fea000383ffff */
        .weak           $__internal_13_$__cuda_sm20_rcp_rn_f32_slowpath
        .type           $__internal_13_$__cuda_sm20_rcp_rn_f32_slowpath,@function
        .size           $__internal_13_$__cuda_sm20_rcp_rn_f32_slowpath,(.L_x_3772 - $__internal_13_$__cuda_sm20_rcp_rn_f32_slowpath)
$__internal_13_$__cuda_sm20_rcp_rn_f32_slowpath:
        /* <DEDUP_REMOVED lines=15> */
.L_x_3406:
        /* <DEDUP_REMOVED lines=33> */
.L_x_3408:
[----:B------:R0:W1:Y:S02]  /*6f50*/  MUFU.RCP R4, R0 ;  /* 0x0000000000047308 */ /* 0x0000640000001000 */
.L_x_3407:
[----:B------:R-:W-:Y:S01]  /*6f60*/  HFMA2 R5, -RZ, RZ, 0, 0 ;  /* 0x00000000ff057431 */ /* 0x000fe200000001ff */
[----:B0123--:R-:W-:Y:S01]  /*6f70*/  MOV R0, R4 ;  /* 0x0000000400007202 */ /* 0x00ffe20000000f00 */
[----:B------:R-:W-:-:S04]  /*6f80*/  IMAD.MOV.U32 R4, RZ, RZ, R9 ;  /* 0x000000ffff047224 */ /* 0x000fc800078e0009 */
[----:B------:R-:W-:Y:S05]  /*6f90*/  RET.REL.NODEC R4 `(_ZN18transformer_engine56_GLOBAL__N__9a404817_23_multi_cast_transpose_cu_26a11c4627multi_cast_transpose_kernelILi2ELi4ELb0Eff6__halfEEvNS0_22MultiCastTransposeArgsE) ;  /* 0xffffff9004187950 */ /* 0x000fea0003c3ffff */
.L_x_3409:
        /* <DEDUP_REMOVED lines=14> */
.L_x_3772:


//--------------------- .text._ZN18transformer_engine56_GLOBAL__N__9a404817_23_multi_cast_transpose_cu_26a11c4627multi_cast_transpose_kernelILi2ELi2ELb0EfffEEvNS0_22MultiCastTransposeArgsE --------------------------
	.section	.text._ZN18transformer_engine56_GLOBAL__N__9a404817_23_multi_cast_transpose_cu_26a11c4627multi_cast_transpose_kernelILi2ELi2ELb0EfffEEvNS0_22MultiCastTransposeArgsE,"ax",@progbits
	.align	128
.text._ZN18transformer_engine56_GLOBAL__N__9a404817_23_multi_cast_transpose_cu_26a11c4627multi_cast_transpose_kernelILi2ELi2ELb0EfffEEvNS0_22MultiCastTransposeArgsE:
        .type           _ZN18transformer_engine56_GLOBAL__N__9a404817_23_multi_cast_transpose_cu_26a11c4627multi_cast_transpose_kernelILi2ELi2ELb0EfffEEvNS0_22MultiCastTransposeArgsE,@function
        .size           _ZN18transformer_engine56_GLOBAL__N__9a404817_23_multi_cast_transpose_cu_26a11c4627multi_cast_transpose_kernelILi2ELi2ELb0EfffEEvNS0_22MultiCastTransposeArgsE,(.L_x_3774 - _ZN18transformer_engine56_GLOBAL__N__9a404817_23_multi_cast_transpose_cu_26a11c4627multi_cast_transpose_kernelILi2ELi2ELb0EfffEEvNS0_22MultiCastTransposeArgsE)
        .other          _ZN18transformer_engine56_GLOBAL__N__9a404817_23_multi_cast_transpose_cu_26a11c4627multi_cast_transpose_kernelILi2ELi2ELb0EfffEEvNS0_22MultiCastTransposeArgsE,@"STO_CUDA_ENTRY STV_DEFAULT"
_ZN18transformer_engine56_GLOBAL__N__9a404817_23_multi_cast_transpose_cu_26a11c4627multi_cast_transpose_kernelILi2ELi2ELb0EfffEEvNS0_22MultiCastTransposeArgsE:
[----:B------:R-:W-:Y:S01]  /*0000*/  LDC R1, c[0x0][0x37c] ;  /* 0x0000df00ff017b82 */ /* 0x000fe20000000800 */
[----:B------:R-:W0:Y:S07]  /*0010*/  S2R R0, SR_TID.X ;  /* 0x0000000000007919 */ /* 0x000e2e0000002100 */
[----:B------:R-:W1:Y:S01]  /*0020*/  S2UR UR7, SR_CTAID.X ;  /* 0x00000000000779c3 */ /* 0x000e620000002500 */
[----:B------:R-:W-:Y:S01]  /*0030*/  UMOV UR4, URZ ;  /* 0x000000ff00047c82 */ /* 0x000fe20008000000 */
[----:B------:R-:W-:Y:S01]  /*0040*/  UMOV UR8, 0xe00 ;  /* 0x00000e0000087882 */ /* 0x000fe20000000000 */
[----:B01----:R-:W-:-:S07]  /*0050*/  SHF.R.U32.HI R36, RZ, 0x5, R0 ;  /* 0x00000005ff247819 */ /* 0x003fce0000011600 */
.L_x_3410:
        /* <DEDUP_REMOVED lines=18> */
[----:B------:R-:W-:Y:S01]  /*0180*/  IMAD.SHL.U32 R25, R0, 0x2, RZ ;  /* 0x0000000200197824 */ /* 0x000fe200078e00ff */
[----:B------:R-:W1:Y:S01]  /*0190*/  LDCU.64 UR14, c[0x0][UR8+0x380] ;  /* 0x00007000080e77ac */ /* 0x000e620008000a00 */
[----:B------:R-:W-:Y:S01]  /*01a0*/  BSSY.RECONVERGENT B0, `(.L_x_3411) ;  /* 0x0000048000007945 */ /* 0x000fe20003800200 */
[----:B------:R-:W-:Y:S02]  /*01b0*/  HFMA2 R13, -RZ, RZ, 0, 0 ;  /* 0x00000000ff0d7431 */ /* 0x000fe400000001ff */
[----:B------:R-:W-:Y:S01]  /*01c0*/  LOP3.LUT R25, R25, 0x3e, RZ, 0xe2, !PT ;  /* 0x0000003e19197812 */ /* 0x000fe200078ee2ff */
[----:B------:R-:W3:Y:S01]  /*01d0*/  LDCU.64 UR16, c[0x0][UR8+0x580] ;  /* 0x0000b000081077ac */ /* 0x000ee20008000a00 */
[----:B------:R-:W-:-:S02]  /*01e0*/  HFMA2 R30, -RZ, RZ, 0, 0 ;  /* 0x00000000ff1e7431 */ /* 0x000fc400000001ff */
[----:B------:R-:W4:Y:S01]  /*01f0*/  LDCU UR11, c[0x0][UR6+0x1080] ;  /* 0x00021000060b77ac */ /* 0x000f220008000800 */
[----:B------:R-:W0:Y:S01]  /*0200*/  LDCU.64 UR18, c[0x0][UR8+0x780] ;  /* 0x0000f000081277ac */ /* 0x000e220008000a00 */
[----:B------:R-:W0:Y:S01]  /*0210*/  LDCU.64 UR20, c[0x0][UR8+0xb80] ;  /* 0x00017000081477ac */ /* 0x000e220008000a00 */
[----:B----4-:R-:W-:-:S04]  /*0220*/  UIADD3 UR4, UPT, UPT, UR11, 0x3f, URZ ;  /* 0x0000003f0b047890 */ /* 0x010fc8000fffe0ff */
[----:B------:R-:W-:-:S04]  /*0230*/  USHF.R.S32.HI UR5, URZ, 0x1f, UR4 ;  /* 0x0000001fff057899 */ /* 0x000fc80008011404 */
[----:B------:R-:W-:-:S03]  /*0240*/  ULEA.HI UR5, UR5, UR4, URZ, 0x6 ;  /* 0x0000000405057291 */ /* 0x000fc6000f8f30ff */
[----:B------:R-:W4:Y:S01]  /*0250*/  LDCU UR4, c[0x0][UR6+0x1180] ;  /* 0x00023000060477ac */ /* 0x000f220008000800 */
[----:B------:R-:W-:Y:S01]  /*0260*/  USHF.R.S32.HI UR5, URZ, 0x6, UR5 ;  /* 0x00000006ff057899 */ /* 0x000fe20008011405 */
[----:B------:R-:W5:Y:S05]  /*0270*/  LDCU UR6, c[0x0][UR6+0xf80] ;  /* 0x0001f000060677ac */ /* 0x000f6a0008000800 */
[----:B------:R-:W-:Y:S01]  /*0280*/  MOV R6, UR5 ;  /* 0x0000000500067c02 */ /* 0x000fe20008000f00 */
[----:B------:R-:W-:-:S03]  /*0290*/  UISETP.NE.AND UP0, UPT, UR5, URZ, UPT ;  /* 0x000000ff0500728c */ /* 0x000fc6000bf05270 */
[-C--:B------:R-:W-:Y:S02]  /*02a0*/  IABS R7, R6.reuse ;  /* 0x0000000600077213 */ /* 0x080fe40000000000 */
[----:B------:R-:W-:Y:S02]  /*02b0*/  IABS R10, R6 ;  /* 0x00000006000a7213 */ /* 0x000fe40000000000 */
[----:B------:R-:W1:Y:S01]  /*02c0*/  I2F.RP R5, R7 ;  /* 0x0000000700057306 */ /* 0x000e620000209400 */
[----:B----4-:R-:W-:-:S04]  /*02d0*/  UIADD3 UR7, UPT, UPT, -UR4, UR7, URZ ;  /* 0x0000000704077290 */ /* 0x010fc8000fffe1ff */
[----:B------:R-:W-:-:S03]  /*02e0*/  ULOP3.LUT UR4, UR7, UR5, URZ, 0x3c, !UPT ;  /* 0x0000000507047292 */ /* 0x000fc6000f8e3cff */
[----:B-1----:R-:W0:Y:S02]  /*02f0*/  MUFU.RCP R5, R5 ;  /* 0x0000000500057308 */ /* 0x002e240000001000 */
[----:B0-----:R-:W-:-:S06]  /*0300*/  VIADD R2, R5, 0xffffffe ;  /* 0x0ffffffe05027836 */ /* 0x001fcc0000000000 */
[----:B------:R0:W1:Y:S02]  /*0310*/  F2I.FTZ.U32.TRUNC.NTZ R3, R2 ;  /* 0x0000000200037305 */ /* 0x000064000021f000 */
[----:B0-----:R-:W-:Y:S02]  /*0320*/  HFMA2 R2, -RZ, RZ, 0, 0 ;  /* 0x00000000ff027431 */ /* 0x001fe400000001ff */
[----:B-1----:R-:W-:-:S04]  /*0330*/  IMAD.MOV R8, RZ, RZ, -R3 ;  /* 0x000000ffff087224 */ /* 0x002fc800078e0a03 */
[----:B------:R-:W-:Y:S01]  /*0340*/  IMAD R9, R8, R7, RZ ;  /* 0x0000000708097224 */ /* 0x000fe200078e02ff */
[----:B------:R-:W-:-:S03]  /*0350*/  IABS R8, UR7 ;  /* 0x0000000700087c13 */ /* 0x000fc60008000000 */
[----:B------:R-:W-:-:S04]  /*0360*/  IMAD.HI.U32 R3, R3, R9, R2 ;  /* 0x0000000903037227 */ /* 0x000fc800078e0002 */
[----:B------:R-:W-:Y:S02]  /*0370*/  IMAD.MOV.U32 R6, RZ, RZ, R8 ;  /* 0x000000ffff067224 */ /* 0x000fe400078e0008 */
[----:B------:R-:W-:Y:S02]  /*0380*/  IMAD.MOV R2, RZ, RZ, -R10 ;  /* 0x000000ffff027224 */ /* 0x000fe400078e0a0a */
[----:B------:R-:W-:-:S04]  /*0390*/  IMAD.HI.U32 R3, R3, R6, RZ ;  /* 0x0000000603037227 */ /* 0x000fc800078e00ff */
[----:B------:R-:W-:-:S05]  /*03a0*/  IMAD R2, R3, R2, R6 ;  /* 0x0000000203027224 */ /* 0x000fca00078e0206 */
[----:B------:R-:W-:-:S13]  /*03b0*/  ISETP.GT.U32.AND P2, PT, R7, R2, PT ;  /* 0x000000020700720c */ /* 0x000fda0003f44070 */
[----:B------:R-:W-:Y:S01]  /*03c0*/  @!P2 IADD3 R2, PT, PT, R2, -R7, RZ ;  /* 0x800000070202a210 */ /* 0x000fe20007ffe0ff */
[----:B------:R-:W-:-:S03]  /*03d0*/  @!P2 VIADD R3, R3, 0x1 ;  /* 0x000000010303a836 */ /* 0x000fc60000000000 */
[----:B------:R-:W-:-:S13]  /*03e0*/  ISETP.GE.U32.AND P1, PT, R2, R7, PT ;  /* 0x000000070200720c */ /* 0x000fda0003f26070 */
[----:B------:R-:W-:Y:S01]  /*03f0*/  @P1 VIADD R3, R3, 0x1 ;  /* 0x0000000103031836 */ /* 0x000fe20000000000 */
[----:B------:R-:W-:-:S04]  /*0400*/  ISETP.LE.AND P1, PT, RZ, UR4, PT ;  /* 0x00000004ff007c0c */ /* 0x000fc8000bf23270 */
[----:B------:R-:W-:-:S13]  /*0410*/  R2UR UR4, R3 ;  /* 0x00000000030472ca */ /* 0x000fda00000e0000 */
[----:B------:R-:W-:-:S04]  /*0420*/  @!P1 IADD3 R2, PT, PT, RZ, -UR4, RZ ;  /* 0x80000004ff029c10 */ /* 0x000fc8000fffe0ff */
[----:B------:R-:W-:-:S09]  /*0430*/  @!P1 R2UR UR4, R2 ;  /* 0x00000000020492ca */ /* 0x000fd200000e0000 */
[----:B------:R-:W-:-:S04]  /*0440*/  @!UP0 ULOP3.LUT UR4, URZ, UR5, URZ, 0x33, !UPT ;  /* 0x00000005ff048292 */ /* 0x000fc8000f8e33ff */
[----:B------:R-:W-:Y:S02]  /*0450*/  USHF.L.U32 UR22, UR4, 0x6, URZ ;  /* 0x0000000604167899 */ /* 0x000fe400080006ff */
[----:B------:R-:W-:-:S04]  /*0460*/  UIADD3 UR4, UPT, UPT, -UR4, URZ, URZ ;  /* 0x000000ff04047290 */ /* 0x000fc8000fffe1ff */
[----:B------:R-:W-:Y:S01]  /*0470*/  LOP3.LUT R38, R38, UR22, RZ, 0xfc, !PT ;  /* 0x0000001626267c12 */ /* 0x000fe2000f8efcff */
[----:B------:R-:W-:-:S03]  /*0480*/  UIMAD UR9, UR5, UR4, UR7 ;  /* 0x00000004050972a4 */ /* 0x000fc6000f8e0207 */
[C---:B-----5:R-:W-:Y:S01]  /*0490*/  ISETP.GE.AND P3, PT, R38.reuse, UR6, PT ;  /* 0x0000000626007c0c */ /* 0x060fe2000bf66270 */
[C---:B------:R-:W-:Y:S01]  /*04a0*/  VIADD R8, R38.reuse, 0x1 ;  /* 0x0000000126087836 */ /* 0x040fe20000000000 */
[C---:B------:R-:W-:Y:S01]  /*04b0*/  IADD3 R12, PT, PT, R38.reuse, 0x9, RZ ;  /* 0x00000009260c7810 */ /* 0x040fe20007ffe0ff */
[C---:B------:R-:W-:Y:S01]  /*04c0*/  VIADD R10, R38.reuse, 0x8 ;  /* 0x00000008260a7836 */ /* 0x040fe20000000000 */
[----:B------:R-:W0:Y:S01]  /*04d0*/  LDCU.64 UR4, c[0x0][UR8+0xd80] ;  /* 0x0001b000080477ac */ /* 0x000e220008000a00 */
[----:B------:R-:W-:Y:S01]  /*04e0*/  VIADD R14, R38, 0x10 ;  /* 0x00000010260e7836 */ /* 0x000fe20000000000 */
[----:B------:R-:W-:Y:S01]  /*04f0*/  ISETP.GE.AND P2, PT, R8, UR6, PT ;  /* 0x0000000608007c0c */ /* 0x000fe2000bf46270 */
[----:B------:R-:W-:Y:S01]  /*0500*/  IMAD.U32 R2, RZ, RZ, UR9 ;  /* 0x00000009ff027e24 */ /* 0x000fe2000f8e00ff */
[----:B------:R-:W-:Y:S01]  /*0510*/  ISETP.GE.AND P1, PT, R10, UR6, PT ;  /* 0x000000060a007c0c */ /* 0x000fe2000bf26270 */
[----:B------:R-:W-:Y:S01]  /*0520*/  VIADD R28, R38, 0x11 ;  /* 0x00000011261c7836 */ /* 0x000fe20000000000 */
[----:B------:R-:W-:Y:S01]  /*0530*/  ISETP.GE.AND P5, PT, R14, UR6, PT ;  /* 0x000000060e007c0c */ /* 0x000fe2000bfa6270 */
[----:B------:R-:W-:Y:S01]  /*0540*/  IMAD R23, R2, 0x40, R25 ;  /* 0x0000004002177824 */ /* 0x000fe200078e0219 */
[----:B--2---:R-:W-:-:S02]  /*0550*/  @P0 R2UR UR10, R4 ;  /* 0x00000000040a02ca */ /* 0x004fc400000e0000 */
[----:B------:R-:W-:Y:S01]  /*0560*/  ISETP.GE.AND P0, PT, R12, UR6, PT ;  /* 0x000000060c007c0c */ /* 0x000fe2000bf06270 */
[----:B0--3--:R-:W-:-:S12]  /*0570*/  @P3 BRA `(.L_x_3412) ;  /* 0x0000000000283947 */ /* 0x009fd80003800000 */
[C---:B------:R-:W-:Y:S01]  /*0580*/  IADD3 R2, PT, PT, R23.reuse, 0x1, RZ ;  /* 0x0000000117027810 */ /* 0x040fe20007ffe0ff */
        /* <DEDUP_REMOVED lines=9> */
.L_x_3412:
[----:B------:R-:W-:Y:S05]  /*0620*/  BSYNC.RECONVERGENT B0 ;  /* 0x0000000000007941 */ /* 0x000fea0003800200 */
.L_x_3411:
[----:B------:R-:W-:Y:S01]  /*0630*/  BSSY.RECONVERGENT B0, `(.L_x_3413) ;  /* 0x0000010000007945 */ /* 0x000fe20003800200 */
[----:B------:R-:W-:Y:S01]  /*0640*/  ISETP.GE.AND P4, PT, R28, UR6, PT ;  /* 0x000000061c007c0c */ /* 0x000fe2000bf86270 */
[----:B------:R-:W-:Y:S01]  /*0650*/  IMAD.MOV.U32 R16, RZ, RZ, RZ ;  /* 0x000000ffff107224 */ /* 0x000fe200078e00ff */
[----:B------:R-:W-:Y:S01]  /*0660*/  IADD3 R18, PT, PT, R38, 0x18, RZ ;  /* 0x0000001826127810 */ /* 0x000fe20007ffe0ff */
[----:B------:R-:W-:Y:S02]  /*0670*/  IMAD.MOV.U32 R19, RZ, RZ, RZ ;  /* 0x000000ffff137224 */ /* 0x000fe400078e00ff */
[----:B0----5:R-:W-:Y:S01]  /*0680*/  FMUL R2, R30, UR10 ;  /* 0x0000000a1e027c20 */ /* 0x021fe20008400000 */
[----:B------:R-:W-:Y:S01]  /*0690*/  FMUL R4, R13, UR10 ;  /* 0x0000000a0d047c20 */ /* 0x000fe20008400000 */
[----:B------:R-:W-:Y:S06]  /*06a0*/  @P3 BRA `(.L_x_3414) ;  /* 0x0000000000203947 */ /* 0x000fec0003800000 */
[C---:B------:R-:W-:Y:S01]  /*06b0*/  VIADD R3, R23.reuse, 0x1 ;  /* 0x0000000117037836 */ /* 0x040fe20000000000 */
[----:B------:R-:W-:Y:S01]  /*06c0*/  ISETP.GE.AND P3, PT, R23, UR11, PT ;  /* 0x0000000b17007c0c */ /* 0x000fe2000bf66270 */
[----:B------:R-:W-:Y:S02]  /*06d0*/  IMAD.MOV.U32 R7, RZ, RZ, 0x4 ;  /* 0x00000004ff077424 */ /* 0x000fe400078e00ff */
[----:B------:R-:W-:Y:S01]  /*06e0*/  IMAD R6, R38, UR11, R23 ;  /* 0x0000000b26067c24 */ /* 0x000fe2000f8e0217 */
[----:B------:R-:W-:-:S03]  /*06f0*/  ISETP.GE.AND P6, PT, R3, UR11, PT ;  /* 0x0000000b03007c0c */ /* 0x000fc6000bfc6270 */
[----:B------:R-:W-:-:S06]  /*0700*/  IMAD.WIDE R6, R6, R7, UR16 ;  /* 0x0000001006067e25 */ /* 0x000fcc000f8e0207 */
[----:B------:R0:W-:Y:S04]  /*0710*/  @!P3 STG.E desc[UR12][R6.64], R2 ;  /* 0x000000020600b986 */ /* 0x0001e8000c10190c */
[----:B------:R0:W-:Y:S02]  /*0720*/  @!P6 STG.E desc[UR12][R6.64+0x4], R4 ;  /* 0x000004040600e986 */ /* 0x0001e4000c10190c */
.L_x_3414:
[----:B------:R-:W-:Y:S05]  /*0730*/  BSYNC.RECONVERGENT B0 ;  /* 0x0000000000007941 */ /* 0x000fea0003800200 */
.L_x_3413:
[----:B------:R-:W-:Y:S04]  /*0740*/  BSSY.RECONVERGENT B0, `(.L_x_3415) ;  /* 0x000000c000007945 */ /* 0x000fe80003800200 */
[----:B------:R-:W-:Y:S05]  /*0750*/  @P2 BRA `(.L_x_3416) ;  /* 0x0000000000282947 */ /* 0x000fea0003800000 */
[C---:B------:R-:W-:Y:S01]  /*0760*/  IADD3 R3, PT, PT, R23.reuse, 0x1, RZ ;  /* 0x0000000117037810 */ /* 0x040fe20007ffe0ff */
[----:B------:R-:W-:Y:S01]  /*0770*/  HFMA2 R16, -RZ, RZ, 0, 0 ;  /* 0x00000000ff107431 */ /* 0x000fe200000001ff */
[----:B------:R-:W-:Y:S01]  /*0780*/  ISETP.GE.AND P3, PT, R23, UR11, PT ;  /* 0x0000000b17007c0c */ /* 0x000fe2000bf66270 */
[----:B0-----:R-:W-:Y:S01]  /*0790*/  IMAD.MOV.U32 R7, RZ, RZ, 0x4 ;  /* 0x00000004ff077424 */ /* 0x001fe200078e00ff */
[----:B------:R-:W-:Y:S01]  /*07a0*/  ISETP.GE.AND P6, PT, R3, UR11, PT ;  /* 0x0000000b03007c0c */ /* 0x000fe2000bfc6270 */
[----:B------:R-:W-:Y:S02]  /*07b0*/  IMAD R6, R8, UR11, R23 ;  /* 0x0000000b08067c24 */ /* 0x000fe4000f8e0217 */
[----:B------:R-:W-:Y:S02]  /*07c0*/  IMAD.MOV.U32 R19, RZ, RZ, RZ ;  /* 0x000000ffff137224 */ /* 0x000fe400078e00ff */
[----:B------:R-:W-:-:S06]  /*07d0*/  IMAD.WIDE R6, R6, R7, UR14 ;  /* 0x0000000e06067e25 */ /* 0x000fcc000f8e0207 */
[----:B------:R1:W5:Y:S04]  /*07e0*/  @!P3 LDG.E R19, desc[UR12][R6.64] ;  /* 0x0000000c0613b981 */ /* 0x000368000c1e1900 */
[----:B------:R1:W5:Y:S02]  /*07f0*/  @!P6 LDG.E R16, desc[UR12][R6.64+0x4] ;  /* 0x0000040c0610e981 */ /* 0x000364000c1e1900 */
.L_x_3416:
[----:B------:R-:W-:Y:S05]  /*0800*/  BSYNC.RECONVERGENT B0 ;  /* 0x0000000000007941 */ /* 0x000fea0003800200 */
.L_x_3415:
[----:B------:R-:W-:Y:S01]  /*0810*/  BSSY.RECONVERGENT B0, `(.L_x_3417) ;  /* 0x000000d000007945 */ /* 0x000fe20003800200 */
[----:B------:R-:W-:Y:S01]  /*0820*/  ISETP.GE.AND P3, PT, R18, UR6, PT ;  /* 0x0000000612007c0c */ /* 0x000fe2000bf66270 */
[----:B-----5:R-:W-:Y:S01]  /*0830*/  FMUL R3, R19, UR10 ;  /* 0x0000000a13037c20 */ /* 0x020fe20008400000 */
[----:B------:R-:W-:Y:S01]  /*0840*/  FMUL R5, R16, UR10 ;  /* 0x0000000a10057c20 */ /* 0x000fe20008400000 */
[----:B------:R-:W-:Y:S10]  /*0850*/  @P2 BRA `(.L_x_3418) ;  /* 0x0000000000202947 */ /* 0x000ff40003800000 */
[C---:B01----:R-:W-:Y:S01]  /*0860*/  VIADD R6, R23.reuse, 0x1 ;  /* 0x0000000117067836 */ /* 0x043fe20000000000 */
[----:B------:R-:W-:Y:S01]  /*0870*/  ISETP.GE.AND P2, PT, R23, UR11, PT ;  /* 0x0000000b17007c0c */ /* 0x000fe2000bf46270 */
[----:B------:R-:W-:-:S03]  /*0880*/  IMAD.MOV.U32 R7, RZ, RZ, 0x4 ;  /* 0x00000004ff077424 */ /* 0x000fc600078e00ff */
[----:B------:R-:W-:Y:S01]  /*0890*/  ISETP.GE.AND P6, PT, R6, UR11, PT ;  /* 0x0000000b06007c0c */ /* 0x000fe2000bfc6270 */
[----:B------:R-:W-:-:S04]  /*08a0*/  IMAD R6, R8, UR11, R23 ;  /* 0x0000000b08067c24 */ /* 0x000fc8000f8e0217 */
[----:B------:R-:W-:-:S05]  /*08b0*/  IMAD.WIDE R6, R6, R7, UR16 ;  /* 0x0000001006067e25 */ /* 0x000fca000f8e0207 */
[----:B------:R2:W-:Y:S04]  /*08c0*/  @!P2 STG.E desc[UR12][R6.64], R3 ;  /* 0x000000030600a986 */ /* 0x0005e8000c10190c */
[----:B------:R2:W-:Y:S02]  /*08d0*/  @!P6 STG.E desc[UR12][R6.64+0x4], R5 ;  /* 0x000004050600e986 */ /* 0x0005e4000c10190c */
.L_x_3418:
[----:B------:R-:W-:Y:S05]  /*08e0*/  BSYNC.RECONVERGENT B0 ;  /* 0x0000000000007941 */ /* 0x000fea0003800200 */
.L_x_3417:
[----:B------:R-:W-:Y:S01]  /*08f0*/  BSSY.RECONVERGENT B0, `(.L_x_3419) ;  /* 0x000000f000007945 */ /* 0x000fe20003800200 */
[----:B------:R-:W-:Y:S01]  /*0900*/  MOV R21, RZ ;  /* 0x000000ff00157202 */ /* 0x000fe20000000f00 */
[----:B------:R-:W-:Y:S02]  /*0910*/  VIADD R32, R38, 0x19 ;  /* 0x0000001926207836 */ /* 0x000fe40000000000 */
[----:B------:R-:W-:Y:S01]  /*0920*/  IMAD.MOV.U32 R24, RZ, RZ, RZ ;  /* 0x000000ffff187224 */ /* 0x000fe200078e00ff */
[----:B------:R-:W-:Y:S06]  /*0930*/  @P1 BRA `(.L_x_3420) ;  /* 0x0000000000281947 */ /* 0x000fec0003800000 */
[C---:B012---:R-:W-:Y:S01]  /*0940*/  IADD3 R6, PT, PT, R23.reuse, 0x1, RZ ;  /* 0x0000000117067810 */ /* 0x047fe20007ffe0ff */
[----:B------:R-:W-:Y:S01]  /*0950*/  HFMA2 R21, -RZ, RZ, 0, 0 ;  /* 0x00000000ff157431 */ /* 0x000fe200000001ff */
[----:B------:R-:W-:Y:S01]  /*0960*/  ISETP.GE.AND P2, PT, R23, UR11, PT ;  /* 0x0000000b17007c0c */ /* 0x000fe2000bf46270 */
[----:B------:R-:W-:Y:S01]  /*0970*/  IMAD.MOV.U32 R7, RZ, RZ, 0x4 ;  /* 0x00000004ff077424 */ /* 0x000fe200078e00ff */
[----:B------:R-:W-:Y:S01]  /*0980*/  ISETP.GE.AND P6, PT, R6, UR11, PT ;  /* 0x0000000b06007c0c */ /* 0x000fe2000bfc6270 */
[----:B------:R-:W-:Y:S02]  /*0990*/  IMAD R6, R10, UR11, R23 ;  /* 0x0000000b0a067c24 */ /* 0x000fe4000f8e0217 */
[----:B------:R-:W-:Y:S02]  /*09a0*/  IMAD.MOV.U32 R24, RZ, RZ, RZ ;  /* 0x000000ffff187224 */ /* 0x000fe400078e00ff */
[----:B------:R-:W-:-:S06]  /*09b0*/  IMAD.WIDE R6, R6, R7, UR14 ;  /* 0x0000000e06067e25 */ /* 0x000fcc000f8e0207 */
[----:B------:R3:W5:Y:S04]  /*09c0*/  @!P2 LDG.E R24, desc[UR12][R6.64] ;  /* 0x0000000c0618a981 */ /* 0x000768000c1e1900 */
[----:B------:R3:W5:Y:S02]  /*09d0*/  @!P6 LDG.E R21, desc[UR12][R6.64+0x4] ;  /* 0x0000040c0615e981 */ /* 0x000764000c1e1900 */
.L_x_3420:
[----:B------:R-:W-:Y:S05]  /*09e0*/  BSYNC.RECONVERGENT B0 ;  /* 0x0000000000007941 */ /* 0x000fea0003800200 */
.L_x_3419:
[----:B------:R-:W-:Y:S01]  /*09f0*/  BSSY.RECONVERGENT B0, `(.L_x_3421) ;  /* 0x000000d000007945 */ /* 0x000fe20003800200 */
[----:B------:R-:W-:Y:S01]  /*0a00*/  ISETP.GE.AND P2, PT, R32, UR6, PT ;  /* 0x0000000620007c0c */ /* 0x000fe2000bf46270 */
[----:B0123-5:R-:W-:Y:S01]  /*0a10*/  FMUL R6, R24, UR10 ;  /* 0x0000000a18067c20 */ /* 0x02ffe20008400000 */
[----:B------:R-:W-:Y:S01]  /*0a20*/  FMUL R8, R21, UR10 ;  /* 0x0000000a15087c20 */ /* 0x000fe20008400000 */
[----:B------:R-:W-:Y:S10]  /*0a30*/  @P1 BRA `(.L_x_3422) ;  /* 0x0000000000201947 */ /* 0x000ff40003800000 */
        /* <DEDUP_REMOVED lines=8> */
.L_x_3422:
[----:B------:R-:W-:Y:S05]  /*0ac0*/  BSYNC.RECONVERGENT B0 ;  /* 0x0000000000007941 */ /* 0x000fea0003800200 */
.L_x_3421:
        /* <DEDUP_REMOVED lines=15> */
.L_x_3424:
[----:B------:R-:W-:Y:S05]  /*0bc0*/  BSYNC.RECONVERGENT B0 ;  /* 0x0000000000007941 */ /* 0x000fea0003800200 */
.L_x_3423:
        /* <DEDUP_REMOVED lines=13> */
.L_x_3426:
[----:B------:R-:W-:Y:S05]  /*0ca0*/  BSYNC.RECONVERGENT B0 ;  /* 0x0000000000007941 */ /* 0x000fea0003800200 */
.L_x_3425:
        /* <DEDUP_REMOVED lines=15> */
.L_x_3428:
[----:B------:R-:W-:Y:S05]  /*0da0*/  BSYNC.RECONVERGENT B0 ;  /* 0x0000000000007941 */ /* 0x000fea0003800200 */
.L_x_3427:
        /* <DEDUP_REMOVED lines=13> */
.L_x_3430:
[----:B------:R-:W-:Y:S05]  /*0e80*/  BSYNC.RECONVERGENT B0 ;  /* 0x0000000000007941 */ /* 0x000fea0003800200 */
.L_x_3429:
        /* <DEDUP_REMOVED lines=15> */
.L_x_3432:
[----:B------:R-:W-:Y:S05]  /*0f80*/  BSYNC.RECONVERGENT B0 ;  /* 0x0000000000007941 */ /* 0x000fea0003800200 */
.L_x_3431:
[----:B------:R-:W-:Y:S01]  /*0f90*/  BSSY.RECONVERGENT B0, `(.L_x_3433) ;  /* 0x000000e000007945 */ /* 0x000fe20003800200 */
[----:B------:R-:W-:Y:S01]  /*0fa0*/  FMNMX3 R30, |R30|, RZ, |R13|, !PT ;  /* 0x000000ff1e1e7276 */ /* 0x000fe2000780060d */
[----:B-----5:R-:W-:Y:S01]  /*0fb0*/  FMUL R11, R27, UR10 ;  /* 0x0000000a1b0b7c20 */ /* 0x020fe20008400000 */
[----:B------:R-:W-:Y:S01]  /*0fc0*/  ISETP.GE.AND P5, PT, R40, UR6, PT ;  /* 0x0000000628007c0c */ /* 0x000fe2000bfa6270 */
[----:B------:R-:W-:Y:S01]  /*0fd0*/  FMUL R13, R20, UR10 ;  /* 0x0000000a140d7c20 */ /* 0x000fe20008400000 */
[----:B------:R-:W-:Y:S11]  /*0fe0*/  @P4 BRA `(.L_x_3434) ;  /* 0x0000000000204947 */ /* 0x000ff60003800000 */
        /* <DEDUP_REMOVED lines=8> */
.L_x_3434:
[----:B------:R-:W-:Y:S05]  /*1070*/  BSYNC.RECONVERGENT B0 ;  /* 0x0000000000007941 */ /* 0x000fea0003800200 */
.L_x_3433:
        /* <DEDUP_REMOVED lines=15> */
.L_x_3436:
[----:B------:R-:W-:Y:S05]  /*1170*/  BSYNC.RECONVERGENT B0 ;  /* 0x0000000000007941 */ /* 0x000fea0003800200 */
.L_x_3435:
[----:B0123--:R-:W-:Y:S01]  /*1180*/  FMNMX3 R15, |R19|, R30, |R16|, !PT ;  /* 0x0000001e130f7276 */ /* 0x00ffe20007800610 */
[----:B------:R-:W-:Y:S01]  /*1190*/  BSSY.RECONVERGENT B0, `(.L_x_3437) ;  /* 0x000000e000007945 */ /* 0x000fe20003800200 */
[----:B------:R-:W-:Y:S01]  /*11a0*/  ISETP.GE.AND P4, PT, R28, UR6, PT ;  /* 0x000000061c007c0c */ /* 0x000fe2000bf86270 */
[----:B-----5:R-:W-:Y:S01]  /*11b0*/  FMUL R14, R34, UR10 ;  /* 0x0000000a220e7c20 */ /* 0x020fe20008400000 */
[----:B------:R-:W-:Y:S01]  /*11c0*/  FMNMX3 R15, |R24|, R15, |R21|, !PT ;  /* 0x0000000f180f7276 */ /* 0x000fe20007800615 */
[----:B------:R-:W-:Y:S01]  /*11d0*/  FMUL R16, R29, UR10 ;  /* 0x0000000a1d107c20 */ /* 0x000fe20008400000 */
[----:B------:R-:W-:Y:S09]  /*11e0*/  @P3 BRA `(.L_x_3438) ;  /* 0x0000000000203947 */ /* 0x000ff20003800000 */
[C---:B------:R-:W-:Y:S01]  /*11f0*/  VIADD R19, R23.reuse, 0x1 ;  /* 0x0000000117137836 */ /* 0x040fe20000000000 */
[----:B------:R-:W-:Y:S01]  /*1200*/  ISETP.GE.AND P3, PT, R23, UR11, PT ;  /* 0x0000000b17007c0c */ /* 0x000fe2000bf66270 */
[----:B------:R-:W-:-:S03]  /*1210*/  IMAD R18, R18, UR11, R23 ;  /* 0x0000000b12127c24 */ /* 0x000fc6000f8e0217 */
[----:B------:R-:W-:Y:S01]  /*1220*/  ISETP.GE.AND P6, PT, R19, UR11, PT ;  /* 0x0000000b13007c0c */ /* 0x000fe2000bfc6270 */
[----:B------:R-:W-:-:S04]  /*1230*/  IMAD.MOV.U32 R19, RZ, RZ, 0x4 ;  /* 0x00000004ff137424 */ /* 0x000fc800078e00ff */
[----:B------:R-:W-:-:S05]  /*1240*/  IMAD.WIDE R18, R18, R19, UR16 ;  /* 0x0000001012127e25 */ /* 0x000fca000f8e0213 */
[----:B------:R0:W-:Y:S04]  /*1250*/  @!P3 STG.E desc[UR12][R18.64], R14 ;  /* 0x0000000e1200b986 */ /* 0x0001e8000c10190c */
[----:B------:R0:W-:Y:S02]  /*1260*/  @!P6 STG.E desc[UR12][R18.64+0x4], R16 ;  /* 0x000004101200e986 */ /* 0x0001e4000c10190c */
.L_x_3438:
[----:B------:R-:W-:Y:S05]  /*1270*/  BSYNC.RECONVERGENT B0 ;  /* 0x0000000000007941 */ /* 0x000fea0003800200 */
.L_x_3437:
        /* <DEDUP_REMOVED lines=15> */
.L_x_3440:
[----:B------:R-:W-:Y:S05]  /*1370*/  BSYNC.RECONVERGENT B0 ;  /* 0x0000000000007941 */ /* 0x000fea0003800200 */
.L_x_3439:
[----:B------:R-:W-:Y:S01]  /*1380*/  FMNMX3 R15, |R42|, R15, |R17|, !PT ;  /* 0x0000000f2a0f7276 */ /* 0x000fe20007800611 */
[----:B------:R-:W-:Y:S01]  /*1390*/  BSSY.RECONVERGENT B0, `(.L_x_3441) ;  /* 0x000000e000007945 */ /* 0x000fe20003800200 */
[----:B------:R-:W-:Y:S01]  /*13a0*/  ISETP.GE.AND P3, PT, R30, UR6, PT ;  /* 0x000000061e007c0c */ /* 0x000fe2000bf66270 */
[----:B-----5:R-:W-:Y:S01]  /*13b0*/  FMUL R17, R21, UR10 ;  /* 0x0000000a15117c20 */ /* 0x020fe20008400000 */
[----:B------:R-:W-:Y:S01]  /*13c0*/  FMNMX3 R44, |R44|, R15, |R31|, !PT ;  /* 0x0000000f2c2c7276 */ /* 0x000fe2000780061f */
[----:B------:R-:W-:Y:S01]  /*13d0*/  FMUL R15, R24, UR10 ;  /* 0x0000000a180f7c20 */ /* 0x000fe20008400000 */
[----:B------:R-:W-:Y:S09]  /*13e0*/  @P2 BRA `(.L_x_3442) ;  /* 0x0000000000202947 */ /* 0x000ff20003800000 */
        /* <DEDUP_REMOVED lines=8> */
.L_x_3442:
[----:B------:R-:W-:Y:S05]  /*1470*/  BSYNC.RECONVERGENT B0 ;  /* 0x0000000000007941 */ /* 0x000fea0003800200 */
.L_x_3441:
        /* <DEDUP_REMOVED lines=15> */
.L_x_3444:
[----:B------:R-:W-:Y:S05]  /*1570*/  BSYNC.RECONVERGENT B0 ;  /* 0x0000000000007941 */ /* 0x000fea0003800200 */
.L_x_3443:
        /* <DEDUP_REMOVED lines=15> */
.L_x_3446:
[----:B------:R-:W-:Y:S05]  /*1670*/  BSYNC.RECONVERGENT B0 ;  /* 0x0000000000007941 */ /* 0x000fea0003800200 */
.L_x_3445:
        /* <DEDUP_REMOVED lines=15> */
.L_x_3448:
[----:B------:R-:W-:Y:S05]  /*1770*/  BSYNC.RECONVERGENT B0 ;  /* 0x0000000000007941 */ /* 0x000fea0003800200 */
.L_x_3447:
[----:B------:R-:W-:Y:S01]  /*1780*/  FMNMX3 R19, |R24|, R19, |R21|, !PT ;  /* 0x0000001318137276 */ /* 0x000fe20007800615 */
        /* <DEDUP_REMOVED lines=8> */
[----:B01----:R-:W-:Y:S02]  /*1810*/  IMAD.MOV.U32 R27, RZ, RZ, 0x4 ;  /* 0x00000004ff1b7424 */ /* 0x003fe400078e00ff */
[----:B------:R-:W-:Y:S01]  /*1820*/  IMAD R26, R22, UR11, R23 ;  /* 0x0000000b161a7c24 */ /* 0x000fe2000f8e0217 */
[----:B------:R-:W-:-:S03]  /*1830*/  ISETP.GE.AND P6, PT, R24, UR11, PT ;  /* 0x0000000b18007c0c */ /* 0x000fc6000bfc6270 */
[----:B------:R-:W-:-:S06]  /*1840*/  IMAD.WIDE R26, R26, R27, UR16 ;  /* 0x000000101a1a7e25 */ /* 0x000fcc000f8e021b */
[----:B------:R2:W-:Y:S04]  /*1850*/  @!P0 STG.E desc[UR12][R26.64], R19 ;  /* 0x000000131a008986 */ /* 0x0005e8000c10190c */
[----:B------:R2:W-:Y:S02]  /*1860*/  @!P6 STG.E desc[UR12][R26.64+0x4], R21 ;  /* 0x000004151a00e986 */ /* 0x0005e4000c10190c */
.L_x_3450:
[----:B------:R-:W-:Y:S05]  /*1870*/  BSYNC.RECONVERGENT B0 ;  /* 0x0000000000007941 */ /* 0x000fea0003800200 */
.L_x_3449:
        /* <DEDUP_REMOVED lines=8> */
[----:B012---:R-:W-:Y:S01]  /*1900*/  IMAD.MOV.U32 R27, RZ, RZ, 0x4 ;  /* 0x00000004ff1b7424 */ /* 0x007fe200078e00ff */
[----:B------:R-:W-:Y:S01]  /*1910*/  ISETP.GE.AND P6, PT, R22, UR11, PT ;  /* 0x0000000b16007c0c */ /* 0x000fe2000bfc6270 */
[----:B------:R-:W-:Y:S02]  /*1920*/  IMAD R26, R40, UR11, R23 ;  /* 0x0000000b281a7c24 */ /* 0x000fe4000f8e0217 */
[----:B------:R-:W-:Y:S02]  /*1930*/  IMAD.MOV.U32 R33, RZ, RZ, RZ ;  /* 0x000000ffff217224 */ /* 0x000fe400078e00ff */
[----:B------:R-:W-:-:S06]  /*1940*/  IMAD.WIDE R26, R26, R27, UR14 ;  /* 0x0000000e1a1a7e25 */ /* 0x000fcc000f8e021b */
[----:B------:R3:W5:Y:S04]  /*1950*/  @!P0 LDG.E R33, desc[UR12][R26.64] ;  /* 0x0000000c1a218981 */ /* 0x000768000c1e1900 */
[----:B------:R3:W5:Y:S02]  /*1960*/  @!P6 LDG.E R24, desc[UR12][R26.64+0x4] ;  /* 0x0000040c1a18e981 */ /* 0x000764000c1e1900 */
.L_x_3452:
[----:B------:R-:W-:Y:S05]  /*1970*/  BSYNC.RECONVERGENT B0 ;  /* 0x0000000000007941 */ /* 0x000fea0003800200 */
.L_x_3451:
[----:B------:R-:W-:Y:S01]  /*1980*/  FMNMX3 R29, |R29|, R31, |R44|, !PT ;  /* 0x0000001f1d1d7276 */ /* 0x000fe2000780062c */
[----:B------:R-:W-:Y:S01]  /*1990*/  BSSY.RECONVERGENT B0, `(.L_x_3453) ;  /* 0x000000e000007945 */ /* 0x000fe20003800200 */
[----:B------:R-:W-:Y:S01]  /*19a0*/  ISETP.GE.AND P0, PT, R38, UR6, PT ;  /* 0x0000000626007c0c */ /* 0x000fe2000bf06270 */
[C---:B-----5:R-:W-:Y:S01]  /*19b0*/  FMUL R22, R33.reuse, UR10 ;  /* 0x0000000a21167c20 */ /* 0x060fe20008400000 */
[----:B------:R-:W-:Y:S01]  /*19c0*/  FMNMX3 R29, |R33|, R29, |R24|, !PT ;  /* 0x0000001d211d7276 */ /* 0x000fe20007800618 */
[----:B------:R-:W-:Y:S01]  /*19d0*/  FMUL R24, R24, UR10 ;  /* 0x0000000a18187c20 */ /* 0x000fe20008400000 */
[----:B------:R-:W-:Y:S09]  /*19e0*/  @P5 BRA `(.L_x_3454) ;  /* 0x0000000000205947 */ /* 0x000ff20003800000 */
[C---:B0123--:R-:W-:Y:S01]  /*19f0*/  VIADD R26, R23.reuse, 0x1 ;  /* 0x00000001171a7836 */ /* 0x04ffe20000000000 */
[----:B------:R-:W-:Y:S01]  /*1a00*/  ISETP.GE.AND P5, PT, R23, UR11, PT ;  /* 0x0000000b17007c0c */ /* 0x000fe2000bfa6270 */
[----:B------:R-:W-:-:S03]  /*1a10*/  IMAD.MOV.U32 R27, RZ, RZ, 0x4 ;  /* 0x00000004ff1b7424 */ /* 0x000fc600078e00ff */
[----:B------:R-:W-:Y:S01]  /*1a20*/  ISETP.GE.AND P6, PT, R26, UR11, PT ;  /* 0x0000000b1a007c0c */ /* 0x000fe2000bfc6270 */
[----:B------:R-:W-:-:S04]  /*1a30*/  IMAD R26, R40, UR11, R23 ;  /* 0x0000000b281a7c24 */ /* 0x000fc8000f8e0217 */
[----:B------:R-:W-:-:S05]  /*1a40*/  IMAD.WIDE R26, R26, R27, UR16 ;  /* 0x000000101a1a7e25 */ /* 0x000fca000f8e021b */
[----:B------:R4:W-:Y:S04]  /*1a50*/  @!P5 STG.E desc[UR12][R26.64], R22 ;  /* 0x000000161a00d986 */ /* 0x0009e8000c10190c */
[----:B------:R4:W-:Y:S02]  /*1a60*/  @!P6 STG.E desc[UR12][R26.64+0x4], R24 ;  /* 0x000004181a00e986 */ /* 0x0009e4000c10190c */
.L_x_3454:
[----:B------:R-:W-:Y:S05]  /*1a70*/  BSYNC.RECONVERGENT B0 ;  /* 0x0000000000007941 */ /* 0x000fea0003800200 */
.L_x_3453:
[----:B------:R-:W-:Y:S01]  /*1a80*/  BSSY.RECONVERGENT B0, `(.L_x_3455) ;  /* 0x000000e000007945 */ /* 0x000fe20003800200 */
[----:B------:R-:W-:Y:S01]  /*1a90*/  MOV R37, RZ ;  /* 0x000000ff00257202 */ /* 0x000fe20000000f00 */
[----:B------:R-:W-:Y:S02]  /*1aa0*/  IMAD.MOV.U32 R40, RZ, RZ, RZ ;  /* 0x000000ffff287224 */ /* 0x000fe400078e00ff */
[----:B------:R-:W-:Y:S05]  /*1ab0*/  @P4 BRA `(.L_x_3456) ;  /* 0x0000000000284947 */ /* 0x000fea0003800000 */
[C---:B01234-:R-:W-:Y:S02]  /*1ac0*/  VIADD R26, R23.reuse, 0x1 ;  /* 0x00000001171a7836 */ /* 0x05ffe40000000000 */
[----:B------:R-:W-:Y:S01]  /*1ad0*/  HFMA2 R27, -RZ, RZ, 0, 2.384185791015625e-07 ;  /* 0x00000004ff1b7431 */ /* 0x000fe200000001ff */
        /* <DEDUP_REMOVED lines=8> */
.L_x_3456:
[----:B------:R-:W-:Y:S05]  /*1b60*/  BSYNC.RECONVERGENT B0 ;  /* 0x0000000000007941 */ /* 0x000fea0003800200 */
.L_x_3455:
[----:B------:R-:W-:Y:S01]  /*1b70*/  BSSY.RECONVERGENT B0, `(.L_x_3457) ;  /* 0x000000c000007945 */ /* 0x000fe20003800200 */
[----:B-----5:R-:W-:Y:S01]  /*1b80*/  FMUL R31, R40, UR10 ;  /* 0x0000000a281f7c20 */ /* 0x020fe20008400000 */
[----:B------:R-:W-:Y:S02]  /*1b90*/  FMUL R33, R37, UR10 ;  /* 0x0000000a25217c20 */ /* 0x000fe40008400000 */
[----:B------:R-:W-:Y:S05]  /*1ba0*/  @P4 BRA `(.L_x_3458) ;  /* 0x0000000000204947 */ /* 0x000fea0003800000 */
[C---:B01234-:R-:W-:Y:S01]  /*1bb0*/  IADD3 R26, PT, PT, R23.reuse, 0x1, RZ ;  /* 0x00000001171a7810 */ /* 0x05ffe20007ffe0ff */
[----:B------:R-:W-:Y:S01]  /*1bc0*/  IMAD.MOV.U32 R27, RZ, RZ, 0x4 ;  /* 0x00000004ff1b7424 */ /* 0x000fe200078e00ff */
[----:B------:R-:W-:Y:S02]  /*1bd0*/  ISETP.GE.AND P4, PT, R23, UR11, PT ;  /* 0x0000000b17007c0c */ /* 0x000fe4000bf86270 */
[----:B------:R-:W-:Y:S01]  /*1be0*/  ISETP.GE.AND P5, PT, R26, UR11, PT ;  /* 0x0000000b1a007c0c */ /* 0x000fe2000bfa6270 */
[----:B------:R-:W-:-:S04]  /*1bf0*/  IMAD R26, R28, UR11, R23 ;  /* 0x0000000b1c1a7c24 */ /* 0x000fc8000f8e0217 */
[----:B------:R-:W-:-:S06]  /*1c00*/  IMAD.WIDE R26, R26, R27, UR16 ;  /* 0x000000101a1a7e25 */ /* 0x000fcc000f8e021b */
[----:B------:R0:W-:Y:S04]  /*1c10*/  @!P4 STG.E desc[UR12][R26.64], R31 ;  /* 0x0000001f1a00c986 */ /* 0x0001e8000c10190c */
[----:B------:R0:W-:Y:S02]  /*1c20*/  @!P5 STG.E desc[UR12][R26.64+0x4], R33 ;  /* 0x000004211a00d986 */ /* 0x0001e4000c10190c */
.L_x_3458:
[----:B------:R-:W-:Y:S05]  /*1c30*/  BSYNC.RECONVERGENT B0 ;  /* 0x0000000000007941 */ /* 0x000fea0003800200 */
.L_x_3457:
[----:B------:R-:W-:Y:S01]  /*1c40*/  BSSY.RECONVERGENT B0, `(.L_x_3459) ;  /* 0x000000d000007945 */ /* 0x000fe20003800200 */
[----:B------:R-:W-:Y:S02]  /*1c50*/  FMNMX3 R41, |R40|, R29, |R37|, !PT ;  /* 0x0000001d28297276 */ /* 0x000fe40007800625 */
[----:B------:R-:W-:Y:S01]  /*1c60*/  CS2R R28, SRZ ;  /* 0x00000000001c7805 */ /* 0x000fe2000001ff00 */
[----:B------:R-:W-:Y:S06]  /*1c70*/  @P3 BRA `(.L_x_3460) ;  /* 0x0000000000243947 */ /* 0x000fec0003800000 */
[C---:B01234-:R-:W-:Y:S01]  /*1c80*/  VIADD R26, R23.reuse, 0x1 ;  /* 0x00000001171a7836 */ /* 0x05ffe20000000000 */
[----:B------:R-:W-:Y:S02]  /*1c90*/  ISETP.GE.AND P4, PT, R23, UR11, PT ;  /* 0x0000000b17007c0c */ /* 0x000fe4000bf86270 */
[----:B------:R-:W-:Y:S02]  /*1ca0*/  CS2R R28, SRZ ;  /* 0x00000000001c7805 */ /* 0x000fe4000001ff00 */
[----:B------:R-:W-:Y:S02]  /*1cb0*/  MOV R27, 0x4 ;  /* 0x00000004001b7802 */ /* 0x000fe40000000f00 */
[----:B------:R-:W-:Y:S01]  /*1cc0*/  ISETP.GE.AND P5, PT, R26, UR11, PT ;  /* 0x0000000b1a007c0c */ /* 0x000fe2000bfa6270 */
[----:B------:R-:W-:-:S04]  /*1cd0*/  IMAD R26, R30, UR11, R23 ;  /* 0x0000000b1e1a7c24 */ /* 0x000fc8000f8e0217 */
[----:B------:R-:W-:-:S05]  /*1ce0*/  IMAD.WIDE R26, R26, R27, UR14 ;  /* 0x0000000e1a1a7e25 */ /* 0x000fca000f8e021b */
[----:B------:R0:W5:Y:S04]  /*1cf0*/  @!P4 LDG.E R29, desc[UR12][R26.64] ;  /* 0x0000000c1a1dc981 */ /* 0x000168000c1e1900 */
[----:B------:R0:W5:Y:S02]  /*1d00*/  @!P5 LDG.E R28, desc[UR12][R26.64+0x4] ;  /* 0x0000040c1a1cd981 */ /* 0x000164000c1e1900 */
.L_x_3460:
[----:B------:R-:W-:Y:S05]  /*1d10*/  BSYNC.RECONVERGENT B0 ;  /* 0x0000000000007941 */ /* 0x000fea0003800200 */
.L_x_3459:
[----:B------:R-:W-:Y:S01]  /*1d20*/  BSSY.RECONVERGENT B0, `(.L_x_3461) ;  /* 0x000000d000007945 */ /* 0x000fe20003800200 */
[C---:B-----5:R-:W-:Y:S01]  /*1d30*/  FMNMX3 R41, |R29|.reuse, R41, |R28|, !PT ;  /* 0x000000291d297276 */ /* 0x060fe2000780061c */
[----:B01234-:R-:W-:Y:S01]  /*1d40*/  FMUL R26, R29, UR10 ;  /* 0x0000000a1d1a7c20 */ /* 0x01ffe20008400000 */
        /* <DEDUP_REMOVED lines=10> */
.L_x_3462:
[----:B------:R-:W-:Y:S05]  /*1df0*/  BSYNC.RECONVERGENT B0 ;  /* 0x0000000000007941 */ /* 0x000fea0003800200 */
.L_x_3461:
[----:B------:R-:W-:Y:S01]  /*1e00*/  BSSY.RECONVERGENT B0, `(.L_x_3463) ;  /* 0x000000e000007945 */ /* 0x000fe20003800200 */
[----:B------:R-:W-:Y:S02]  /*1e10*/  HFMA2 R42, -RZ, RZ, 0, 0 ;  /* 0x00000000ff2a7431 */ /* 0x000fe400000001ff */
[----:B------:R-:W-:Y:S01]  /*1e20*/  IMAD.MOV.U32 R27, RZ, RZ, RZ ;  /* 0x000000ffff1b7224 */ /* 0x000fe200078e00ff */
[----:B------:R-:W-:Y:S06]  /*1e30*/  @P2 BRA `(.L_x_3464) ;  /* 0x0000000000282947 */ /* 0x000fec0003800000 */
[C---:B------:R-:W-:Y:S01]  /*1e40*/  VIADD R27, R23.reuse, 0x1 ;  /* 0x00000001171b7836 */ /* 0x040fe20000000000 */
[----:B------:R-:W-:Y:S01]  /*1e50*/  ISETP.GE.AND P3, PT, R23, UR11, PT ;  /* 0x0000000b17007c0c */ /* 0x000fe2000bf66270 */
[----:B0-----:R-:W-:Y:S01]  /*1e60*/  IMAD R30, R32, UR11, R23 ;  /* 0x0000000b201e7c24 */ /* 0x001fe2000f8e0217 */
[----:B------:R-:W-:Y:S01]  /*1e70*/  MOV R31, 0x4 ;  /* 0x00000004001f7802 */ /* 0x000fe20000000f00 */
[----:B------:R-:W-:Y:S01]  /*1e80*/  IMAD.MOV.U32 R42, RZ, RZ, RZ ;  /* 0x000000ffff2a7224 */ /* 0x000fe200078e00ff */
[----:B------:R-:W-:Y:S01]  /*1e90*/  ISETP.GE.AND P4, PT, R27, UR11, PT ;  /* 0x0000000b1b007c0c */ /* 0x000fe2000bf86270 */
[----:B------:R-:W-:Y:S02]  /*1ea0*/  IMAD.MOV.U32 R27, RZ, RZ, RZ ;  /* 0x000000ffff1b7224 */ /* 0x000fe400078e00ff */
[----:B------:R-:W-:-:S06]  /*1eb0*/  IMAD.WIDE R30, R30, R31, UR14 ;  /* 0x0000000e1e1e7e25 */ /* 0x000fcc000f8e021f */
[----:B------:R1:W5:Y:S04]  /*1ec0*/  @!P3 LDG.E R27, desc[UR12][R30.64] ;  /* 0x0000000c1e1bb981 */ /* 0x000368000c1e1900 */
[----:B------:R1:W5:Y:S02]  /*1ed0*/  @!P4 LDG.E R42, desc[UR12][R30.64+0x4] ;  /* 0x0000040c1e2ac981 */ /* 0x000364000c1e1900 */
.L_x_3464:
[----:B------:R-:W-:Y:S05]  /*1ee0*/  BSYNC.RECONVERGENT B0 ;  /* 0x0000000000007941 */ /* 0x000fea0003800200 */
.L_x_3463:
[----:B------:R-:W-:Y:S01]  /*1ef0*/  BSSY.RECONVERGENT B0, `(.L_x_3465) ;  /* 0x000000d000007945 */ /* 0x000fe20003800200 */
[C---:B-----5:R-:W-:Y:S01]  /*1f00*/  FMNMX3 R41, |R27|.reuse, R41, |R42|, !PT ;  /* 0x000000291b297276 */ /* 0x060fe2000780062a */
[----:B------:R-:W-:Y:S01]  /*1f10*/  FMUL R27, R27, UR10 ;  /* 0x0000000a1b1b7c20 */ /* 0x000fe20008400000 */
[----:B------:R-:W-:Y:S01]  /*1f20*/  FMUL R29, R42, UR10 ;  /* 0x0000000a2a1d7c20 */ /* 0x000fe20008400000 */
[----:B------:R-:W-:Y:S06]  /*1f30*/  @P2 BRA `(.L_x_3466) ;  /* 0x0000000000202947 */ /* 0x000fec0003800000 */
[C---:B01----:R-:W-:Y:S01]  /*1f40*/  IADD3 R30, PT, PT, R23.reuse, 0x1, RZ ;  /* 0x00000001171e7810 */ /* 0x043fe20007ffe0ff */
[----:B------:R-:W-:Y:S01]  /*1f50*/  IMAD.MOV.U32 R31, RZ, RZ, 0x4 ;  /* 0x00000004ff1f7424 */ /* 0x000fe200078e00ff */
[----:B------:R-:W-:Y:S02]  /*1f60*/  ISETP.GE.AND P2, PT, R23, UR11, PT ;  /* 0x0000000b17007c0c */ /* 0x000fe4000bf46270 */
[----:B------:R-:W-:Y:S01]  /*1f70*/  ISETP.GE.AND P3, PT, R30, UR11, PT ;  /* 0x0000000b1e007c0c */ /* 0x000fe2000bf66270 */
[----:B------:R-:W-:-:S04]  /*1f80*/  IMAD R30, R32, UR11, R23 ;  /* 0x0000000b201e7c24 */ /* 0x000fc8000f8e0217 */
[----:B------:R-:W-:-:S06]  /*1f90*/  IMAD.WIDE R30, R30, R31, UR16 ;  /* 0x000000101e1e7e25 */ /* 0x000fcc000f8e021f */
[----:B------:R2:W-:Y:S04]  /*1fa0*/  @!P2 STG.E desc[UR12][R30.64], R27 ;  /* 0x0000001b1e00a986 */ /* 0x0005e8000c10190c */
[----:B------:R2:W-:Y:S02]  /*1fb0*/  @!P3 STG.E desc[UR12][R30.64+0x4], R29 ;  /* 0x0000041d1e00b986 */ /* 0x0005e4000c10190c */
.L_x_3466:
[----:B------:R-:W-:Y:S05]  /*1fc0*/  BSYNC.RECONVERGENT B0 ;  /* 0x0000000000007941 */ /* 0x000fea0003800200 */
.L_x_3465:
[----:B------:R-:W-:Y:S01]  /*1fd0*/  BSSY.RECONVERGENT B0, `(.L_x_3467) ;  /* 0x000000c000007945 */ /* 0x000fe20003800200 */
[----:B------:R-:W-:-:S03]  /*1fe0*/  CS2R R32, SRZ ;  /* 0x0000000000207805 */ /* 0x000fc6000001ff00 */
[----:B------:R-:W-:Y:S05]  /*1ff0*/  @P1 BRA `(.L_x_3468) ;  /* 0x0000000000241947 */ /* 0x000fea0003800000 */
[C---:B012---:R-:W-:Y:S01]  /*2000*/  VIADD R30, R23.reuse, 0x1 ;  /* 0x00000001171e7836 */ /* 0x047fe20000000000 */
        /* <DEDUP_REMOVED lines=8> */
.L_x_3468:
[----:B------:R-:W-:Y:S05]  /*2090*/  BSYNC.RECONVERGENT B0 ;  /* 0x0000000000007941 */ /* 0x000fea0003800200 */
.L_x_3467:
[----:B------:R-:W-:Y:S01]  /*20a0*/  BSSY.RECONVERGENT B0, `(.L_x_3469) ;  /* 0x000000d000007945 */ /* 0x000fe20003800200 */
[C---:B-----5:R-:W-:Y:S01]  /*20b0*/  FMNMX3 R41, |R33|.reuse, R41, |R32|, !PT ;  /* 0x0000002921297276 */ /* 0x060fe20007800620 */
[----:B0123--:R-:W-:Y:S01]  /*20c0*/  FMUL R30, R33, UR10 ;  /* 0x0000000a211e7c20 */ /* 0x00ffe20008400000 */
        /* <DEDUP_REMOVED lines=10> */
.L_x_3470:
[----:B------:R-:W-:Y:S05]  /*2170*/  BSYNC.RECONVERGENT B0 ;  /* 0x0000000000007941 */ /* 0x000fea0003800200 */
.L_x_3469:
        /* <DEDUP_REMOVED lines=14> */
.L_x_3472:
[----:B------:R-:W-:Y:S05]  /*2260*/  BSYNC.RECONVERGENT B0 ;  /* 0x0000000000007941 */ /* 0x000fea0003800200 */
.L_x_3471:
[----:B------:R-:W2:Y:S01]  /*2270*/  S2R R42, SR_CgaCtaId ;  /* 0x00000000002a7919 */ /* 0x000ea20000008800 */
[----:B------:R-:W-:Y:S01]  /*2280*/  BSSY.RECONVERGENT B0, `(.L_x_3473) ;  /* 0x000000e000007945 */ /* 0x000fe20003800200 */
[C---:B-----5:R-:W-:Y:S01]  /*2290*/  FMNMX3 R41, |R31|.reuse, R41, |R44|, !PT ;  /* 0x000000291f297276 */ /* 0x060fe2000780062c */
[----:B------:R-:W-:Y:S01]  /*22a0*/  FMUL R31, R31, UR10 ;  /* 0x0000000a1f1f7c20 */ /* 0x000fe20008400000 */
[----:B------:R-:W-:Y:S01]  /*22b0*/  MOV R39, 0x400 ;  /* 0x0000040000277802 */ /* 0x000fe20000000f00 */
        /* <DEDUP_REMOVED lines=10> */
.L_x_3474:
[----:B------:R-:W-:Y:S05]  /*2360*/  BSYNC.RECONVERGENT B0 ;  /* 0x0000000000007941 */ /* 0x000fea0003800200 */
.L_x_3473:
[----:B------:R-:W-:Y:S01]  /*2370*/  VIADD R23, R39, 0x10 ;  /* 0x0000001027177836 */ /* 0x000fe20000000000 */
[C---:B01-3--:R-:W-:Y:S01]  /*2380*/  LOP3.LUT R34, R0.reuse, 0x1f, RZ, 0xc0, !PT ;  /* 0x0000001f00227812 */ /* 0x04bfe200078ec0ff */
[----:B------:R-:W-:Y:S01]  /*2390*/  IMAD.SHL.U32 R38, R0, 0x100, RZ ;  /* 0x0000010000267824 */ /* 0x000fe200078e00ff */
[----:B------:R-:W-:Y:S01]  /*23a0*/  MOV R44, UR9 ;  /* 0x00000009002c7c02 */ /* 0x000fe20008000f00 */
[----:B------:R-:W-:Y:S01]  /*23b0*/  IMAD.SHL.U32 R43, R36, 0x2, RZ ;  /* 0x00000002242b7824 */ /* 0x000fe200078e00ff */
[----:B--2---:R-:W-:Y:S01]  /*23c0*/  LEA R23, R42, R23, 0x18 ;  /* 0x000000172a177211 */ /* 0x004fe200078ec0ff */
[----:B------:R-:W-:Y:S01]  /*23d0*/  BSSY.RECONVERGENT B0, `(.L_x_3475) ;  /* 0x000002b000007945 */ /* 0x000fe20003800200 */
[----:B------:R-:W-:-:S03]  /*23e0*/  LOP3.LUT R38, R38, 0x1f00, RZ, 0xc0, !PT ;  /* 0x00001f0026267812 */ /* 0x000fc600078ec0ff */
[----:B------:R-:W-:-:S05]  /*23f0*/  IMAD R23, R34, 0x108, R23 ;  /* 0x0000010822177824 */ /* 0x000fca00078e0217 */
[----:B------:R-:W-:-:S05]  /*2400*/  LEA R35, R36, R23, 0x3 ;  /* 0x0000001724237211 */ /* 0x000fca00078e18ff */
[----:B------:R0:W-:Y:S04]  /*2410*/  STS.64 [R35], R2 ;  /* 0x0000000223007388 */ /* 0x0001e80000000a00 */
[----:B------:R1:W-:Y:S04]  /*2420*/  STS.64 [R35+0x20], R6 ;  /* 0x0000200623007388 */ /* 0x0003e80000000a00 */
[----:B------:R2:W-:Y:S01]  /*2430*/  STS.64 [R35+0x60], R14 ;  /* 0x0000600e23007388 */ /* 0x0005e20000000a00 */
[----:B0-----:R-:W-:Y:S02]  /*2440*/  IMAD.IADD R3, R23, 0x1, -R38 ;  /* 0x0000000117037824 */ /* 0x001fe400078e0a26 */
[----:B------:R-:W-:Y:S01]  /*2450*/  FMUL R23, R40, UR10 ;  /* 0x0000000a28177c20 */ /* 0x000fe20008400000 */
[----:B------:R-:W-:Y:S01]  /*2460*/  IMAD R38, R44, 0x40, R43 ;  /* 0x000000402c267824 */ /* 0x000fe200078e022b */
[----:B------:R0:W-:Y:S03]  /*2470*/  STS.64 [R35+0x40], R10 ;  /* 0x0000400a23007388 */ /* 0x0001e60000000a00 */
[C---:B------:R-:W-:Y:S01]  /*2480*/  VIADD R45, R38.reuse, 0x10 ;  /* 0x00000010262d7836 */ /* 0x040fe20000000000 */
[C---:B------:R-:W-:Y:S01]  /*2490*/  ISETP.GE.AND P6, PT, R38.reuse, UR11, PT ;  /* 0x0000000b26007c0c */ /* 0x040fe2000bfc6270 */
[C---:B------:R-:W-:Y:S01]  /*24a0*/  VIADD R44, R38.reuse, 0x18 ;  /* 0x00000018262c7836 */ /* 0x040fe20000000000 */
[----:B------:R3:W-:Y:S01]  /*24b0*/  STS.64 [R35+0x80], R18 ;  /* 0x0000801223007388 */ /* 0x0007e20000000a00 */
[C---:B-1----:R-:W-:Y:S01]  /*24c0*/  VIADD R6, R38.reuse, 0x28 ;  /* 0x0000002826067836 */ /* 0x042fe20000000000 */
[C---:B--2---:R-:W-:Y:S01]  /*24d0*/  IADD3 R15, PT, PT, R38.reuse, 0x8, RZ ;  /* 0x00000008260f7810 */ /* 0x044fe20007ffe0ff */
[C---:B------:R-:W-:Y:S01]  /*24e0*/  VIADD R7, R38.reuse, 0x30 ;  /* 0x0000003026077836 */ /* 0x040fe20000000000 */
[----:B------:R-:W-:Y:S01]  /*24f0*/  IADD3 R43, PT, PT, R38, 0x20, RZ ;  /* 0x00000020262b7810 */ /* 0x000fe20007ffe0ff */
[----:B------:R3:W-:Y:S01]  /*2500*/  STS.64 [R35+0xc0], R26 ;  /* 0x0000c01a23007388 */ /* 0x0007e20000000a00 */
[----:B------:R-:W-:Y:S01]  /*2510*/  ISETP.GE.AND P5, PT, R15, UR11, PT ;  /* 0x0000000b0f007c0c */ /* 0x000fe2000bfa6270 */
[----:B0-----:R-:W-:Y:S01]  /*2520*/  IMAD R10, R36, 0x108, R3 ;  /* 0x00000108240a7824 */ /* 0x001fe200078e0203 */
[----:B------:R-:W-:Y:S01]  /*2530*/  ISETP.GE.AND P4, PT, R45, UR11, PT ;  /* 0x0000000b2d007c0c */ /* 0x000fe2000bf86270 */
[----:B------:R3:W-:Y:S01]  /*2540*/  STS.64 [R35+0xe0], R30 ;  /* 0x0000e01e23007388 */ /* 0x0007e20000000a00 */
[----:B------:R-:W-:Y:S01]  /*2550*/  ISETP.GE.AND P3, PT, R44, UR11, PT ;  /* 0x0000000b2c007c0c */ /* 0x000fe2000bf66270 */
[----:B------:R-:W-:Y:S01]  /*2560*/  VIADD R14, R38, 0x38 ;  /* 0x00000038260e7836 */ /* 0x000fe20000000000 */
[----:B------:R-:W-:Y:S01]  /*2570*/  ISETP.GE.AND P2, PT, R43, UR11, PT ;  /* 0x0000000b2b007c0c */ /* 0x000fe2000bf46270 */
[----:B------:R3:W-:Y:S01]  /*2580*/  STS.64 [R35+0xa0], R22 ;  /* 0x0000a01623007388 */ /* 0x0007e20000000a00 */
[----:B------:R-:W-:Y:S01]  /*2590*/  BAR.SYNC.DEFER_BLOCKING 0x0 ;  /* 0x0000000000007b1d */ /* 0x000fe20000010000 */
[----:B------:R-:W-:-:S02]  /*25a0*/  ISETP.GE.AND P1, PT, R6, UR11, PT ;  /* 0x0000000b06007c0c */ /* 0x000fc4000bf26270 */
[----:B------:R-:W-:Y:S02]  /*25b0*/  ISETP.GE.AND P0, PT, R7, UR11, PT ;  /* 0x0000000b07007c0c */ /* 0x000fe4000bf06270 */
[----:B------:R-:W-:Y:S01]  /*25c0*/  IADD3 R11, PT, PT, R25, UR22, RZ ;  /* 0x00000016190b7c10 */ /* 0x000fe2000fffe0ff */
[----:B------:R-:W-:Y:S10]  /*25d0*/  @P6 BRA `(.L_x_3476) ;  /* 0x0000000000286947 */ /* 0x000ff40003800000 */
[C---:B------:R-:W-:Y:S01]  /*25e0*/  ISETP.GE.AND P6, PT, R11.reuse, UR6, PT ;  /* 0x000000060b007c0c */ /* 0x040fe2000bfc6270 */
[----:B------:R-:W-:Y:S01]  /*25f0*/  IMAD.MOV.U32 R3, RZ, RZ, 0x4 ;  /* 0x00000004ff037424 */ /* 0x000fe200078e00ff */
[----:B---3--:R-:W-:Y:S01]  /*2600*/  IADD3 R18, PT, PT, R11, 0x1, RZ ;  /* 0x000000010b127810 */ /* 0x008fe20007ffe0ff */
[----:B------:R-:W-:-:S04]  /*2610*/  IMAD R2, R38, UR6, R11 ;  /* 0x0000000626027c24 */ /* 0x000fc8000f8e020b */
[----:B------:R-:W-:-:S06]  /*2620*/  IMAD.WIDE R2, R2, R3, UR18 ;  /* 0x0000001202027e25 */ /* 0x000fcc000f8e0203 */
[----:B------:R-:W0:Y:S04]  /*2630*/  @!P6 LDS R19, [R10] ;  /* 0x000000000a13e984 */ /* 0x000e280000000800 */
[----:B0-----:R-:W-:Y:S01]  /*2640*/  @!P6 STG.E desc[UR12][R2.64], R19 ;  /* 0x000000130200e986 */ /* 0x001fe2000c10190c */
[----:B------:R-:W-:-:S13]  /*2650*/  ISETP.GE.AND P6, PT, R18, UR6, PT ;  /* 0x0000000612007c0c */ /* 0x000fda000bfc6270 */
[----:B------:R-:W0:Y:S04]  /*2660*/  @!P6 LDS R23, [R10+0x4] ;  /* 0x000004000a17e984 */ /* 0x000e280000000800 */
[----:B0-----:R0:W-:Y:S02]  /*2670*/  @!P6 STG.E desc[UR12][R2.64+0x4], R23 ;  /* 0x000004170200e986 */ /* 0x0011e4000c10190c */
.L_x_3476:
[----:B------:R-:W-:Y:S05]  /*2680*/  BSYNC.RECONVERGENT B0 ;  /* 0x0000000000007941 */ /* 0x000fea0003800200 */
.L_x_3475:
[----:B------:R-:W-:Y:S01]  /*2690*/  BSSY.RECONVERGENT B0, `(.L_x_3477) ;  /* 0x000000e000007945 */ /* 0x000fe20003800200 */
[----:B------:R-:W-:Y:S01]  /*26a0*/  ISETP.GE.AND P6, PT, R14, UR11, PT ;  /* 0x0000000b0e007c0c */ /* 0x000fe2000bfc6270 */
[----:B---3--:R-:W-:Y:S02]  /*26b0*/  VIADD R18, R38, 0x1 ;  /* 0x0000000126127836 */ /* 0x008fe40000000000 */
[----:B------:R-:W-:Y:S10]  /*26c0*/  @P5 BRA `(.L_x_3478) ;  /* 0x0000000000285947 */ /* 0x000ff40003800000 */
[----:B------:R-:W-:Y:S01]  /*26d0*/  ISETP.GE.AND P5, PT, R11, UR6, PT ;  /* 0x000000060b007c0c */ /* 0x000fe2000bfa6270 */
[----:B0-----:R-:W-:Y:S02]  /*26e0*/  IMAD.MOV.U32 R3, RZ, RZ, 0x4 ;  /* 0x00000004ff037424 */ /* 0x001fe400078e00ff */
[----:B------:R-:W-:Y:S01]  /*26f0*/  IMAD R2, R15, UR6, R11 ;  /* 0x000000060f027c24 */ /* 0x000fe2000f8e020b */
[----:B------:R-:W-:-:S03]  /*2700*/  IADD3 R15, PT, PT, R11, 0x1, RZ ;  /* 0x000000010b0f7810 */ /* 0x000fc60007ffe0ff */
[----:B------:R-:W-:-:S06]  /*2710*/  IMAD.WIDE R2, R2, R3, UR18 ;  /* 0x0000001202027e25 */ /* 0x000fcc000f8e0203 */
[----:B------:R-:W0:Y:S04]  /*2720*/  @!P5 LDS R19, [R10+0x420] ;  /* 0x000420000a13d984 */ /* 0x000e280000000800 */
[----:B0-----:R-:W-:Y:S01]  /*2730*/  @!P5 STG.E desc[UR12][R2.64], R19 ;  /* 0x000000130200d986 */ /* 0x001fe2000c10190c */
[----:B------:R-:W-:-:S13]  /*2740*/  ISETP.GE.AND P5, PT, R15, UR6, PT ;  /* 0x000000060f007c0c */ /* 0x000fda000bfa6270 */
[----:B------:R-:W0:Y:S04]  /*2750*/  @!P5 LDS R15, [R10+0x424] ;  /* 0x000424000a0fd984 */ /* 0x000e280000000800 */
[----:B0-----:R1:W-:Y:S02]  /*2760*/  @!P5 STG.E desc[UR12][R2.64+0x4], R15 ;  /* 0x0000040f0200d986 */ /* 0x0013e4000c10190c */
.L_x_3478:
[----:B------:R-:W-:Y:S05]  /*2770*/  BSYNC.RECONVERGENT B0 ;  /* 0x0000000000007941 */ /* 0x000fea0003800200 */
.L_x_3477:
        /* <DEDUP_REMOVED lines=12> */
.L_x_3480:
[----:B------:R-:W-:Y:S05]  /*2840*/  BSYNC.RECONVERGENT B0 ;  /* 0x0000000000007941 */ /* 0x000fea0003800200 */
.L_x_3479:
        /* <DEDUP_REMOVED lines=12> */
.L_x_3482:
[----:B------:R-:W-:Y:S05]  /*2910*/  BSYNC.RECONVERGENT B0 ;  /* 0x0000000000007941 */ /* 0x000fea0003800200 */
.L_x_3481:
        /* <DEDUP_REMOVED lines=12> */
.L_x_3484:
[----:B------:R-:W-:Y:S05]  /*29e0*/  BSYNC.RECONVERGENT B0 ;  /* 0x0000000000007941 */ /* 0x000fea0003800200 */
.L_x_3483:
        /* <DEDUP_REMOVED lines=12> */
.L_x_3486:
[----:B------:R-:W-:Y:S05]  /*2ab0*/  BSYNC.RECONVERGENT B0 ;  /* 0x0000000000007941 */ /* 0x000fea0003800200 */
.L_x_3485:
[----:B------:R-:W-:Y:S04]  /*2ac0*/  BSSY.RECONVERGENT B0, `(.L_x_3487) ;  /* 0x000000c000007945 */ /* 0x000fe80003800200 */
[----:B------:R-:W-:Y:S05]  /*2ad0*/  @P0 BRA `(.L_x_3488) ;  /* 0x0000000000280947 */ /* 0x000fea0003800000 */
[C---:B01234-:R-:W-:Y:S01]  /*2ae0*/  VIADD R2, R11.reuse, 0x1 ;  /* 0x000000010b027836 */ /* 0x05ffe20000000000 */
        /* <DEDUP_REMOVED lines=9> */
.L_x_3488:
[----:B------:R-:W-:Y:S05]  /*2b80*/  BSYNC.RECONVERGENT B0 ;  /* 0x0000000000007941 */ /* 0x000fea0003800200 */
.L_x_3487:
        /* <DEDUP_REMOVED lines=12> */
.L_x_3490:
[----:B------:R-:W-:Y:S05]  /*2c50*/  BSYNC.RECONVERGENT B0 ;  /* 0x0000000000007941 */ /* 0x000fea0003800200 */
.L_x_3489:
[----:B------:R-:W-:Y:S01]  /*2c60*/  BAR.SYNC.DEFER_BLOCKING 0x0 ;  /* 0x0000000000007b1d */ /* 0x000fe20000010000 */
[----:B------:R-:W-:Y:S01]  /*2c70*/  ISETP.GE.AND P0, PT, R18, UR11, PT ;  /* 0x0000000b12007c0c */ /* 0x000fe2000bf06270 */
[----:B------:R-:W-:Y:S01]  /*2c80*/  FMUL R25, R37, UR10 ;  /* 0x0000000a25197c20 */ /* 0x000fe20008400000 */
[----:B------:R-:W-:-:S03]  /*2c90*/  VIADD R6, R38, 0x9 ;  /* 0x0000000926067836 */ /* 0x000fc60000000000 */
        /* <DEDUP_REMOVED lines=21> */
.L_x_3492:
[----:B------:R-:W-:Y:S05]  /*2df0*/  BSYNC.RECONVERGENT B0 ;  /* 0x0000000000007941 */ /* 0x000fea0003800200 */
.L_x_3491:
[----:B------:R-:W-:Y:S01]  /*2e00*/  ISETP.GE.AND P6, PT, R6, UR11, PT ;  /* 0x0000000b06007c0c */ /* 0x000fe2000bfc6270 */
[C---:B0-----:R-:W-:Y:S01]  /*2e10*/  VIADD R12, R38.reuse, 0x19 ;  /* 0x00000019260c7836 */ /* 0x041fe20000000000 */
[C---:B------:R-:W-:Y:S01]  /*2e20*/  IADD3 R8, PT, PT, R38.reuse, 0x11, RZ ;  /* 0x0000001126087810 */ /* 0x040fe20007ffe0ff */
[C---:B------:R-:W-:Y:S01]  /*2e30*/  VIADD R4, R38.reuse, 0x29 ;  /* 0x0000002926047836 */ /* 0x040fe20000000000 */
[C---:B------:R-:W-:Y:S01]  /*2e40*/  IADD3 R14, PT, PT, R38.reuse, 0x21, RZ ;  /* 0x00000021260e7810 */ /* 0x040fe20007ffe0ff */
[----:B------:R-:W-:Y:S01]  /*2e50*/  BSSY.RECONVERGENT B0, `(.L_x_3493) ;  /* 0x0000014000007945 */ /* 0x000fe20003800200 */
[C---:B-1234-:R-:W-:Y:S01]  /*2e60*/  IADD3 R2, PT, PT, R38.reuse, 0x31, RZ ;  /* 0x0000003126027810 */ /* 0x05efe20007ffe0ff */
[----:B------:R-:W-:Y:S01]  /*2e70*/  VIADD R38, R38, 0x39 ;  /* 0x0000003926267836 */ /* 0x000fe20000000000 */
[----:B------:R-:W-:Y:S02]  /*2e80*/  ISETP.GE.AND P0, PT, R8, UR11, PT ;  /* 0x0000000b08007c0c */ /* 0x000fe4000bf06270 */
[----:B------:R-:W-:-:S02]  /*2e90*/  ISETP.GE.AND P1, PT, R12, UR11, PT ;  /* 0x0000000b0c007c0c */ /* 0x000fc4000bf26270 */
[----:B------:R-:W-:Y:S02]  /*2ea0*/  ISETP.GE.AND P2, PT, R14, UR11, PT ;  /* 0x0000000b0e007c0c */ /* 0x000fe4000bf46270 */
[----:B------:R-:W-:Y:S02]  /*2eb0*/  ISETP.GE.AND P3, PT, R4, UR11, PT ;  /* 0x0000000b04007c0c */ /* 0x000fe4000bf66270 */
        /* <DEDUP_REMOVED lines=13> */
.L_x_3494:
[----:B------:R-:W-:Y:S05]  /*2f90*/  BSYNC.RECONVERGENT B0 ;  /* 0x0000000000007941 */ /* 0x000fea0003800200 */
.L_x_3493:
[----:B------:R-:W-:Y:S04]  /*2fa0*/  BSSY.RECONVERGENT B0, `(.L_x_3495) ;  /* 0x000000c000007945 */ /* 0x000fe80003800200 */
[----:B------:R-:W-:Y:S05]  /*2fb0*/  @P0 BRA `(.L_x_3496) ;  /* 0x0000000000280947 */ /* 0x000fea0003800000 */
[C---:B------:R-:W-:Y:S01]  /*2fc0*/  IADD3 R3, PT, PT, R11.reuse, 0x1, RZ ;  /* 0x000000010b037810 */ /* 0x040fe20007ffe0ff */
        /* <DEDUP_REMOVED lines=9> */
.L_x_3496:
[----:B------:R-:W-:Y:S05]  /*3060*/  BSYNC.RECONVERGENT B0 ;  /* 0x0000000000007941 */ /* 0x000fea0003800200 */
.L_x_3495:
[----:B------:R-:W-:Y:S04]  /*3070*/  BSSY.RECONVERGENT B0, `(.L_x_3497) ;  /* 0x000000c000007945 */ /* 0x000fe80003800200 */
[----:B------:R-:W-:Y:S05]  /*3080*/  @P1 BRA `(.L_x_3498) ;  /* 0x0000000000281947 */ /* 0x000fea0003800000 */
[C---:B--2---:R-:W-:Y:S01]  /*3090*/  IADD3 R3, PT, PT, R11.reuse, 0x1, RZ ;  /* 0x000000010b037810 */ /* 0x044fe20007ffe0ff */
        /* <DEDUP_REMOVED lines=9> */
.L_x_3498:
[----:B------:R-:W-:Y:S05]  /*3130*/  BSYNC.RECONVERGENT B0 ;  /* 0x0000000000007941 */ /* 0x000fea0003800200 */
.L_x_3497:
        /* <DEDUP_REMOVED lines=12> */
.L_x_3500:
[----:B------:R-:W-:Y:S05]  /*3200*/  BSYNC.RECONVERGENT B0 ;  /* 0x0000000000007941 */ /* 0x000fea0003800200 */
.L_x_3499:
[----:B------:R-:W-:Y:S04]  /*3210*/  BSSY.RECONVERGENT B0, `(.L_x_3501) ;  /* 0x000000c000007945 */ /* 0x000fe80003800200 */
[----:B------:R-:W-:Y:S05]  /*3220*/  @P3 BRA `(.L_x_3502) ;  /* 0x0000000000283947 */ /* 0x000fea0003800000 */
[C---:B--234-:R-:W-:Y:S01]  /*3230*/  IADD3 R3, PT, PT, R11.reuse, 0x1, RZ ;  /* 0x000000010b037810 */ /* 0x05cfe20007ffe0ff */
        /* <DEDUP_REMOVED lines=9> */
.L_x_3502:
[----:B------:R-:W-:Y:S05]  /*32d0*/  BSYNC.RECONVERGENT B0 ;  /* 0x0000000000007941 */ /* 0x000fea0003800200 */
.L_x_3501:
[----:B------:R-:W-:Y:S04]  /*32e0*/  BSSY.RECONVERGENT B0, `(.L_x_3503) ;  /* 0x000000c000007945 */ /* 0x000fe80003800200 */
[----:B------:R-:W-:Y:S05]  /*32f0*/  @P4 BRA `(.L_x_3504) ;  /* 0x0000000000284947 */ /* 0x000fea0003800000 */
[C---:B0-234-:R-:W-:Y:S01]  /*3300*/  IADD3 R3, PT, PT, R11.reuse, 0x1, RZ ;  /* 0x000000010b037810 */ /* 0x05dfe20007ffe0ff */
[----:B------:R-:W-:Y:S01]  /*3310*/  IMAD R2, R2, UR6, R11 ;  /* 0x0000000602027c24 */ /* 0x000fe2000f8e020b */
[----:B------:R-:W-:Y:S02]  /*3320*/  ISETP.GE.AND P0, PT, R11, UR6, PT ;  /* 0x000000060b007c0c */ /* 0x000fe4000bf06270 */
[----:B------:R-:W-:Y:S01]  /*3330*/  ISETP.GE.AND P1, PT, R3, UR6, PT ;  /* 0x0000000603007c0c */ /* 0x000fe2000bf26270 */
[----:B------:R-:W-:-:S04]  /*3340*/  IMAD.MOV.U32 R3, RZ, RZ, 0x4 ;  /* 0x00000004ff037424 */ /* 0x000fc800078e00ff */
[----:B------:R-:W-:-:S06]  /*3350*/  IMAD.WIDE R2, R2, R3, UR18 ;  /* 0x0000001202027e25 */ /* 0x000fcc000f8e0203 */
[----:B------:R-:W0:Y:S04]  /*3360*/  @!P0 LDS R5, [R10+0x18c0] ;  /* 0x0018c0000a058984 */ /* 0x000e280000000800 */
[----:B------:R-:W1:Y:S04]  /*3370*/  @!P1 LDS R7, [R10+0x18c4] ;  /* 0x0018c4000a079984 */ /* 0x000e680000000800 */
[----:B0-----:R0:W-:Y:S04]  /*3380*/  @!P0 STG.E desc[UR12][R2.64], R5 ;  /* 0x0000000502008986 */ /* 0x0011e8000c10190c */
[----:B-1----:R0:W-:Y:S02]  /*3390*/  @!P1 STG.E desc[UR12][R2.64+0x4], R7 ;  /* 0x0000040702009986 */ /* 0x0021e4000c10190c */
.L_x_3504:
[----:B------:R-:W-:Y:S05]  /*33a0*/  BSYNC.RECONVERGENT B0 ;  /* 0x0000000000007941 */ /* 0x000fea0003800200 */
.L_x_3503:
[----:B------:R-:W-:Y:S04]  /*33b0*/  BSSY.RECONVERGENT B0, `(.L_x_3505) ;  /* 0x000000c000007945 */ /* 0x000fe80003800200 */
[----:B------:R-:W-:Y:S05]  /*33c0*/  @P5 BRA `(.L_x_3506) ;  /* 0x0000000000285947 */ /* 0x000fea0003800000 */
[C---:B0-----:R-:W-:Y:S01]  /*33d0*/  IADD3 R2, PT, PT, R11.reuse, 0x1, RZ ;  /* 0x000000010b027810 */ /* 0x041fe20007ffe0ff */
[----:B--234-:R-:W-:Y:S01]  /*33e0*/  IMAD.MOV.U32 R3, RZ, RZ, 0x4 ;  /* 0x00000004ff037424 */ /* 0x01cfe200078e00ff */
        /* <DEDUP_REMOVED lines=8> */
.L_x_3506:
[----:B------:R-:W-:Y:S05]  /*3470*/  BSYNC.RECONVERGENT B0 ;  /* 0x0000000000007941 */ /* 0x000fea0003800200 */
.L_x_3505:
[----:B0-----:R-:W0:Y:S01]  /*3480*/  SHFL.DOWN PT, R2, R41, 0x10, 0x1f ;  /* 0x0a001f0029027f89 */ /* 0x001e2200000e0000 */
[----:B------:R-:W-:Y:S01]  /*3490*/  BAR.SYNC.DEFER_BLOCKING 0x0 ;  /* 0x0000000000007b1d */ /* 0x000fe20000010000 */
[----:B------:R-:W-:-:S05]  /*34a0*/  ISETP.NE.AND P0, PT, R34, RZ, PT ;  /* 0x000000ff2200720c */ /* 0x000fca0003f05270 */
[----:B------:R-:W-:Y:S08]  /*34b0*/  BSSY B0, `(.L_x_3507) ;  /* 0x000001c000007945 */ /* 0x000ff00003800000 */
[----:B--234-:R-:W-:-:S04]  /*34c0*/  @!P0 LEA R7, R42, R39, 0x18 ;  /* 0x000000272a078211 */ /* 0x01cfc800078ec0ff */
[----:B------:R-:W-:Y:S02]  /*34d0*/  @!P0 LEA R7, R36, R7, 0x2 ;  /* 0x0000000724078211 */ /* 0x000fe400078e10ff */
[----:B0-----:R-:W-:-:S05]  /*34e0*/  FMNMX R2, R41, R2, !PT ;  /* 0x0000000229027209 */ /* 0x001fca0007800000 */
[----:B------:R-:W0:Y:S02]  /*34f0*/  SHFL.DOWN PT, R3, R2, 0x8, 0x1f ;  /* 0x09001f0002037f89 */ /* 0x000e2400000e0000 */
        /* <DEDUP_REMOVED lines=22> */
.L_x_3516:
[----:B-1----:R-:W-:-:S07]  /*3660*/  FMNMX R2, R3, R4, !PT ;  /* 0x0000000403027209 */ /* 0x002fce0007800000 */
.L_x_3508:
[----:B------:R-:W-:Y:S05]  /*3670*/  BSYNC B0 ;  /* 0x0000000000007941 */ /* 0x000fea0003800000 */
.L_x_3507:
[----:B------:R-:W-:Y:S01]  /*3680*/  ISETP.NE.U32.AND P0, PT, RZ, UR20, PT ;  /* 0x00000014ff007c0c */ /* 0x000fe2000bf05070 */
[----:B------:R-:W-:Y:S01]  /*3690*/  BSSY.RECONVERGENT B0, `(.L_x_3510) ;  /* 0x0000010000007945 */ /* 0x000fe20003800200 */
[C---:B------:R-:W-:Y:S02]  /*36a0*/  LOP3.LUT P1, RZ, R0.reuse, UR7, RZ, 0xfc, !PT ;  /* 0x0000000700ff7c12 */ /* 0x040fe4000f82fcff */
[----:B------:R-:W-:Y:S02]  /*36b0*/  ISETP.NE.AND.EX P0, PT, RZ, UR21, PT, P0 ;  /* 0x00000015ff007c0c */ /* 0x000fe4000bf05300 */
[----:B------:R-:W-:Y:S02]  /*36c0*/  ISETP.EQ.U32.AND P2, PT, RZ, UR4, PT ;  /* 0x00000004ff007c0c */ /* 0x000fe4000bf42070 */
[----:B------:R-:W-:Y:S02]  /*36d0*/  ISETP.NE.OR P0, PT, R0, RZ, !P0 ;  /* 0x000000ff0000720c */ /* 0x000fe40004705670 */
[----:B------:R-:W-:-:S11]  /*36e0*/  ISETP.EQ.OR.EX P1, PT, RZ, UR5, P1, P2 ;  /* 0x00000005ff007c0c */ /* 0x000fd60008f22720 */
[----:B------:R-:W-:Y:S05]  /*36f0*/  @P0 BRA `(.L_x_3511) ;  /* 0x0000000000240947 */ /* 0x000fea0003800000 */
[----:B------:R-:W1:Y:S01]  /*3700*/  S2R R0, SR_LANEID ;  /* 0x0000000000007919 */ /* 0x000e620000000000 */
[----:B------:R-:W-:Y:S01]  /*3710*/  VOTEU.ANY UR6, UPT, PT ;  /* 0x0000000000067886 */ /* 0x000fe200038e0100 */
[----:B------:R-:W-:Y:S01]  /*3720*/  CREDUX.MAX.S32 UR8, R2 ;  /* 0x00000000020872cc */ /* 0x000fe20000000200 */
[----:B------:R-:W-:Y:S01]  /*3730*/  UFLO.U32 UR6, UR6 ;  /* 0x00000006000672bd */ /* 0x000fe200080e0000 */
[----:B------:R-:W-:Y:S01]  /*3740*/  MOV R2, UR20 ;  /* 0x0000001400027c02 */ /* 0x000fe20008000f00 */
[----:B0-----:R-:W-:-:S10]  /*3750*/  IMAD.U32 R3, RZ, RZ, UR21 ;  /* 0x00000015ff037e24 */ /* 0x001fd4000f8e00ff */
[----:B------:R-:W-:Y:S02]  /*3760*/  MOV R5, UR8 ;  /* 0x0000000800057c02 */ /* 0x000fe40008000f00 */
[----:B-1----:R-:W-:-:S13]  /*3770*/  ISETP.EQ.U32.AND P0, PT, R0, UR6, PT ;  /* 0x0000000600007c0c */ /* 0x002fda000bf02070 */
[----:B------:R1:W-:Y:S02]  /*3780*/  @P0 REDG.E.MAX.S32.STRONG.GPU desc[UR12][R2.64], R5 ;  /* 0x000000050200098e */ /* 0x0003e4000d12e30c */
.L_x_3511:
[----:B------:R-:W-:Y:S05]  /*3790*/  BSYNC.RECONVERGENT B0 ;  /* 0x0000000000007941 */ /* 0x000fea0003800200 */
.L_x_3510:
[----:B------:R-:W-:Y:S05]  /*37a0*/  @P1 EXIT ;  /* 0x000000000000194d */ /* 0x000fea0003800000 */
[----:B------:R-:W-:-:S04]  /*37b0*/  UIADD3 UR6, UPT, UPT, UR10, 0x1800000, URZ ;  /* 0x018000000a067890 */ /* 0x000fc8000fffe0ff */
[----:B------:R-:W-:-:S04]  /*37c0*/  ULOP3.LUT UR6, UR6, 0x7f800000, URZ, 0xc0, !UPT ;  /* 0x7f80000006067892 */ /* 0x000fc8000f8ec0ff */
[----:B------:R-:W-:-:S09]  /*37d0*/  UISETP.GT.U32.AND UP0, UPT, UR6, 0x1ffffff, UPT ;  /* 0x01ffffff0600788c */ /* 0x000fd2000bf04070 */
[----:B------:R-:W-:Y:S05]  /*37e0*/  BRA.U UP0, `(.L_x_3512) ;  /* 0x0000000100107547 */ /* 0x000fea000b800000 */
[----:B------:R-:W-:Y:S01]  /*37f0*/  IMAD.U32 R0, RZ, RZ, UR10 ;  /* 0x0000000aff007e24 */ /* 0x000fe2000f8e00ff */
[----:B------:R-:W-:-:S07]  /*3800*/  MOV R7, 0x3820 ;  /* 0x0000382000077802 */ /* 0x000fce0000000f00 */
[----:B01----:R-:W-:Y:S05]  /*3810*/  CALL.REL.NOINC `($__internal_14_$__cuda_sm20_rcp_rn_f32_slowpath) ;  /* 0x0000000000607944 */ /* 0x003fea0003c00000 */
[----:B------:R-:W-:Y:S05]  /*3820*/  BRA `(.L_x_3513) ;  /* 0x0000000000147947 */ /* 0x000fea0003800000 */
.L_x_3512:
[----:B-1----:R-:W1:Y:S01]  /*3830*/  MUFU.RCP R5, UR10 ;  /* 0x0000000a00057d08 */ /* 0x002e620008001000 */
[----:B------:R-:W-:-:S05]  /*3840*/  MOV R0, UR10 ;  /* 0x0000000a00007c02 */ /* 0x000fca0008000f00 */
[----:B-1----:R-:W-:-:S04]  /*3850*/  FFMA R0, R5, R0, -1 ;  /* 0xbf80000005007423 */ /* 0x002fc80000000000 */
[----:B------:R-:W-:-:S04]  /*3860*/  FADD.FTZ R0, -R0, -RZ ;  /* 0x800000ff00007221 */ /* 0x000fc80000010100 */
[----:B------:R-:W-:-:S07]  /*3870*/  FFMA R5, R5, R0, R5 ;  /* 0x0000000005057223 */ /* 0x000fce0000000005 */
.L_x_3513:
[----:B------:R-:W-:Y:S01]  /*3880*/  IMAD.U32 R2, RZ, RZ, UR4 ;  /* 0x00000004ff027e24 */ /* 0x000fe2000f8e00ff */
[----:B0-----:R-:W-:-:S05]  /*3890*/  MOV R3, UR5 ;  /* 0x0000000500037c02 */ /* 0x001fca0008000f00 */
[----:B------:R-:W-:Y:S01]  /*38a0*/  STG.E desc[UR12][R2.64], R5 ;  /* 0x0000000502007986 */ /* 0x000fe2000c10190c */
[----:B------:R-:W-:Y:S05]  /*38b0*/  EXIT ;  /* 0x000000000000794d */ /* 0x000fea0003800000 */
.L_x_3509:
[----:B------:R-:W-:Y:S01]  /*38c0*/  IMAD.MOV.U32 R6, RZ, RZ, 0x2 ;  /* 0x00000002ff067424 */ /* 0x000fe200078e00ff */
[----:B------:R-:W-:Y:S01]  /*38d0*/  MOV R7, 0x1f ;  /* 0x0000001f00077802 */ /* 0x000fe20000000f00 */
[----:B------:R-:W-:-:S07]  /*38e0*/  IMAD.MOV.U32 R5, RZ, RZ, -0x1 ;  /* 0xffffffffff057424 */ /* 0x000fce00078e00ff */
[----:B01----:R-:W-:Y:S05]  /*38f0*/  WARPSYNC.COLLECTIVE R5, `(.L_x_3514) ;  /* 0x0000000005087348 */ /* 0x003fea0003c00000 */
[----:B-1----:R1:W2:Y:S02]  /*3900*/  SHFL.DOWN P0, R4, R2, R6, R7 ;  /* 0x0800000602047389 */ /* 0x0022a40000000007 */
[----:B012---:R-:W-:Y:S05]  /*3910*/  ENDCOLLECTIVE ;  /* 0x000000000000791b */ /* 0x007fea0003800000 */
.L_x_3514:
[----:B------:R-:W-:Y:S02]  /*3920*/  MOV R6, 0x1 ;  /* 0x0000000100067802 */ /* 0x000fe40000000f00 */
[----:B------:R-:W-:-:S04]  /*3930*/  MOV R3, R4 ;  /* 0x0000000400037202 */ /* 0x000fc80000000f00 */
[----:B------:R-:W-:-:S05]  /*3940*/  FMNMX R3, R3, R2, !PT ;  /* 0x0000000203037209 */ /* 0x000fca0007800000 */
[----:B------:R-:W-:-:S07]  /*3950*/  IMAD.MOV.U32 R2, RZ, RZ, R3 ;  /* 0x000000ffff027224 */ /* 0x000fce00078e0003 */
[----:B------:R-:W-:Y:S05]  /*3960*/  WARPSYNC.COLLECTIVE R5, `(.L_x_3515) ;  /* 0x0000000005087348 */ /* 0x000fea0003c00000 */
[----:B------:R0:W1:Y:S02]  /*3970*/  SHFL.DOWN P0, R4, R2, R6, R7 ;  /* 0x0800000602047389 */ /* 0x0000640000000007 */
[----:B01----:R-:W-:Y:S05]  /*3980*/  ENDCOLLECTIVE ;  /* 0x000000000000791b */ /* 0x003fea0003800000 */
.L_x_3515:
[----:B------:R-:W-:Y:S05]  /*3990*/  BRA `(.L_x_3516) ;  /* 0xfffffffc00307947 */ /* 0x000fea000383ffff */
        .weak           $__internal_14_$__cuda_sm20_rcp_rn_f32_slowpath
        .type           $__internal_14_$__cuda_sm20_rcp_rn_f32_slowpath,@function
        .size           $__internal_14_$__cuda_sm20_rcp_rn_f32_slowpath,(.L_x_3774 - $__internal_14_$__cuda_sm20_rcp_rn_f32_slowpath)
$__internal_14_$__cuda_sm20_rcp_rn_f32_slowpath:
        /* <DEDUP_REMOVED lines=15> */
.L_x_3517:
[----:B------:R-:W-:-:S05]  /*3a90*/  VIADD R9, R8, 0xffffff03 ;  /* 0xffffff0308097836 */ /* 0x000fca0000000000 */
[----:B------:R-:W-:-:S13]  /*3aa0*/  ISETP.GT.U32.AND P0, PT, R9, 0x1, PT ;  /* 0x000000010900780c */ /* 0x000fda0003f04070 */
[----:B------:R-:W-:Y:S05]  /*3ab0*/  @P0 BRA `(.L_x_3519) ;  /* 0x0000000000780947 */ /* 0x000fea0003800000 */
[----:B------:R-:W-:Y:S01]  /*3ac0*/  LOP3.LUT R2, R0, 0x7fffff, RZ, 0xc0, !PT ;  /* 0x007fffff00027812 */ /* 0x000fe200078ec0ff */
[----:B------:R-:W-:-:S03]  /*3ad0*/  HFMA2 R6, -RZ, RZ, 0, 1.78813934326171875e-07 ;  /* 0x00000003ff067431 */ /* 0x000fc600000001ff */
[----:B------:R-:W-:-:S04]  /*3ae0*/  LOP3.LUT R2, R2, 0x3f800000, RZ, 0xfc, !PT ;  /* 0x3f80000002027812 */ /* 0x000fc800078efcff */
[----:B------:R-:W0:Y:S01]  /*3af0*/  MUFU.RCP R3, R2 ;  /* 0x0000000200037308 */ /* 0x000e220000001000 */
[----:B------:R-:W-:Y:S01]  /*3b00*/  SHF.L.U32 R6, R6, R9, RZ ;  /* 0x0000000906067219 */ /* 0x000fe200000006ff */
        /* <DEDUP_REMOVED lines=25> */
.L_x_3519:
[----:B------:R0:W1:Y:S02]  /*3ca0*/  MUFU.RCP R2, R0 ;  /* 0x0000000000027308 */ /* 0x0000640000001000 */
.L_x_3518:
[----:B-1-3--:R-:W-:Y:S01]  /*3cb0*/  MOV R5, R2 ;  /* 0x0000000200057202 */ /* 0x00afe20000000f00 */
[----:B------:R-:W-:Y:S01]  /*3cc0*/  IMAD.MOV.U32 R2, RZ, RZ, R7 ;  /* 0x000000ffff027224 */ /* 0x000fe200078e0007 */
[----:B------:R-:W-:-:S04]  /*3cd0*/  MOV R3, 0x0 ;  /* 0x0000000000037802 */ /* 0x000fc80000000f00 */
[----:B0-2---:R-:W-:Y:S05]  /*3ce0*/  RET.REL.NODEC R2 `(_ZN18transformer_engine56_GLOBAL__N__9a404817_23_multi_cast_transpose_cu_26a11c4627multi_cast_transpose_kernelILi2ELi2ELb0EfffEEvNS0_22MultiCastTransposeArgsE) ;  /* 0xffffffc002c47950 */ /* 0x005fea0003c3ffff */
.L_x_3520:
        /* <DEDUP_REMOVED lines=9> */
.L_x_3774:


//--------------------- .text._ZN18transformer_engine56_GLOBAL__N__9a404817_23_multi_cast_transpose_cu_26a11c4627multi_cast_transpose_kernelILi4ELi8ELb1Ef13__nv_bfloat1613__nv_fp8_e4m3EEvNS0_22MultiCastTransposeArgsE --------------------------
	.section	.text._ZN18transformer_engine56_GLOBAL__N__9a404817_23_multi_cast_transpose_cu_26a11c4627multi_cast_transpose_kernelILi4ELi8ELb1Ef13__nv_bfloat1613__nv_fp8_e4m3EEvNS0_22MultiCastTransposeArgsE,"ax",@progbits
	.align	128
.text._ZN18transformer_engine56_GLOBAL__N__9a404817_23_multi_cast_transpose_cu_26a11c4627multi_cast_transpose_kernelILi4ELi8ELb1Ef13__nv_bfloat1613__nv_fp8_e4m3EEvNS0_22MultiCastTransposeArgsE:
        .type           _ZN18transformer_engine56_GLOBAL__N__9a404817_23_multi_cast_transpose_cu_26a11c4627multi_cast_transpose_kernelILi4ELi8ELb1Ef13__nv_bfloat1613__nv_fp8_e4m3EEvNS0_22MultiCastTransposeArgsE,@function
        .size           _ZN18transformer_engine56_GLOBAL__N__9a404817_23_multi_cast_transpose_cu_26a11c4627multi_cast_transpose_kernelILi4ELi8ELb1Ef13__nv_bfloat1613__nv_fp8_e4m3EEvNS0_22MultiCastTransposeArgsE,(.L_x_3776 - _ZN18transformer_engine56_GLOBAL__N__9a404817_23_multi_cast_transpose_cu_26a11c4627multi_cast_transpose_kernelILi4ELi8ELb1Ef13__nv_bfloat1613__nv_fp8_e4m3EEvNS0_22MultiCastTransposeArgsE)
        .other          _ZN18transformer_engine56_GLOBAL__N__9a404817_23_multi_cast_transpose_cu_26a11c4627multi_cast_transpose_kernelILi4ELi8ELb1Ef13__nv_bfloat1613__nv_fp8_e4m3EEvNS0_22MultiCastTransposeArgsE,@"STO_CUDA_ENTRY STV_DEFAULT"
_ZN18transformer_engine56_GLOBAL__N__9a404817_23_multi_cast_transpose_cu_26a11c4627multi_cast_transpose_kernelILi4ELi8ELb1Ef13__nv_bfloat1613__nv_fp8_e4m3EEvNS0_22MultiCastTransposeArgsE:
[----:B------:R-:W-:Y:S08]  /*0000*/  LDC R1, c[0x0][0x37c] ;  /* 0x0000df00ff017b82 */ /* 0x000ff00000000800 */
[----:B------:R-:W0:Y:S01]  /*0010*/  S2UR UR7, SR_CTAID.X ;  /* 0x00000000000779c3 */ /* 0x000e220000002500 */
[----:B------:R-:W-:Y:S01]  /*0020*/  UMOV UR4, URZ ;  /* 0x000000ff00047c82 */ /* 0x000fe20008000000 */
[----:B------:R-:W-:-:S05]  /*0030*/  UMOV UR8, 0xe00 ;  /* 0x00000e0000087882 */ /* 0x000fca0000000000 */
.L_x_3521:
        /* <DEDUP_REMOVED lines=8> */
[----:B------:R-:W-:Y:S01]  /*00c0*/  IMAD.MOV.U32 R16, RZ, RZ, 0x2 ;  /* 0x00000002ff107424 */ /* 0x000fe200078e00ff */
[----:B------:R-:W0:Y:S02]  /*00d0*/  LDCU.64 UR10, c[0x0][0x358] ;  /* 0x00006b00ff0a77ac */ /* 0x000e240008000a00 */
[----:B------:R-:W-:-:S08]  /*00e0*/  UIMAD UR6, UR6, -0x4, UR5 ;  /* 0xfffffffc060678a4 */ /* 0x000fd0000f8e0205 */
[----:B------:R-:W1:Y:S01]  /*00f0*/  LDCU.64 UR8, c[0x0][UR5+0x980] ;  /* 0x00013000050877ac */ /* 0x000e620008000a00 */
[----:B------:R-:W2:Y:S03]  /*0100*/  LDCU.64 UR12, c[0x0][UR5+0x380] ;  /* 0x00007000050c77ac */ /* 0x000ea60008000a00 */
        /* <DEDUP_REMOVED lines=8> */
[----:B------:R-:W-:-:S04]  /*0190*/  IABS R5, R9 ;  /* 0x0000000900057213 */ /* 0x000fc80000000000 */
[----:B------:R-:W3:Y:S08]  /*01a0*/  I2F.RP R4, R5 ;  /* 0x0000000500047306 */ /* 0x000ef00000209400 */
[----:B---3--:R-:W3:Y:S01]  /*01b0*/  MUFU.RCP R4, R4 ;  /* 0x0000000400047308 */ /* 0x008ee20000001000 */
[----:B----4-:R-:W-:Y:S02]  /*01c0*/  VIADD R0, R0, -UR4 ;  /* 0x8000000400007c36 */ /* 0x010fe40008000000 */
[----:B---3--:R-:W-:-:S03]  /*01d0*/  VIADD R2, R4, 0xffffffe ;  /* 0x0ffffffe04027836 */ /* 0x008fc60000000000 */
[----:B------:R-:W-:Y:S02]  /*01e0*/  IABS R4, R0 ;  /* 0x0000000000047213 */ /* 0x000fe40000000000 */
[----:B------:R3:W4:Y:S02]  /*01f0*/  F2I.FTZ.U32.TRUNC.NTZ R3, R2 ;  /* 0x0000000200037305 */ /* 0x000724000021f000 */
[----:B---3--:R-:W-:Y:S02]  /*0200*/  IMAD.MOV.U32 R2, RZ, RZ, RZ ;  /* 0x000000ffff027224 */ /* 0x008fe400078e00ff */
[----:B----4-:R-:W-:-:S04]  /*0210*/  IMAD.MOV R6, RZ, RZ, -R3 ;  /* 0x000000ffff067224 */ /* 0x010fc800078e0a03 */
[----:B------:R-:W-:Y:S01]  /*0220*/  IMAD R7, R6, R5, RZ ;  /* 0x0000000506077224 */ /* 0x000fe200078e02ff */
[----:B------:R-:W-:-:S03]  /*0230*/  IABS R6, R9 ;  /* 0x0000000900067213 */ /* 0x000fc60000000000 */
[----:B------:R-:W-:-:S04]  /*0240*/  IMAD.HI.U32 R3, R3, R7, R2 ;  /* 0x0000000703037227 */ /* 0x000fc800078e0002 */
[----:B------:R-:W-:Y:S02]  /*0250*/  IMAD.MOV R2, RZ, RZ, -R6 ;  /* 0x000000ffff027224 */ /* 0x000fe400078e0a06 */
[----:B------:R-:W-:-:S04]  /*0260*/  IMAD.HI.U32 R3, R3, R4, RZ ;  /* 0x0000000403037227 */ /* 0x000fc800078e00ff */
[----:B------:R-:W-:Y:S02]  /*0270*/  IMAD R2, R3, R2, R4 ;  /* 0x0000000203027224 */ /* 0x000fe400078e0204 */
[----:B-1----:R-:W-:-:S03]  /*0280*/  IMAD.U32 R6, RZ, RZ, UR8 ;  /* 0x00000008ff067e24 */ /* 0x002fc6000f8e00ff */
[----:B------:R-:W-:-:S13]  /*0290*/  ISETP.GT.U32.AND P1, PT, R5, R2, PT ;  /* 0x000000020500720c */ /* 0x000fda0003f24070 */
[----:B------:R-:W-:Y:S02]  /*02a0*/  @!P1 IMAD.IADD R2, R2, 0x1, -R5 ;  /* 0x0000000102029824 */ /* 0x000fe400078e0a05 */
[----:B------:R-:W-:Y:S01]  /*02b0*/  @!P1 VIADD R3, R3, 0x1 ;  /* 0x0000000103039836 */ /* 0x000fe20000000000 */
[----:B------:R-:W-:Y:S02]  /*02c0*/  ISETP.NE.AND P1, PT, R9, RZ, PT ;  /* 0x000000ff0900720c */ /* 0x000fe40003f25270 */
[----:B------:R-:W-:Y:S02]  /*02d0*/  ISETP.GE.U32.AND P0, PT, R2, R5, PT ;  /* 0x000000050200720c */ /* 0x000fe40003f06070 */
[----:B------:R-:W1:Y:S01]  /*02e0*/  S2R R5, SR_TID.X ;  /* 0x0000000000057919 */ /* 0x000e620000002100 */
[----:B------:R-:W-:-:S04]  /*02f0*/  LOP3.LUT R2, R0, R9, RZ, 0x3c, !PT ;  /* 0x0000000900027212 */ /* 0x000fc800078e3cff */
[----:B------:R-:W-:-:S06]  /*0300*/  ISETP.GE.AND P2, PT, R2, RZ, PT ;  /* 0x000000ff0200720c */ /* 0x000fcc0003f46270 */
[----:B------:R-:W-:Y:S01]  /*0310*/  @P0 VIADD R3, R3, 0x1 ;  /* 0x0000000103030836 */ /* 0x000fe20000000000 */
[----:B------:R-:W-:-:S04]  /*0320*/  ISETP.NE.U32.AND P0, PT, RZ, UR8, PT ;  /* 0x00000008ff007c0c */ /* 0x000fc8000bf05070 */
[----:B------:R-:W-:Y:S02]  /*0330*/  ISETP.NE.AND.EX P0, PT, RZ, UR9, PT, P0 ;  /* 0x00000009ff007c0c */ /* 0x000fe4000bf05300 */
[----:B------:R-:W-:Y:S01]  /*0340*/  @!P2 IMAD.MOV R3, RZ, RZ, -R3 ;  /* 0x000000ffff03a224 */ /* 0x000fe200078e0a03 */
[----:B------:R-:W-:-:S05]  /*0350*/  @!P1 LOP3.LUT R3, RZ, R9, RZ, 0x33, !PT ;  /* 0x00000009ff039212 */ /* 0x000fca00078e33ff */
[----:B------:R-:W-:-:S04]  /*0360*/  IMAD.MOV R7, RZ, RZ, -R3 ;  /* 0x000000ffff077224 */ /* 0x000fc800078e0a03 */
[----:B------:R-:W-:Y:S01]  /*0370*/  IMAD R4, R9, R7, R0 ;  /* 0x0000000709047224 */ /* 0x000fe200078e0200 */
[----:B-1----:R-:W-:Y:S01]  /*0380*/  SHF.R.U32.HI R2, RZ, 0x5, R5 ;  /* 0x00000005ff027819 */ /* 0x002fe20000011605 */
[----:B------:R-:W-:Y:S02]  /*0390*/  IMAD.SHL.U32 R5, R5, 0x4, RZ ;  /* 0x0000000405057824 */ /* 0x000fe400078e00ff */
[----:B------:R-:W-:Y:S02]  /*03a0*/  IMAD.SHL.U32 R4, R4, 0x80, RZ ;  /* 0x0000008004047824 */ /* 0x000fe400078e00ff */
[----:B------:R-:W-:Y:S02]  /*03b0*/  IMAD.SHL.U32 R7, R2, 0x8, RZ ;  /* 0x0000000802077824 */ /* 0x000fe400078e00ff */
[----:B------:R-:W-:Y:S01]  /*03c0*/  IMAD.SHL.U32 R2, R3, 0x100, RZ ;  /* 0x0000010003027824 */ /* 0x000fe200078e00ff */
[----:B------:R-:W-:-:S04]  /*03d0*/  LOP3.LUT R3, R4, 0x7c, R5, 0xf8, !PT ;  /* 0x0000007c04037812 */ /* 0x000fc800078ef805 */
[----:B------:R-:W-:Y:S01]  /*03e0*/  LOP3.LUT R30, R2, R7, RZ, 0xfc, !PT ;  /* 0x00000007021e7212 */ /* 0x000fe200078efcff */
[----:B------:R-:W-:-:S04]  /*03f0*/  IMAD.U32 R7, RZ, RZ, UR9 ;  /* 0x00000009ff077e24 */ /* 0x000fc8000f8e00ff */
[----:B------:R-:W-:Y:S01]  /*0400*/  IMAD R5, R30, UR16, R3 ;  /* 0x000000101e057c24 */ /* 0x000fe2000f8e0203 */
[----:B0-----:R-:W3:Y:S03]  /*0410*/  @P0 LDG.E R6, desc[UR10][R6.64] ;  /* 0x0000000a06060981 */ /* 0x001ee6000c1e1900 */
[----:B--2---:R-:W-:-:S05]  /*0420*/  IMAD.WIDE R16, R5, R16, UR12 ;  /* 0x0000000c05107e25 */ /* 0x004fca000f8e0210 */
[----:B------:R-:W2:Y:S01]  /*0430*/  LDG.E.64 R8, desc[UR10][R16.64] ;  /* 0x0000000a10087981 */ /* 0x000ea2000c1e1b00 */
[----:B------:R-:W-:Y:S01]  /*0440*/  UMOV UR7, 0x3f800000 ;  /* 0x3f80000000077882 */ /* 0x000fe20000000000 */
[----:B------:R-:W0:Y:S01]  /*0450*/  LDCU.64 UR14, c[0x0][UR5+0x580] ;  /* 0x0000b000050e77ac */ /* 0x000e220008000a00 */
[----:B---3--:R-:W-:Y:S01]  /*0460*/  @P0 R2UR UR7, R6 ;  /* 0x00000000060702ca */ /* 0x008fe200000e0000 */
[----:B--2---:R-:W-:Y:S01]  /*0470*/  IMAD.U32 R20, R9, 0x10000, RZ ;  /* 0x0001000009147824 */ /* 0x004fe200078e00ff */
[--C-:B------:R-:W-:Y:S01]  /*0480*/  SHF.R.U32.HI R21, RZ, 0x10, R9.reuse ;  /* 0x00000010ff157819 */ /* 0x100fe20000011609 */
[C---:B------:R-:W-:Y:S01]  /*0490*/  IMAD.U32 R31, R8.reuse, 0x10000, RZ ;  /* 0x00010000081f7824 */ /* 0x040fe200078e00ff */
[----:B------:R-:W-:Y:S01]  /*04a0*/  SHF.R.U64 R34, R8, 0x10, R9 ;  /* 0x0000001008227819 */ /* 0x000fe20000001209 */
[----:B------:R-:W-:-:S08]  /*04b0*/  IMAD.U32 R9, RZ, RZ, UR16 ;  /* 0x00000010ff097e24 */ /* 0x000fd0000f8e00ff */
[----:B------:R-:W-:Y:S01]  /*04c0*/  FMUL R58, R20, UR7 ;  /* 0x00000007143a7c20 */ /* 0x000fe20008400000 */
[----:B------:R-:W-:Y:S02]  /*04d0*/  IMAD.U32 R21, R21, 0x10000, RZ ;  /* 0x0001000015157824 */ /* 0x000fe400078e00ff */
[----:B------:R-:W-:Y:S02]  /*04e0*/  IMAD.U32 R34, R34, 0x10000, RZ ;  /* 0x0001000022227824 */ /* 0x000fe400078e00ff */
[----:B------:R-:W-:Y:S01]  /*04f0*/  F2FP.SATFINITE.E4M3.F32.PACK_AB_MERGE_C R58, RZ, R58, RZ ;  /* 0x0000003aff3a723e */ /* 0x000fe200048070ff */
[----:B------:R-:W-:Y:S01]  /*0500*/  FMUL R54, R21, UR7 ;  /* 0x0000000715367c20 */ /* 0x000fe20008400000 */
[----:B------:R-:W-:Y:S01]  /*0510*/  FMUL R57, R34, UR7 ;  /* 0x0000000722397c20 */ /* 0x000fe20008400000 */
[----:B------:R-:W-:-:S03]  /*0520*/  IMAD.WIDE R16, R9, 0x2, R16 ;  /* 0x0000000209107825 */ /* 0x000fc600078e0210 */
[----:B------:R-:W-:Y:S01]  /*0530*/  F2FP.SATFINITE.E4M3.F32.PACK_AB_MERGE_C R54, RZ, R54, RZ ;  /* 0x00000036ff36723e */ /* 0x000fe200048070ff */
[----:B------:R-:W-:Y:S01]  /*0540*/  IMAD.U32 R6, R58, 0x10000, RZ ;  /* 0x000100003a067824 */ /* 0x000fe200078e00ff */
[----:B------:R-:W-:Y:S02]  /*0550*/  F2FP.SATFINITE.E4M3.F32.PACK_AB_MERGE_C R57, RZ, R57, RZ ;  /* 0x00000039ff39723e */ /* 0x000fe400048070ff */
[----:B------:R-:W-:Y:S02]  /*0560*/  LOP3.LUT R7, R54, 0xffff, RZ, 0xc0, !PT ;  /* 0x0000ffff36077812 */ /* 0x000fe400078ec0ff */
[----:B------:R-:W-:Y:S01]  /*0570*/  LOP3.LUT R8, R6, 0xff0000, RZ, 0xc0, !PT ;  /* 0x00ff000006087812 */ /* 0x000fe200078ec0ff */
[----:B------:R-:W-:-:S04]  /*0580*/  FMUL R6, R31, UR7 ;  /* 0x000000071f067c20 */ /* 0x000fc80008400000 */
[----:B------:R-:W-:Y:S01]  /*0590*/  IMAD R7, R7, 0x1000000, R8 ;  /* 0x0100000007077824 */ /* 0x000fe200078e0208 */
[----:B------:R-:W-:Y:S01]  /*05a0*/  F2FP.SATFINITE.E4M3.F32.PACK_AB_MERGE_C R65, RZ, R6, RZ ;  /* 0x00000006ff41723e */ /* 0x000fe200048070ff */
[----:B------:R-:W-:Y:S01]  /*05b0*/  IMAD.SHL.U32 R8, R57, 0x100, RZ ;  /* 0x0000010039087824 */ /* 0x000fe200078e00ff */
[----:B0-----:R-:W-:Y:S02]  /*05c0*/  IADD3 R6, P0, PT, R5, UR14, RZ ;  /* 0x0000000e05067c10 */ /* 0x001fe4000ff1e0ff */
[----:B------:R-:W-:Y:S02]  /*05d0*/  LOP3.LUT R65, R65, 0xff, RZ, 0xc0, !PT ;  /* 0x000000ff41417812 */ /* 0x000fe400078ec0ff */
[----:B------:R-:W-:Y:S02]  /*05e0*/  LOP3.LUT R8, R7, 0xffff, R8, 0xf8, !PT ;  /* 0x0000ffff07087812 */ /* 0x000fe400078ef808 */
[----:B------:R-:W-:Y:S02]  /*05f0*/  LEA.HI.X.SX32 R7, R5, UR15, 0x1, P0 ;  /* 0x0000000f05077c11 */ /* 0x000fe400080f0eff */
[----:B------:R-:W-:-:S05]  /*0600*/  LOP3.LUT R5, R8, R65, RZ, 0xfc, !PT ;  /* 0x0000004108057212 */ /* 0x000fca00078efcff */
[----:B------:R0:W-:Y:S04]  /*0610*/  STG.E desc[UR10][R6.64], R5 ;  /* 0x0000000506007986 */ /* 0x0001e8000c10190a */
[----:B------:R1:W2:Y:S01]  /*0620*/  LDG.E.64 R60, desc[UR10][R16.64] ;  /* 0x0000000a103c7981 */ /* 0x0002a2000c1e1b00 */
[----:B------:R-:W-:Y:S02]  /*0630*/  IMAD.U32 R10, RZ, RZ, UR16 ;  /* 0x00000010ff0a7e24 */ /* 0x000fe4000f8e00ff */
[----:B------:R-:W-:Y:S01]  /*0640*/  IMAD.U32 R11, RZ, RZ, UR16 ;  /* 0x00000010ff0b7e24 */ /* 0x000fe2000f8e00ff */
[----:B0-----:R-:W-:-:S03]  /*0650*/  IADD3 R6, P0, PT, R6, UR16, RZ ;  /* 0x0000001006067c10 */ /* 0x001fc6000ff1e0ff */
[----:B-1----:R-:W-:-:S04]  /*0660*/  IMAD.WIDE R16, R11, 0x2, R16 ;  /* 0x000000020b107825 */ /* 0x002fc800078e0210 */
[----:B--2---:R-:W-:Y:S01]  /*0670*/  IMAD.U32 R71, R61, 0x10000, RZ ;  /* 0x000100003d477824 */ /* 0x004fe200078e00ff */
[--C-:B------:R-:W-:Y:S01]  /*0680*/  SHF.R.U32.HI R44, RZ, 0x10, R61.reuse ;  /* 0x00000010ff2c7819 */ /* 0x100fe2000001163d */
[C---:B------:R-:W-:Y:S01]  /*0690*/  IMAD.U32 R72, R60.reuse, 0x10000, RZ ;  /* 0x000100003c487824 */ /* 0x040fe200078e00ff */
[----:B------:R-:W-:Y:S01]  /*06a0*/  SHF.R.U64 R61, R60, 0x10, R61 ;  /* 0x000000103c3d7819 */ /* 0x000fe2000000123d */
[----:B------:R-:W-:Y:S02]  /*06b0*/  FMUL R59, R71, UR7 ;  /* 0x00000007473b7c20 */ /* 0x000fe40008400000 */
[----:B------:R-:W-:Y:S02]  /*06c0*/  IMAD.U32 R44, R44, 0x10000, RZ ;  /* 0x000100002c2c7824 */ /* 0x000fe400078e00ff */
[----:B------:R-:W-:Y:S01]  /*06d0*/  FMUL R68, R72, UR7 ;  /* 0x0000000748447c20 */ /* 0x000fe20008400000 */
[----:B------:R-:W-:Y:S01]  /*06e0*/  IMAD.U32 R61, R61, 0x10000, RZ ;  /* 0x000100003d3d7824 */ /* 0x000fe200078e00ff */
[----:B------:R-:W-:Y:S01]  /*06f0*/  F2FP.SATFINITE.E4M3.F32.PACK_AB_MERGE_C R59, RZ, R59, RZ ;  /* 0x0000003bff3b723e */ /* 0x000fe200048070ff */
[----:B------:R-:W-:-:S02]  /*0700*/  FMUL R55, R44, UR7 ;  /* 0x000000072c377c20 */ /* 0x000fc40008400000 */
[----:B------:R-:W-:Y:S01]  /*0710*/  FMUL R52, R61, UR7 ;  /* 0x000000073d347c20 */ /* 0x000fe20008400000 */
[----:B------:R-:W-:Y:S01]  /*0720*/  F2FP.SATFINITE.E4M3.F32.PACK_AB_MERGE_C R68, RZ, R68, RZ ;  /* 0x00000044ff44723e */ /* 0x000fe200048070ff */
[----:B------:R-:W-:Y:S01]  /*0730*/  IMAD.U32 R5, R59, 0x10000, RZ ;  /* 0x000100003b057824 */ /* 0x000fe200078e00ff */
[----:B------:R-:W-:Y:S02]  /*0740*/  F2FP.SATFINITE.E4M3.F32.PACK_AB_MERGE_C R55, RZ, R55, RZ ;  /* 0x00000037ff37723e */ /* 0x000fe400048070ff */
[----:B------:R-:W-:Y:S02]  /*0750*/  F2FP.SATFINITE.E4M3.F32.PACK_AB_MERGE_C R52, RZ, R52, RZ ;  /* 0x00000034ff34723e */ /* 0x000fe400048070ff */
[----:B------:R-:W-:Y:S02]  /*0760*/  LOP3.LUT R9, R5, 0xff0000, RZ, 0xc0, !PT ;  /* 0x00ff000005097812 */ /* 0x000fe400078ec0ff */
[----:B------:R-:W-:Y:S01]  /*0770*/  LOP3.LUT R8, R55, 0xffff, RZ, 0xc0, !PT ;  /* 0x0000ffff37087812 */ /* 0x000fe200078ec0ff */
[----:B------:R-:W-:-:S04]  /*0780*/  IMAD.SHL.U32 R5, R52, 0x100, RZ ;  /* 0x0000010034057824 */ /* 0x000fc800078e00ff */
[----:B------:R-:W-:-:S05]  /*0790*/  IMAD R8, R8, 0x1000000, R9 ;  /* 0x0100000008087824 */ /* 0x000fca00078e0209 */
[----:B------:R-:W-:Y:S02]  /*07a0*/  LOP3.LUT R9, R8, 0xffff, R5, 0xf8, !PT ;  /* 0x0000ffff08097812 */ /* 0x000fe400078ef805 */
[----:B------:R-:W-:Y:S02]  /*07b0*/  SHF.R.S32.HI R5, RZ, 0x1f, R10 ;  /* 0x0000001fff057819 */ /* 0x000fe4000001140a */
[----:B------:R-:W-:-:S03]  /*07c0*/  LOP3.LUT R9, R9, 0xff, R68, 0xf8, !PT ;  /* 0x000000ff09097812 */ /* 0x000fc600078ef844 */
[----:B------:R-:W-:-:S05]  /*07d0*/  IMAD.X R7, R5, 0x1, R7, P0 ;  /* 0x0000000105077824 */ /* 0x000fca00000e0607 */
[----:B------:R0:W-:Y:S04]  /*07e0*/  STG.E desc[UR10][R6.64], R9 ;  /* 0x0000000906007986 */ /* 0x0001e8000c10190a */
[----:B------:R-:W2:Y:S01]  /*07f0*/  LDG.E.64 R12, desc[UR10][R16.64] ;  /* 0x0000000a100c7981 */ /* 0x000ea2000c1e1b00 */
[----:B0-----:R-:W-:-:S05]  /*0800*/  IADD3 R6, P0, PT, R6, UR16, RZ ;  /* 0x0000001006067c10 */ /* 0x001fca000ff1e0ff */
[----:B------:R-:W-:Y:S02]  /*0810*/  IMAD.X R7, R5, 0x1, R7, P0 ;  /* 0x0000000105077824 */ /* 0x000fe400000e0607 */
[----:B--2---:R-:W-:Y:S01]  /*0820*/  IMAD.U32 R47, R13, 0x10000, RZ ;  /* 0x000100000d2f7824 */ /* 0x004fe200078e00ff */
[--C-:B------:R-:W-:Y:S01]  /*0830*/  SHF.R.U32.HI R56, RZ, 0x10, R13.reuse ;  /* 0x00000010ff387819 */ /* 0x100fe2000001160d */
[C---:B------:R-:W-:Y:S01]  /*0840*/  IMAD.U32 R73, R12.reuse, 0x10000, RZ ;  /* 0x000100000c497824 */ /* 0x040fe200078e00ff */
[----:B------:R-:W-:Y:S01]  /*0850*/  SHF.R.U64 R70, R12, 0x10, R13 ;  /* 0x000000100c467819 */ /* 0x000fe2000000120d */
[----:B------:R-:W-:Y:S01]  /*0860*/  FMUL R8, R47, UR7 ;  /* 0x000000072f087c20 */ /* 0x000fe20008400000 */
[----:B------:R-:W-:Y:S02]  /*0870*/  IMAD.U32 R13, RZ, RZ, UR16 ;  /* 0x00000010ff0d7e24 */ /* 0x000fe4000f8e00ff */
[----:B------:R-:W-:Y:S01]  /*0880*/  FMUL R41, R73, UR7 ;  /* 0x0000000749297c20 */ /* 0x000fe20008400000 */
[----:B------:R-:W-:Y:S01]  /*0890*/  IMAD.U32 R56, R56, 0x10000, RZ ;  /* 0x0001000038387824 */ /* 0x000fe200078e00ff */
[----:B------:R-:W-:Y:S01]  /*08a0*/  F2FP.SATFINITE.E4M3.F32.PACK_AB_MERGE_C R8, RZ, R8, RZ ;  /* 0x00000008ff08723e */ /* 0x000fe200048070ff */
[----:B------:R-:W-:-:S02]  /*08b0*/  IMAD.U32 R70, R70, 0x10000, RZ ;  /* 0x0001000046467824 */ /* 0x000fc400078e00ff */
[----:B------:R-:W-:Y:S01]  /*08c0*/  FMUL R10, R56, UR7 ;  /* 0x00000007380a7c20 */ /* 0x000fe20008400000 */
[----:B------:R-:W-:Y:S01]  /*08d0*/  F2FP.SATFINITE.E4M3.F32.PACK_AB_MERGE_C R41, RZ, R41, RZ ;  /* 0x00000029ff29723e */ /* 0x000fe200048070ff */
[----:B------:R-:W-:Y:S01]  /*08e0*/  IMAD.WIDE R16, R13, 0x2, R16 ;  /* 0x000000020d107825 */ /* 0x000fe200078e0210 */
[----:B------:R-:W-:-:S03]  /*08f0*/  LOP3.LUT R51, R8, 0xffff, RZ, 0xc0, !PT ;  /* 0x0000ffff08337812 */ /* 0x000fc600078ec0ff */
[----:B------:R-:W-:Y:S01]  /*0900*/  FMUL R48, R70, UR7 ;  /* 0x0000000746307c20 */ /* 0x000fe20008400000 */
[----:B------:R-:W-:Y:S01]  /*0910*/  F2FP.SATFINITE.E4M3.F32.PACK_AB_MERGE_C R10, RZ, R10, RZ ;  /* 0x0000000aff0a723e */ /* 0x000fe200048070ff */
[----:B------:R-:W-:-:S03]  /*0920*/  IMAD.U32 R8, R51, 0x10000, RZ ;  /* 0x0001000033087824 */ /* 0x000fc600078e00ff */
[----:B------:R-:W-:Y:S02]  /*0930*/  F2FP.SATFINITE.E4M3.F32.PACK_AB_MERGE_C R48, RZ, R48, RZ ;  /* 0x00000030ff30723e */ /* 0x000fe400048070ff */
[----:B------:R-:W-:Y:S02]  /*0940*/  LOP3.LUT R49, R10, 0xffff, RZ, 0xc0, !PT ;  /* 0x0000ffff0a317812 */ /* 0x000fe400078ec0ff */
[----:B------:R-:W-:Y:S01]  /*0950*/  LOP3.LUT R8, R8, 0xff0000, RZ, 0xc0, !PT ;  /* 0x00ff000008087812 */ /* 0x000fe200078ec0ff */
[----:B------:R-:W-:-:S04]  /*0960*/  IMAD.SHL.U32 R9, R48, 0x100, RZ ;  /* 0x0000010030097824 */ /* 0x000fc800078e00ff */
[----:B------:R-:W-:-:S05]  /*0970*/  IMAD R8, R49, 0x1000000, R8 ;  /* 0x0100000031087824 */ /* 0x000fca00078e0208 */
[----:B------:R-:W-:-:S04]  /*0980*/  LOP3.LUT R8, R8, 0xffff, R9, 0xf8, !PT ;  /* 0x0000ffff08087812 */ /* 0x000fc800078ef809 */
[----:B------:R-:W-:-:S05]  /*0990*/  LOP3.LUT R11, R8, 0xff, R41, 0xf8, !PT ;  /* 0x000000ff080b7812 */ /* 0x000fca00078ef829 */
[----:B------:R0:W-:Y:S04]  /*09a0*/  STG.E desc[UR10][R6.64], R11 ;  /* 0x0000000b06007986 */ /* 0x0001e8000c10190a */
[----:B------:R1:W2:Y:S02]  /*09b0*/  LDG.E.64 R8, desc[UR10][R16.64] ;  /* 0x0000000a10087981 */ /* 0x0002a4000c1e1b00 */
        /* <DEDUP_REMOVED lines=12> */
[----:B------:R-:W-:Y:S02]  /*0a80*/  LOP3.LUT R50, R9, 0xffff, RZ, 0xc0, !PT ;  /* 0x0000ffff09327812 */ /* 0x000fe400078ec0ff */
[----:B------:R-:W-:Y:S02]  /*0a90*/  F2FP.SATFINITE.E4M3.F32.PACK_AB_MERGE_C R10, RZ, R10, RZ ;  /* 0x0000000aff0a723e */ /* 0x000fe400048070ff */
[----:B------:R-:W-:Y:S01]  /*0aa0*/  F2FP.SATFINITE.E4M3.F32.PACK_AB_MERGE_C R25, RZ, R25, RZ ;  /* 0x00000019ff19723e */ /* 0x000fe200048070ff */
[----:B------:R-:W-:Y:S01]  /*0ab0*/  IMAD.U32 R9, R50, 0x10000, RZ ;  /* 0x0001000032097824 */ /* 0x000fe200078e00ff */
[----:B------:R-:W-:Y:S02]  /*0ac0*/  LOP3.LUT R28, R10, 0xffff, RZ, 0xc0, !PT ;  /* 0x0000ffff0a1c7812 */ /* 0x000fe400078ec0ff */
[----:B------:R-:W-:Y:S01]  /*0ad0*/  F2FP.SATFINITE.E4M3.F32.PACK_AB_MERGE_C R40, RZ, R40, RZ ;  /* 0x00000028ff28723e */ /* 0x000fe200048070ff */
[----:B------:R-:W-:Y:S01]  /*0ae0*/  IMAD.SHL.U32 R8, R25, 0x100, RZ ;  /* 0x0000010019087824 */ /* 0x000fe200078e00ff */
[----:B------:R-:W-:-:S05]  /*0af0*/  LOP3.LUT R9, R9, 0xff0000, RZ, 0xc0, !PT ;  /* 0x00ff000009097812 */ /* 0x000fca00078ec0ff */
[----:B------:R-:W-:-:S05]  /*0b00*/  IMAD R9, R28, 0x1000000, R9 ;  /* 0x010000001c097824 */ /* 0x000fca00078e0209 */
[----:B0-----:R-:W-:Y:S02]  /*0b10*/  LOP3.LUT R11, R9, 0xffff, R8, 0xf8, !PT ;  /* 0x0000ffff090b7812 */ /* 0x001fe400078ef808 */
[----:B------:R-:W-:Y:S02]  /*0b20*/  IADD3 R8, P0, PT, R6, UR16, RZ ;  /* 0x0000001006087c10 */ /* 0x000fe4000ff1e0ff */
[----:B------:R-:W-:-:S03]  /*0b30*/  LOP3.LUT R11, R11, 0xff, R40, 0xf8, !PT ;  /* 0x000000ff0b0b7812 */ /* 0x000fc600078ef828 */
[----:B------:R-:W-:-:S05]  /*0b40*/  IMAD.X R9, R5, 0x1, R7, P0 ;  /* 0x0000000105097824 */ /* 0x000fca00000e0607 */
[----:B------:R0:W-:Y:S04]  /*0b50*/  STG.E desc[UR10][R8.64], R11 ;  /* 0x0000000b08007986 */ /* 0x0001e8000c10190a */
[----:B------:R1:W2:Y:S01]  /*0b60*/  LDG.E.64 R6, desc[UR10][R16.64] ;  /* 0x0000000a10067981 */ /* 0x0002a2000c1e1b00 */
[----:B------:R-:W-:-:S04]  /*0b70*/  IMAD.U32 R15, RZ, RZ, UR16 ;  /* 0x00000010ff0f7e24 */ /* 0x000fc8000f8e00ff */
        /* <DEDUP_REMOVED lines=11> */
[----:B------:R-:W-:Y:S02]  /*0c30*/  F2FP.SATFINITE.E4M3.F32.PACK_AB_MERGE_C R27, RZ, R27, RZ ;  /* 0x0000001bff1b723e */ /* 0x000fe400048070ff */
[----:B------:R-:W-:Y:S01]  /*0c40*/  LOP3.LUT R24, R7, 0xffff, RZ, 0xc0, !PT ;  /* 0x0000ffff07187812 */ /* 0x000fe200078ec0ff */
[----:B------:R-:W-:Y:S01]  /*0c50*/  FMUL R7, R66, UR7 ;  /* 0x0000000742077c20 */ /* 0x000fe20008400000 */
[----:B------:R-:W-:-:S03]  /*0c60*/  F2FP.SATFINITE.E4M3.F32.PACK_AB_MERGE_C R10, RZ, R10, RZ ;  /* 0x0000000aff0a723e */ /* 0x000fc600048070ff */
[----:B0-----:R-:W-:Y:S01]  /*0c70*/  IMAD.U32 R11, R24, 0x10000, RZ ;  /* 0x00010000180b7824 */ /* 0x001fe200078e00ff */
[----:B------:R-:W-:Y:S02]  /*0c80*/  F2FP.SATFINITE.E4M3.F32.PACK_AB_MERGE_C R6, RZ, R7, RZ ;  /* 0x00000007ff06723e */ /* 0x000fe400048070ff */
[----:B------:R-:W-:Y:S02]  /*0c90*/  LOP3.LUT R7, R10, 0xffff, RZ, 0xc0, !PT ;  /* 0x0000ffff0a077812 */ /* 0x000fe400078ec0ff */
[----:B------:R-:W-:Y:S01]  /*0ca0*/  LOP3.LUT R10, R11, 0xff0000, RZ, 0xc0, !PT ;  /* 0x00ff00000b0a7812 */ /* 0x000fe200078ec0ff */
[----:B------:R-:W-:-:S04]  /*0cb0*/  IMAD.SHL.U32 R11, R6, 0x100, RZ ;  /* 0x00000100060b7824 */ /* 0x000fc800078e00ff */
[----:B------:R-:W-:-:S05]  /*0cc0*/  IMAD R10, R7, 0x1000000, R10 ;  /* 0x01000000070a7824 */ /* 0x000fca00078e020a */
[----:B------:R-:W-:Y:S02]  /*0cd0*/  LOP3.LUT R12, R10, 0xffff, R11, 0xf8, !PT ;  /* 0x0000ffff0a0c7812 */ /* 0x000fe400078ef80b */
[----:B------:R-:W-:Y:S02]  /*0ce0*/  IADD3 R10, P0, PT, R8, UR16, RZ ;  /* 0x00000010080a7c10 */ /* 0x000fe4000ff1e0ff */
[----:B------:R-:W-:-:S03]  /*0cf0*/  LOP3.LUT R13, R12, 0xff, R27, 0xf8, !PT ;  /* 0x000000ff0c0d7812 */ /* 0x000fc600078ef81b */
[----:B------:R-:W-:-:S05]  /*0d00*/  IMAD.X R11, R5, 0x1, R9, P0 ;  /* 0x00000001050b7824 */ /* 0x000fca00000e0609 */
[----:B------:R0:W-:Y:S04]  /*0d10*/  STG.E desc[UR10][R10.64], R13 ;  /* 0x0000000d0a007986 */ /* 0x0001e8000c10190a */
[----:B------:R1:W2:Y:S01]  /*0d20*/  LDG.E.64 R8, desc[UR10][R16.64] ;  /* 0x0000000a10087981 */ /* 0x0002a2000c1e1b00 */
[----:B------:R-:W-:-:S05]  /*0d30*/  IADD3 R18, P0, PT, R10, UR16, RZ ;  /* 0x000000100a127c10 */ /* 0x000fca000ff1e0ff */
[----:B------:R-:W-:Y:S02]  /*0d40*/  IMAD.X R19, R5, 0x1, R11, P0 ;  /* 0x0000000105137824 */ /* 0x000fe400000e060b */
        /* <DEDUP_REMOVED lines=24> */
[----:B------:R-:W2:Y:S01]  /*0ed0*/  LDG.E.64 R14, desc[UR10][R16.64] ;  /* 0x0000000a100e7981 */ /* 0x000ea2000c1e1b00 */
[----:B------:R-:W-:Y:S01]  /*0ee0*/  IADD3 R74, P0, PT, R18, UR16, RZ ;  /* 0x00000010124a7c10 */ /* 0x000fe2000ff1e0ff */
[----:B------:R-:W-:-:S04]  /*0ef0*/  IMAD.U32 R43, RZ, RZ, UR16 ;  /* 0x00000010ff2b7e24 */ /* 0x000fc8000f8e00ff */
[----:B------:R-:W-:Y:S02]  /*0f00*/  IMAD.X R75, R5, 0x1, R19, P0 ;  /* 0x00000001054b7824 */ /* 0x000fe400000e0613 */
[----:B0-----:R-:W-:-:S04]  /*0f10*/  IMAD.WIDE R18, R43, 0x2, R16 ;  /* 0x000000022b127825 */ /* 0x001fc800078e0210 */
[----:B--2---:R-:W-:Y:S01]  /*0f20*/  IMAD.U32 R39, R15, 0x10000, RZ ;  /* 0x000100000f277824 */ /* 0x004fe200078e00ff */
[--C-:B------:R-:W-:Y:S01]  /*0f30*/  SHF.R.U32.HI R60, RZ, 0x10, R15.reuse ;  /* 0x00000010ff3c7819 */ /* 0x100fe2000001160f */
[C---:B------:R-:W-:Y:S01]  /*0f40*/  IMAD.U32 R63, R14.reuse, 0x10000, RZ ;  /* 0x000100000e3f7824 */ /* 0x040fe200078e00ff */
[----:B------:R-:W-:Y:S01]  /*0f50*/  SHF.R.U64 R62, R14, 0x10, R15 ;  /* 0x000000100e3e7819 */ /* 0x000fe2000000120f */
[----:B------:R-:W-:Y:S02]  /*0f60*/  FMUL R10, R39, UR7 ;  /* 0x00000007270a7c20 */ /* 0x000fe40008400000 */
[----:B------:R-:W-:Y:S02]  /*0f70*/  IMAD.U32 R60, R60, 0x10000, RZ ;  /* 0x000100003c3c7824 */ /* 0x000fe400078e00ff */
        /* <DEDUP_REMOVED lines=8> */
[----:B------:R-:W-:-:S03]  /*1000*/  LOP3.LUT R12, R12, 0xffff, RZ, 0xc0, !PT ;  /* 0x0000ffff0c0c7812 */ /* 0x000fc600078ec0ff */
[----:B------:R-:W-:Y:S01]  /*1010*/  IMAD.SHL.U32 R15, R11, 0x100, RZ ;  /* 0x000001000b0f7824 */ /* 0x000fe200078e00ff */
[----:B------:R-:W-:-:S05]  /*1020*/  LOP3.LUT R13, R13, 0xff0000, RZ, 0xc0, !PT ;  /* 0x00ff00000d0d7812 */ /* 0x000fca00078ec0ff */
[----:B------:R-:W-:Y:S02]  /*1030*/  IMAD R14, R12, 0x1000000, R13 ;  /* 0x010000000c0e7824 */ /* 0x000fe400078e020d */
[----:B------:R-:W-:-:S03]  /*1040*/  FMUL R13, R63, UR7 ;  /* 0x000000073f0d7c20 */ /* 0x000fc60008400000 */
[----:B------:R-:W-:Y:S02]  /*1050*/  LOP3.LUT R14, R14, 0xffff, R15, 0xf8, !PT ;  /* 0x0000ffff0e0e7812 */ /* 0x000fe400078ef80f */
[----:B------:R-:W-:-:S04]  /*1060*/  F2FP.SATFINITE.E4M3.F32.PACK_AB_MERGE_C R13, RZ, R13, RZ ;  /* 0x0000000dff0d723e */ /* 0x000fc800048070ff */
[----:B------:R-:W-:-:S05]  /*1070*/  LOP3.LUT R15, R14, 0xff, R13, 0xf8, !PT ;  /* 0x000000ff0e0f7812 */ /* 0x000fca00078ef80d */
[----:B------:R0:W-:Y:S04]  /*1080*/  STG.E desc[UR10][R74.64], R15 ;  /* 0x0000000f4a007986 */ /* 0x0001e8000c10190a */
[----:B------:R-:W2:Y:S01]  /*1090*/  LDG.E.64 R18, desc[UR10][R18.64] ;  /* 0x0000000a12127981 */ /* 0x000ea2000c1e1b00 */
[----:B------:R-:W-:Y:S01]  /*10a0*/  FMNMX3 R31, |R31|, RZ, |R34|, !PT ;  /* 0x000000ff1f1f7276 */ /* 0x000fe20007800622 */
[----:B------:R-:W-:Y:S01]  /*10b0*/  IMAD.U32 R53, RZ, RZ, UR16 ;  /* 0x00000010ff357e24 */ /* 0x000fe2000f8e00ff */
        /* <DEDUP_REMOVED lines=8> */
[----:B------:R-:W-:Y:S02]  /*1140*/  IMAD.U32 R42, R42, 0x10000, RZ ;  /* 0x000100002a2a7824 */ /* 0x000fe400078e00ff */
[----:B------:R-:W-:Y:S01]  /*1150*/  F2FP.SATFINITE.E4M3.F32.PACK_AB_MERGE_C R14, RZ, R14, RZ ;  /* 0x0000000eff0e723e */ /* 0x000fe200048070ff */
[----:B------:R-:W-:-:S02]  /*1160*/  IMAD.U32 R64, R64, 0x10000, RZ ;  /* 0x0001000040407824 */ /* 0x000fc400078e00ff */
[----:B------:R-:W-:Y:S01]  /*1170*/  FMUL R16, R42, UR7 ;  /* 0x000000072a107c20 */ /* 0x000fe20008400000 */
[----:B------:R-:W-:Y:S01]  /*1180*/  IMAD.SHL.U32 R18, R18, 0x4, RZ ;  /* 0x0000000412127824 */ /* 0x000fe200078e00ff */
[----:B------:R-:W-:Y:S01]  /*1190*/  LOP3.LUT R14, R14, 0xffff, RZ, 0xc0, !PT ;  /* 0x0000ffff0e0e7812 */ /* 0x000fe200078ec0ff */
[----:B------:R-:W-:Y:S02]  /*11a0*/  IMAD.U32 R19, RZ, RZ, UR16 ;  /* 0x00000010ff137e24 */ /* 0x000fe4000f8e00ff */
[----:B------:R-:W-:Y:S01]  /*11b0*/  F2FP.SATFINITE.E4M3.F32.PACK_AB_MERGE_C R15, RZ, R16, RZ ;  /* 0x00000010ff0f723e */ /* 0x000fe200048070ff */
[----:B------:R-:W-:Y:S01]  /*11c0*/  FMUL R16, R64, UR7 ;  /* 0x0000000740107c20 */ /* 0x000fe20008400000 */
[----:B------:R-:W-:Y:S02]  /*11d0*/  IMAD.U32 R17, R14, 0x10000, RZ ;  /* 0x000100000e117824 */ /* 0x000fe400078e00ff */
[----:B------:R-:W-:Y:S01]  /*11e0*/  LOP3.LUT R15, R15, 0xffff, RZ, 0xc0, !PT ;  /* 0x0000ffff0f0f7812 */ /* 0x000fe200078ec0ff */
[----:B------:R-:W-:Y:S01]  /*11f0*/  IMAD R30, R30, UR16, R18 ;  /* 0x000000101e1e7c24 */ /* 0x000fe2000f8e0212 */
[----:B------:R-:W-:-:S02]  /*1200*/  F2FP.SATFINITE.E4M3.F32.PACK_AB_MERGE_C R16, RZ, R16, RZ ;  /* 0x00000010ff10723e */ /* 0x000fc400048070ff */
[----:B------:R-:W-:Y:S01]  /*1210*/  LOP3.LUT R34, R17, 0xff0000, RZ, 0xc0, !PT ;  /* 0x00ff000011227812 */ /* 0x000fe200078ec0ff */
[----:B------:R-:W-:Y:S01]  /*1220*/  IMAD R30, R19, 0x2, R30 ;  /* 0x00000002131e7824 */ /* 0x000fe200078e021e */
[----:B------:R-:W-:Y:S01]  /*1230*/  FMNMX3 R19, |R20|, R31, |R21|, !PT ;  /* 0x0000001f14137276 */ /* 0x000fe20007800615 */
[----:B------:R-:W-:Y:S02]  /*1240*/  IMAD.SHL.U32 R17, R16, 0x100, RZ ;  /* 0x0000010010117824 */ /* 0x000fe400078e00ff */
[----:B------:R-:W-:Y:S02]  /*1250*/  IMAD R34, R15, 0x1000000, R34 ;  /* 0x010000000f227824 */ /* 0x000fe400078e0222 */
[----:B------:R-:W-:Y:S02]  /*1260*/  VIADD R30, R30, UR16 ;  /* 0x000000101e1e7c36 */ /* 0x000fe40008000000 */
[----:B------:R-:W-:Y:S01]  /*1270*/  IMAD.MOV.U32 R31, RZ, RZ, 0x2 ;  /* 0x00000002ff1f7424 */ /* 0x000fe200078e00ff */
[----:B------:R-:W-:Y:S01]  /*1280*/  LOP3.LUT R34, R34, 0xffff, R17, 0xf8, !PT ;  /* 0x0000ffff22227812 */ /* 0x000fe200078ef811 */
[----:B------:R-:W-:Y:S01]  /*1290*/  FMUL R17, R67, UR7 ;  /* 0x0000000743117c20 */ /* 0x000fe20008400000 */
[----:B------:R-:W-:-:S04]  /*12a0*/  IMAD R53, R53, 0x19, R30 ;  /* 0x0000001935357824 */ /* 0x000fc800078e021e */
[----:B------:R-:W-:-:S04]  /*12b0*/  F2FP.SATFINITE.E4M3.F32.PACK_AB_MERGE_C R17, RZ, R17, RZ ;  /* 0x00000011ff11723e */ /* 0x000fc800048070ff */
[----:B------:R-:W-:Y:S01]  /*12c0*/  LOP3.LUT R77, R34, 0xff, R17, 0xf8, !PT ;  /* 0x000000ff224d7812 */ /* 0x000fe200078ef811 */
[----:B------:R-:W-:-:S04]  /*12d0*/  IMAD.IADD R34, R3, 0x1, R53 ;  /* 0x0000000103227824 */ /* 0x000fc800078e0235 */
[----:B------:R-:W-:Y:S01]  /*12e0*/  IMAD.WIDE R30, R34, R31, UR12 ;  /* 0x0000000c221e7e25 */ /* 0x000fe2000f8e021f */
[----:B------:R0:W-:Y:S04]  /*12f0*/  STG.E desc[UR10][R74.64], R77 ;  /* 0x0000004d4a007986 */ /* 0x0001e8000c10190a */
[----:B------:R-:W2:Y:S01]  /*1300*/  LDG.E.64 R20, desc[UR10][R30.64] ;  /* 0x0000000a1e147981 */ /* 0x000ea2000c1e1b00 */
[----:B------:R-:W-:-:S04]  /*1310*/  FMNMX3 R19, |R72|, R19, |R61|, !PT ;  /* 0x0000001348137276 */ /* 0x000fc8000780063d */
[----:B------:R-:W-:-:S04]  /*1320*/  FMNMX3 R19, |R71|, R19, |R44|, !PT ;  /* 0x0000001347137276 */ /* 0x000fc8000780062c */
[----:B------:R-:W-:Y:S01]  /*1330*/  FMNMX3 R19, |R73|, R19, |R70|, !PT ;  /* 0x0000001349137276 */ /* 0x000fe20007800646 */
[----:B------:R-:W-:-:S03]  /*1340*/  IMAD.U32 R73, RZ, RZ, UR16 ;  /* 0x00000010ff497e24 */ /* 0x000fc6000f8e00ff */
[----:B------:R-:W-:Y:S01]  /*1350*/  FMNMX3 R19, |R47|, R19, |R56|, !PT ;  /* 0x000000132f137276 */ /* 0x000fe20007800638 */
[----:B------:R-:W-:-:S03]  /*1360*/  IMAD.WIDE R72, R73, 0x2, R30 ;  /* 0x0000000249487825 */ /* 0x000fc600078e021e */
[----:B0-----:R-:W-:Y:S01]  /*1370*/  FMNMX3 R74, |R35|, R19, |R22|, !PT ;  /* 0x00000013234a7276 */ /* 0x001fe20007800616 */
[----:B--2---:R-:W-:Y:S01]  /*1380*/  IMAD.U32 R44, R21, 0x10000, RZ ;  /* 0x00010000152c7824 */ /* 0x004fe200078e00ff */
[----:B------:R-:W-:-:S03]  /*1390*/  SHF.R.U32.HI R61, RZ, 0x10, R21 ;  /* 0x00000010ff3d7819 */ /* 0x000fc60000011615 */
[----:B------:R-:W-:Y:S02]  /*13a0*/  FMUL R56, R44, UR7 ;  /* 0x000000072c387c20 */ /* 0x000fe40008400000 */
[----:B------:R-:W-:Y:S01]  /*13b0*/  IMAD.U32 R47, R61, 0x10000, RZ ;  /* 0x000100003d2f7824 */ /* 0x000fe200078e00ff */
[C---:B------:R-:W-:Y:S02]  /*13c0*/  SHF.R.U64 R61, R20.reuse, 0x10, R21 ;  /* 0x00000010143d7819 */ /* 0x040fe40000001215 */
[----:B------:R-:W-:Y:S01]  /*13d0*/  F2FP.SATFINITE.E4M3.F32.PACK_AB_MERGE_C R19, RZ, R56, RZ ;  /* 0x00000038ff13723e */ /* 0x000fe200048070ff */
[----:B------:R-:W-:Y:S02]  /*13e0*/  FMUL R21, R47, UR7 ;  /* 0x000000072f157c20 */ /* 0x000fe40008400000 */
[----:B------:R-:W-:Y:S02]  /*13f0*/  IMAD.U32 R56, R61, 0x10000, RZ ;  /* 0x000100003d387824 */ /* 0x000fe400078e00ff */
[----:B------:R-:W-:Y:S01]  /*1400*/  IMAD.U32 R61, R20, 0x10000, RZ ;  /* 0x00010000143d7824 */ /* 0x000fe200078e00ff */
[----:B------:R-:W-:Y:S01]  /*1410*/  F2FP.SATFINITE.E4M3.F32.PACK_AB_MERGE_C R20, RZ, R21, RZ ;  /* 0x00000015ff14723e */ /* 0x000fe200048070ff */
[----:B------:R-:W-:-:S02]  /*1420*/  IMAD.U32 R22, R19, 0x10000, RZ ;  /* 0x0001000013167824 */ /* 0x000fc400078e00ff */
[----:B------:R-:W-:Y:S01]  /*1430*/  FMUL R21, R56, UR7 ;  /* 0x0000000738157c20 */ /* 0x000fe20008400000 */
[----:B------:R-:W-:Y:S02]  /*1440*/  LOP3.LUT R35, R20, 0xffff, RZ, 0xc0, !PT ;  /* 0x0000ffff14237812 */ /* 0x000fe400078ec0ff */
[----:B------:R-:W-:Y:S01]  /*1450*/  LOP3.LUT R70, R22, 0xff0000, RZ, 0xc0, !PT ;  /* 0x00ff000016467812 */ /* 0x000fe200078ec0ff */
[----:B------:R-:W-:Y:S01]  /*1460*/  FMUL R22, R61, UR7 ;  /* 0x000000073d167c20 */ /* 0x000fe20008400000 */
[----:B------:R-:W-:-:S03]  /*1470*/  F2FP.SATFINITE.E4M3.F32.PACK_AB_MERGE_C R21, RZ, R21, RZ ;  /* 0x00000015ff15723e */ /* 0x000fc600048070ff */
[----:B------:R-:W-:Y:S01]  /*1480*/  IMAD R35, R35, 0x1000000, R70 ;  /* 0x0100000023237824 */ /* 0x000fe200078e0246 */
[----:B------:R-:W-:Y:S01]  /*1490*/  F2FP.SATFINITE.E4M3.F32.PACK_AB_MERGE_C R22, RZ, R22, RZ ;  /* 0x00000016ff16723e */ /* 0x000fe200048070ff */
[----:B------:R-:W-:-:S03]  /*14a0*/  IMAD.SHL.U32 R70, R21, 0x100, RZ ;  /* 0x0000010015467824 */ /* 0x000fc600078e00ff */
[----:B------:R-:W-:Y:S02]  /*14b0*/  LOP3.LUT R22, R22, 0xff, RZ, 0xc0, !PT ;  /* 0x000000ff16167812 */ /* 0x000fe400078ec0ff */
[----:B------:R-:W-:Y:S02]  /*14c0*/  LOP3.LUT R35, R35, 0xffff, R70, 0xf8, !PT ;  /* 0x0000ffff23237812 */ /* 0x000fe400078ef846 */
[C---:B------:R-:W-:Y:S02]  /*14d0*/  IADD3 R70, P0, PT, R34.reuse, UR14, RZ ;  /* 0x0000000e22467c10 */ /* 0x040fe4000ff1e0ff */
[----:B------:R-:W-:Y:S02]  /*14e0*/  LOP3.LUT R75, R35, R22, RZ, 0xfc, !PT ;  /* 0x00000016234b7212 */ /* 0x000fe400078efcff */
[----:B------:R-:W-:-:S05]  /*14f0*/  LEA.HI.X.SX32 R71, R34, UR15, 0x1, P0 ;  /* 0x0000000f22477c11 */ /* 0x000fca00080f0eff */
[----:B------:R0:W-:Y:S04]  /*1500*/  STG.E desc[UR10][R70.64], R75 ;  /* 0x0000004b46007986 */ /* 0x0001e8000c10190a */
[----:B------:R1:W2:Y:S01]  /*1510*/  LDG.E.64 R34, desc[UR10][R72.64] ;  /* 0x0000000a48227981 */ /* 0x0002a2000c1e1b00 */
[----:B------:R-:W-:Y:S01]  /*1520*/  FMNMX3 R74, |R37|, R74, |R36|, !PT ;  /* 0x0000004a254a7276 */ /* 0x000fe20007800624 */
[----:B------:R-:W-:-:S03]  /*1530*/  IMAD.U32 R37, RZ, RZ, UR16 ;  /* 0x00000010ff257e24 */ /* 0x000fc6000f8e00ff */
[----:B------:R-:W-:Y:S02]  /*1540*/  FMNMX3 R74, |R69|, R74, |R66|, !PT ;  /* 0x0000004a454a7276 */ /* 0x000fe40007800642 */
[----:B0-----:R-:W-:Y:S02]  /*1550*/  IADD3 R70, P0, PT, R70, UR16, RZ ;  /* 0x0000001046467c10 */ /* 0x001fe4000ff1e0ff */
[----:B------:R-:W-:Y:S01]  /*1560*/  FMNMX3 R74, |R45|, R74, |R46|, !PT ;  /* 0x0000004a2d4a7276 */ /* 0x000fe2000780062e */
[----:B-1----:R-:W-:-:S03]  /*1570*/  IMAD.WIDE R72, R37, 0x2, R72 ;  /* 0x0000000225487825 */ /* 0x002fc600078e0248 */
[----:B------:R-:W-:Y:S01]  /*1580*/  FMNMX3 R74, |R32|, R74, |R29|, !PT ;  /* 0x0000004a204a7276 */ /* 0x000fe2000780061d */
[----:B------:R-:W-:Y:S02]  /*1590*/  IMAD.X R71, R5, 0x1, R71, P0 ;  /* 0x0000000105477824 */ /* 0x000fe400000e0647 */
        /* <DEDUP_REMOVED lines=9> */
[----:B------:R-:W-:Y:S02]  /*1630*/  FMUL R32, R66, UR7 ;  /* 0x0000000742207c20 */ /* 0x000fe40008400000 */
[----:B------:R-:W-:Y:S01]  /*1640*/  IMAD.U32 R31, R29, 0x10000, RZ ;  /* 0x000100001d1f7824 */ /* 0x000fe200078e00ff */
[----:B------:R-:W-:Y:S02]  /*1650*/  F2FP.SATFINITE.E4M3.F32.PACK_AB_MERGE_C R30, RZ, R30, RZ ;  /* 0x0000001eff1e723e */ /* 0x000fe400048070ff */
[----:B------:R-:W-:Y:S02]  /*1660*/  F2FP.SATFINITE.E4M3.F32.PACK_AB_MERGE_C R32, RZ, R32, RZ ;  /* 0x00000020ff20723e */ /* 0x000fe400048070ff */
[----:B------:R-:W-:Y:S02]  /*1670*/  LOP3.LUT R36, R31, 0xff0000, RZ, 0xc0, !PT ;  /* 0x00ff00001f247812 */ /* 0x000fe400078ec0ff */
[----:B------:R-:W-:-:S05]  /*1680*/  LOP3.LUT R31, R30, 0xffff, RZ, 0xc0, !PT ;  /* 0x0000ffff1e1f7812 */ /* 0x000fca00078ec0ff */
[----:B------:R-:W-:Y:S02]  /*1690*/  IMAD R36, R31, 0x1000000, R36 ;  /* 0x010000001f247824 */ /* 0x000fe400078e0224 */
[----:B------:R-:W-:-:S05]  /*16a0*/  IMAD.SHL.U32 R31, R32, 0x100, RZ ;  /* 0x00000100201f7824 */ /* 0x000fca00078e00ff */
[----:B------:R-:W-:Y:S01]  /*16b0*/  LOP3.LUT R36, R36, 0xffff, R31, 0xf8, !PT ;  /* 0x0000ffff24247812 */ /* 0x000fe200078ef81f */
[----:B------:R-:W-:-:S05]  /*16c0*/  FMUL R31, R69, UR7 ;  /* 0x00000007451f7c20 */ /* 0x000fca0008400000 */
[----:B------:R-:W-:-:S04]  /*16d0*/  F2FP.SATFINITE.E4M3.F32.PACK_AB_MERGE_C R31, RZ, R31, RZ ;  /* 0x0000001fff1f723e */ /* 0x000fc800048070ff */
[----:B------:R-:W-:-:S05]  /*16e0*/  LOP3.LUT R35, R36, 0xff, R31, 0xf8, !PT ;  /* 0x000000ff24237812 */ /* 0x000fca00078ef81f */
[----:B------:R0:W-:Y:S04]  /*16f0*/  STG.E desc[UR10][R70.64], R35 ;  /* 0x0000002346007986 */ /* 0x0001e8000c10190a */
[----:B------:R1:W2:Y:S01]  /*1700*/  LDG.E.64 R36, desc[UR10][R72.64] ;  /* 0x0000000a48247981 */ /* 0x0002a2000c1e1b00 */
[----:B------:R-:W-:-:S04]  /*1710*/  FMNMX3 R74, |R33|, R74, |R38|, !PT ;  /* 0x0000004a214a7276 */ /* 0x000fc80007800626 */
[----:B------:R-:W-:Y:S02]  /*1720*/  FMNMX3 R74, |R63|, R74, |R62|, !PT ;  /* 0x0000004a3f4a7276 */ /* 0x000fe4000780063e */
[----:B0-----:R-:W-:Y:S02]  /*1730*/  IADD3 R70, P0, PT, R70, UR16, RZ ;  /* 0x0000001046467c10 */ /* 0x001fe4000ff1e0ff */
[----:B------:R-:W-:Y:S01]  /*1740*/  FMNMX3 R74, |R39|, R74, |R60|, !PT ;  /* 0x0000004a274a7276 */ /* 0x000fe2000780063c */
[----:B------:R-:W-:Y:S02]  /*1750*/  IMAD.U32 R39, RZ, RZ, UR16 ;  /* 0x00000010ff277e24 */ /* 0x000fe4000f8e00ff */
[----:B------:R-:W-:Y:S01]  /*1760*/  IMAD.X R71, R5, 0x1, R71, P0 ;  /* 0x0000000105477824 */ /* 0x000fe200000e0647 */
[----:B------:R-:W-:Y:S01]  /*1770*/  FMNMX3 R64, |R67|, R74, |R64|, !PT ;  /* 0x0000004a43407276 */ /* 0x000fe20007800640 */
        /* <DEDUP_REMOVED lines=15> */
[----:B------:R-:W-:Y:S01]  /*1870*/  IMAD.U32 R37, R34, 0x10000, RZ ;  /* 0x0001000022257824 */ /* 0x000fe200078e00ff */
[----:B------:R-:W-:Y:S02]  /*1880*/  LOP3.LUT R35, R35, 0xffff, RZ, 0xc0, !PT ;  /* 0x0000ffff23237812 */ /* 0x000fe400078ec0ff */
[----:B------:R-:W-:Y:S02]  /*1890*/  F2FP.SATFINITE.E4M3.F32.PACK_AB_MERGE_C R33, RZ, R33, RZ ;  /* 0x00000021ff21723e */ /* 0x000fe400048070ff */
[----:B------:R-:W-:-:S03]  /*18a0*/  LOP3.LUT R38, R37, 0xff0000, RZ, 0xc0, !PT ;  /* 0x00ff000025267812 */ /* 0x000fc600078ec0ff */
[----:B------:R-:W-:Y:S02]  /*18b0*/  IMAD.SHL.U32 R37, R33, 0x100, RZ ;  /* 0x0000010021257824 */ /* 0x000fe400078e00ff */
[----:B------:R-:W-:-:S05]  /*18c0*/  IMAD R38, R35, 0x1000000, R38 ;  /* 0x0100000023267824 */ /* 0x000fca00078e0226 */
[----:B------:R-:W-:-:S04]  /*18d0*/  LOP3.LUT R37, R38, 0xffff, R37, 0xf8, !PT ;  /* 0x0000ffff26257812 */ /* 0x000fc800078ef825 */
[----:B------:R-:W-:-:S05]  /*18e0*/  LOP3.LUT R37, R37, 0xff, R36, 0xf8, !PT ;  /* 0x000000ff25257812 */ /* 0x000fca00078ef824 */
[----:B------:R0:W-:Y:S04]  /*18f0*/  STG.E desc[UR10][R70.64], R37 ;  /* 0x0000002546007986 */ /* 0x0001e8000c10190a */
[----:B------:R-:W2:Y:S01]  /*1900*/  LDG.E.64 R38, desc[UR10][R72.64] ;  /* 0x0000000a48267981 */ /* 0x000ea2000c1e1b00 */
[----:B------:R-:W-:-:S04]  /*1910*/  FMNMX3 R64, |R43|, R64, |R42|, !PT ;  /* 0x000000402b407276 */ /* 0x000fc8000780062a */
[----:B------:R-:W-:Y:S02]  /*1920*/  FMNMX3 R64, |R61|, R64, |R56|, !PT ;  /* 0x000000403d407276 */ /* 0x000fe40007800638 */
[----:B0-----:R-:W-:Y:S02]  /*1930*/  IADD3 R70, P0, PT, R70, UR16, RZ ;  /* 0x0000001046467c10 */ /* 0x001fe4000ff1e0ff */
[----:B------:R-:W-:-:S03]  /*1940*/  FMNMX3 R64, |R44|, R64, |R47|, !PT ;  /* 0x000000402c407276 */ /* 0x000fc6000780062f */
[----:B------:R-:W-:Y:S01]  /*1950*/  IMAD.X R71, R5, 0x1, R71, P0 ;  /* 0x0000000105477824 */ /* 0x000fe200000e0647 */
[----:B------:R-:W-:Y:S01]  /*1960*/  FMNMX3 R66, |R69|, R64, |R66|, !PT ;  /* 0x0000004045427276 */ /* 0x000fe20007800642 */
        /* <DEDUP_REMOVED lines=8> */
[----:B------:R-:W-:-:S03]  /*19f0*/  FMUL R37, R64, UR7 ;  /* 0x0000000740257c20 */ /* 0x000fc60008400000 */
        /* <DEDUP_REMOVED lines=9> */
[----:B------:R-:W-:Y:S01]  /*1a90*/  LOP3.LUT R39, R44, 0xffff, R39, 0xf8, !PT ;  /* 0x0000ffff2c277812 */ /* 0x000fe200078ef827 */
[----:B------:R-:W-:-:S05]  /*1aa0*/  FMUL R44, R56, UR7 ;  /* 0x00000007382c7c20 */ /* 0x000fca0008400000 */
[----:B------:R-:W-:-:S04]  /*1ab0*/  F2FP.SATFINITE.E4M3.F32.PACK_AB_MERGE_C R44, RZ, R44, RZ ;  /* 0x0000002cff2c723e */ /* 0x000fc800048070ff */
[----:B------:R-:W-:Y:S01]  /*1ac0*/  LOP3.LUT R69, R39, 0xff, R44, 0xf8, !PT ;  /* 0x000000ff27457812 */ /* 0x000fe200078ef82c */
[----:B------:R-:W-:-:S04]  /*1ad0*/  IMAD.U32 R39, RZ, RZ, UR16 ;  /* 0x00000010ff277e24 */ /* 0x000fc8000f8e00ff */
[----:B------:R-:W-:Y:S01]  /*1ae0*/  IMAD.WIDE R72, R39, 0x2, R72 ;  /* 0x0000000227487825 */ /* 0x000fe200078e0248 */
[----:B------:R0:W-:Y:S04]  /*1af0*/  STG.E desc[UR10][R70.64], R69 ;  /* 0x0000004546007986 */ /* 0x0001e8000c10190a */
[----:B------:R-:W2:Y:S01]  /*1b00*/  LDG.E.64 R38, desc[UR10][R72.64] ;  /* 0x0000000a48267981 */ /* 0x000ea2000c1e1b00 */
[----:B------:R-:W-:-:S04]  /*1b10*/  FMNMX3 R66, |R45|, R66, |R46|, !PT ;  /* 0x000000422d427276 */ /* 0x000fc8000780062e */
[----:B------:R-:W-:-:S04]  /*1b20*/  FMNMX3 R66, |R67|, R66, |R62|, !PT ;  /* 0x0000004243427276 */ /* 0x000fc8000780063e */
[----:B------:R-:W-:Y:S02]  /*1b30*/  FMNMX3 R62, |R60|, R66, |R63|, !PT ;  /* 0x000000423c3e7276 */ /* 0x000fe4000780063f */
[----:B------:R-:W-:Y:S02]  /*1b40*/  IADD3 R66, P0, PT, R70, UR16, RZ ;  /* 0x0000001046427c10 */ /* 0x000fe4000ff1e0ff */
[----:B------:R-:W-:-:S03]  /*1b50*/  FMNMX3 R62, |R56|, R62, |R47|, !PT ;  /* 0x0000003e383e7276 */ /* 0x000fc6000780062f */
[----:B------:R-:W-:Y:S02]  /*1b60*/  IMAD.X R67, R5, 0x1, R71, P0 ;  /* 0x0000000105437824 */ /* 0x000fe400000e0647 */
[----:B0-----:R-:W-:-:S04]  /*1b70*/  IMAD.U32 R71, RZ, RZ, UR16 ;  /* 0x00000010ff477e24 */ /* 0x001fc8000f8e00ff */
[----:B------:R-:W-:-:S04]  /*1b80*/  IMAD.WIDE R70, R71, 0x2, R72 ;  /* 0x0000000247467825 */ /* 0x000fc800078e0248 */
        /* <DEDUP_REMOVED lines=17> */
[----:B------:R-:W-:-:S05]  /*1ca0*/  IMAD R56, R47, 0x1000000, R56 ;  /* 0x010000002f387824 */ /* 0x000fca00078e0238 */
[----:B------:R-:W-:Y:S01]  /*1cb0*/  LOP3.LUT R39, R56, 0xffff, R39, 0xf8, !PT ;  /* 0x0000ffff38277812 */ /* 0x000fe200078ef827 */
[----:B------:R-:W-:-:S05]  /*1cc0*/  FMUL R56, R74, UR7 ;  /* 0x000000074a387c20 */ /* 0x000fca0008400000 */
[----:B------:R-:W-:-:S04]  /*1cd0*/  F2FP.SATFINITE.E4M3.F32.PACK_AB_MERGE_C R56, RZ, R56, RZ ;  /* 0x00000038ff38723e */ /* 0x000fc800048070ff */
[----:B------:R-:W-:-:S05]  /*1ce0*/  LOP3.LUT R75, R39, 0xff, R56, 0xf8, !PT ;  /* 0x000000ff274b7812 */ /* 0x000fca00078ef838 */
[----:B------:R0:W-:Y:S04]  /*1cf0*/  STG.E desc[UR10][R66.64], R75 ;  /* 0x0000004b42007986 */ /* 0x0001e8000c10190a */
[----:B------:R-:W2:Y:S01]  /*1d00*/  LDG.E.64 R38, desc[UR10][R70.64] ;  /* 0x0000000a46267981 */ /* 0x000ea2000c1e1b00 */
[----:B------:R-:W-:-:S04]  /*1d10*/  FMNMX3 R62, |R61|, R62, |R64|, !PT ;  /* 0x0000003e3d3e7276 */ /* 0x000fc80007800640 */
[----:B------:R-:W-:-:S04]  /*1d20*/  FMNMX3 R62, |R74|, R62, |R69|, !PT ;  /* 0x0000003e4a3e7276 */ /* 0x000fc80007800645 */
[----:B------:R-:W-:Y:S01]  /*1d30*/  FMNMX3 R63, |R60|, R62, |R63|, !PT ;  /* 0x0000003e3c3f7276 */ /* 0x000fe2000780063f */
[----:B--2---:R-:W-:Y:S01]  /*1d40*/  IMAD.U32 R64, R39, 0x10000, RZ ;  /* 0x0001000027407824 */ /* 0x004fe200078e00ff */
[--C-:B------:R-:W-:Y:S02]  /*1d50*/  SHF.R.U32.HI R69, RZ, 0x10, R39.reuse ;  /* 0x00000010ff457819 */ /* 0x100fe40000011627 */
[----:B------:R-:W-:Y:S01]  /*1d60*/  SHF.R.U64 R39, R38, 0x10, R39 ;  /* 0x0000001026277819 */ /* 0x000fe20000001227 */
[----:B------:R-:W-:Y:S01]  /*1d70*/  FMUL R60, R64, UR7 ;  /* 0x00000007403c7c20 */ /* 0x000fe20008400000 */
[----:B------:R-:W-:Y:S02]  /*1d80*/  IMAD.U32 R38, R38, 0x10000, RZ ;  /* 0x0001000026267824 */ /* 0x000fe400078e00ff */
[----:B------:R-:W-:Y:S02]  /*1d90*/  IMAD.U32 R69, R69, 0x10000, RZ ;  /* 0x0001000045457824 */ /* 0x000fe400078e00ff */
[----:B------:R-:W-:Y:S01]  /*1da0*/  F2FP.SATFINITE.E4M3.F32.PACK_AB_MERGE_C R60, RZ, R60, RZ ;  /* 0x0000003cff3c723e */ /* 0x000fe200048070ff */
[----:B------:R-:W-:-:S02]  /*1db0*/  IMAD.U32 R39, R39, 0x10000, RZ ;  /* 0x0001000027277824 */ /* 0x000fc400078e00ff */
[----:B------:R-:W-:Y:S01]  /*1dc0*/  FMUL R62, R69, UR7 ;  /* 0x00000007453e7c20 */ /* 0x000fe20008400000 */
[----:B------:R-:W-:Y:S01]  /*1dd0*/  LOP3.LUT R61, R60, 0xffff, RZ, 0xc0, !PT ;  /* 0x0000ffff3c3d7812 */ /* 0x000fe200078ec0ff */
[----:B------:R-:W-:Y:S01]  /*1de0*/  FMUL R60, R39, UR7 ;  /* 0x00000007273c7c20 */ /* 0x000fe20008400000 */
[----:B------:R-:W-:Y:S02]  /*1df0*/  FMNMX3 R72, |R38|, R63, |R39|, !PT ;  /* 0x0000003f26487276 */ /* 0x000fe40007800627 */
[----:B------:R-:W-:Y:S01]  /*1e00*/  F2FP.SATFINITE.E4M3.F32.PACK_AB_MERGE_C R62, RZ, R62, RZ ;  /* 0x0000003eff3e723e */ /* 0x000fe200048070ff */
[----:B------:R-:W-:Y:S01]  /*1e10*/  IMAD.U32 R39, R61, 0x10000, RZ ;  /* 0x000100003d277824 */ /* 0x000fe200078e00ff */
[----:B------:R-:W-:Y:S02]  /*1e20*/  F2FP.SATFINITE.E4M3.F32.PACK_AB_MERGE_C R60, RZ, R60, RZ ;  /* 0x0000003cff3c723e */ /* 0x000fe400048070ff */
[----:B------:R-:W-:Y:S01]  /*1e30*/  LOP3.LUT R63, R62, 0xffff, RZ, 0xc0, !PT ;  /* 0x0000ffff3e3f7812 */ /* 0x000fe200078ec0ff */
[----:B------:R-:W-:Y:S01]  /*1e40*/  FMUL R62, R38, UR7 ;  /* 0x00000007263e7c20 */ /* 0x000fe20008400000 */
[----:B------:R-:W-:Y:S01]  /*1e50*/  LOP3.LUT R74, R39, 0xff0000, RZ, 0xc0, !PT ;  /* 0x00ff0000274a7812 */ /* 0x000fe200078ec0ff */
[----:B------:R-:W-:-:S03]  /*1e60*/  IMAD.SHL.U32 R39, R60, 0x100, RZ ;  /* 0x000001003c277824 */ /* 0x000fc600078e00ff */
[----:B------:R-:W-:Y:S01]  /*1e70*/  F2FP.SATFINITE.E4M3.F32.PACK_AB_MERGE_C R62, RZ, R62, RZ ;  /* 0x0000003eff3e723e */ /* 0x000fe200048070ff */
[----:B------:R-:W-:-:S05]  /*1e80*/  IMAD R74, R63, 0x1000000, R74 ;  /* 0x010000003f4a7824 */ /* 0x000fca00078e024a */
[----:B------:R-:W-:Y:S02]  /*1e90*/  LOP3.LUT R39, R74, 0xffff, R39, 0xf8, !PT ;  /* 0x0000ffff4a277812 */ /* 0x000fe400078ef827 */
[----:B------:R-:W-:-:S05]  /*1ea0*/  IADD3 R74, P0, PT, R66, UR16, RZ ;  /* 0x00000010424a7c10 */ /* 0x000fca000ff1e0ff */
[----:B0-----:R-:W-:Y:S01]  /*1eb0*/  IMAD.X R75, R5, 0x1, R67, P0 ;  /* 0x00000001054b7824 */ /* 0x001fe200000e0643 */
[----:B------:R-:W-:Y:S01]  /*1ec0*/  LOP3.LUT R67, R39, 0xff, R62, 0xf8, !PT ;  /* 0x000000ff27437812 */ /* 0x000fe200078ef83e */
[----:B------:R-:W-:-:S04]  /*1ed0*/  IMAD.U32 R39, RZ, RZ, UR16 ;  /* 0x00000010ff277e24 */ /* 0x000fc8000f8e00ff */
[----:B------:R-:W-:Y:S01]  /*1ee0*/  IMAD.WIDE R70, R39, 0x2, R70 ;  /* 0x0000000227467825 */ /* 0x000fe200078e0246 */
[----:B------:R0:W-:Y:S04]  /*1ef0*/  STG.E desc[UR10][R74.64], R67 ;  /* 0x000000434a007986 */ /* 0x0001e8000c10190a */
[----:B------:R-:W2:Y:S01]  /*1f00*/  LDG.E.64 R38, desc[UR10][R70.64] ;  /* 0x0000000a46267981 */ /* 0x000ea2000c1e1b00 */
[----:B------:R-:W-:Y:S01]  /*1f10*/  FMNMX3 R72, |R64|, R72, |R69|, !PT ;  /* 0x0000004840487276 */ /* 0x000fe20007800645 */
[----:B------:R-:W-:Y:S01]  /*1f20*/  IMAD R68, R68, 0x100, R65 ;  /* 0x0000010044447824 */ /* 0x000fe200078e0241 */
[----:B------:R-:W-:Y:S02]  /*1f30*/  LOP3.LUT R58, R58, 0xff, RZ, 0xc0, !PT ;  /* 0x000000ff3a3a7812 */ /* 0x000fe400078ec0ff */
[----:B0-----:R-:W-:-:S03]  /*1f40*/  IADD3 R74, P0, PT, R74, UR16, RZ ;  /* 0x000000104a4a7c10 */ /* 0x001fc6000ff1e0ff */
[----:B------:R-:W-:Y:S02]  /*1f50*/  IMAD R59, R59, 0x100, R58 ;  /* 0x000001003b3b7824 */ /* 0x000fe400078e023a */
[----:B------:R-:W-:Y:S01]  /*1f60*/  IMAD.X R75, R5, 0x1, R75, P0 ;  /* 0x00000001054b7824 */ /* 0x000fe200000e064b */
[C-C-:B--2---:R-:W-:Y:S01]  /*1f70*/  SHF.R.U64 R64, R38.reuse, 0x10, R39.reuse ;  /* 0x0000001026407819 */ /* 0x144fe20000001227 */
[----:B------:R-:W-:Y:S01]  /*1f80*/  IMAD.U32 R73, R39, 0x10000, RZ ;  /* 0x0001000027497824 */ /* 0x000fe200078e00ff */
[----:B------:R-:W-:Y:S01]  /*1f90*/  SHF.R.U32.HI R65, RZ, 0x10, R39 ;  /* 0x00000010ff417819 */ /* 0x000fe20000011627 */
[----:B------:R-:W-:Y:S02]  /*1fa0*/  IMAD.U32 R38, R38, 0x10000, RZ ;  /* 0x0001000026267824 */ /* 0x000fe400078e00ff */
[----:B------:R-:W-:Y:S02]  /*1fb0*/  IMAD.U32 R39, R64, 0x10000, RZ ;  /* 0x0001000040277824 */ /* 0x000fe400078e00ff */
[----:B------:R-:W-:Y:S01]  /*1fc0*/  FMUL R64, R73, UR7 ;  /* 0x0000000749407c20 */ /* 0x000fe20008400000 */
[----:B------:R-:W-:-:S02]  /*1fd0*/  IMAD.U32 R65, R65, 0x10000, RZ ;  /* 0x0001000041417824 */ /* 0x000fc400078e00ff */
[----:B------:R-:W-:Y:S02]  /*1fe0*/  FMNMX3 R72, |R38|, R72, |R39|, !PT ;  /* 0x0000004826487276 */ /* 0x000fe40007800627 */
[----:B------:R-:W-:Y:S02]  /*1ff0*/  F2FP.SATFINITE.E4M3.F32.PACK_AB_MERGE_C R64, RZ, R64, RZ ;  /* 0x00000040ff40723e */ /* 0x000fe400048070ff */
[----:B------:R-:W-:Y:S01]  /*2000*/  FMNMX3 R73, |R73|, R72, |R65|, !PT ;  /* 0x0000004849497276 */ /* 0x000fe20007800641 */
[----:B------:R-:W-:Y:S01]  /*2010*/  FMUL R65, R65, UR7 ;  /* 0x0000000741417c20 */ /* 0x000fe20008400000 */
[----:B------:R-:W-:Y:S01]  /*2020*/  LOP3.LUT R66, R64, 0xffff, RZ, 0xc0, !PT ;  /* 0x0000ffff40427812 */ /* 0x000fe200078ec0ff */
[----:B------:R-:W-:-:S03]  /*2030*/  FMUL R64, R39, UR7 ;  /* 0x0000000727407c20 */ /* 0x000fc60008400000 */
        /* <DEDUP_REMOVED lines=9> */
[----:B------:R-:W-:Y:S01]  /*20d0*/  LOP3.LUT R72, R72, 0xffff, R39, 0xf8, !PT ;  /* 0x0000ffff48487812 */ /* 0x000fe200078ef827 */
[----:B------:R-:W-:-:S03]  /*20e0*/  IMAD.U32 R39, RZ, RZ, UR16 ;  /* 0x00000010ff277e24 */ /* 0x000fc6000f8e00ff */
[----:B------:R-:W-:Y:S01]  /*20f0*/  LOP3.LUT R77, R72, 0xff, R65, 0xf8, !PT ;  /* 0x000000ff484d7812 */ /* 0x000fe200078ef841 */
[----:B------:R-:W-:-:S04]  /*2100*/  IMAD.WIDE R38, R39, 0x2, R70 ;  /* 0x0000000227267825 */ /* 0x000fc800078e0246 */
[----:B------:R0:W-:Y:S04]  /*2110*/  STG.E desc[UR10][R74.64], R77 ;  /* 0x0000004d4a007986 */ /* 0x0001e8000c10190a */
[----:B------:R-:W2:Y:S01]  /*2120*/  LDG.E.64 R38, desc[UR10][R38.64] ;  /* 0x0000000a26267981 */ /* 0x000ea2000c1e1b00 */
[----:B------:R-:W-:Y:S01]  /*2130*/  LOP3.LUT R58, R54, 0xff, RZ, 0xc0, !PT ;  /* 0x000000ff363a7812 */ /* 0x000fe200078ec0ff */
[----:B------:R-:W-:Y:S01]  /*2140*/  IMAD.IADD R53, R18, 0x1, R53 ;  /* 0x0000000112357824 */ /* 0x000fe200078e0235 */
[----:B------:R-:W-:Y:S02]  /*2150*/  PRMT R70, R57, 0x6540, R52 ;  /* 0x0000654039467816 */ /* 0x000fe40000000034 */
[----:B------:R-:W-:Y:S01]  /*2160*/  IADD3 R76, P0, PT, R74, UR16, RZ ;  /* 0x000000104a4c7c10 */ /* 0x000fe2000ff1e0ff */
[----:B------:R-:W-:-:S02]  /*2170*/  IMAD R58, R55, 0x100, R58 ;  /* 0x00000100373a7824 */ /* 0x000fc400078e023a */
[----:B0-----:R-:W-:Y:S02]  /*2180*/  IMAD.MOV.U32 R74, RZ, RZ, 0x2 ;  /* 0x00000002ff4a7424 */ /* 0x001fe400078e00ff */
[----:B------:R-:W-:Y:S02]  /*2190*/  IMAD.X R77, R5, 0x1, R75, P0 ;  /* 0x00000001054d7824 */ /* 0x000fe400000e064b */
[----:B--2---:R-:W-:Y:S01]  /*21a0*/  IMAD.U32 R69, R39, 0x10000, RZ ;  /* 0x0001000027457824 */ /* 0x004fe200078e00ff */
[--C-:B------:R-:W-:Y:S01]  /*21b0*/  SHF.R.U32.HI R72, RZ, 0x10, R39.reuse ;  /* 0x00000010ff487819 */ /* 0x100fe20000011627 */
[C---:B------:R-:W-:Y:S01]  /*21c0*/  IMAD.U32 R54, R38.reuse, 0x10000, RZ ;  /* 0x0001000026367824 */ /* 0x040fe200078e00ff */
[----:B------:R-:W-:Y:S01]  /*21d0*/  SHF.R.U64 R55, R38, 0x10, R39 ;  /* 0x0000001026377819 */ /* 0x000fe20000001227 */
[----:B------:R-:W-:Y:S02]  /*21e0*/  FMUL R52, R69, UR7 ;  /* 0x0000000745347c20 */ /* 0x000fe40008400000 */
[----:B------:R-:W-:-:S02]  /*21f0*/  IMAD.U32 R72, R72, 0x10000, RZ ;  /* 0x0001000048487824 */ /* 0x000fc400078e00ff */
[----:B------:R-:W-:Y:S01]  /*2200*/  IMAD.U32 R38, R55, 0x10000, RZ ;  /* 0x0001000037267824 */ /* 0x000fe200078e00ff */
[----:B------:R-:W-:Y:S01]  /*2210*/  F2FP.SATFINITE.E4M3.F32.PACK_AB_MERGE_C R52, RZ, R52, RZ ;  /* 0x00000034ff34723e */ /* 0x000fe200048070ff */
[----:B------:R-:W-:-:S03]  /*2220*/  FMUL R39, R72, UR7 ;  /* 0x0000000748277c20 */ /* 0x000fc60008400000 */
[----:B------:R-:W-:Y:S01]  /*2230*/  LOP3.LUT R55, R52, 0xffff, RZ, 0xc0, !PT ;  /* 0x0000ffff34377812 */ /* 0x000fe200078ec0ff */
[----:B------:R-:W-:Y:S01]  /*2240*/  FMUL R52, R38, UR7 ;  /* 0x0000000726347c20 */ /* 0x000fe20008400000 */
[C---:B------:R-:W-:Y:S01]  /*2250*/  FMNMX3 R73, |R54|.reuse, R73, |R38|, !PT ;  /* 0x0000004936497276 */ /* 0x040fe20007800626 */
[----:B------:R-:W-:Y:S01]  /*2260*/  FMUL R54, R54, UR7 ;  /* 0x0000000736367c20 */ /* 0x000fe20008400000 */
[----:B------:R-:W-:Y:S01]  /*2270*/  F2FP.SATFINITE.E4M3.F32.PACK_AB_MERGE_C R39, RZ, R39, RZ ;  /* 0x00000027ff27723e */ /* 0x000fe200048070ff */
[----:B------:R-:W-:Y:S01]  /*2280*/  IMAD.U32 R38, R55, 0x10000, RZ ;  /* 0x0001000037267824 */ /* 0x000fe200078e00ff */
[----:B------:R-:W-:Y:S02]  /*2290*/  F2FP.SATFINITE.E4M3.F32.PACK_AB_MERGE_C R52, RZ, R52, RZ ;  /* 0x00000034ff34723e */ /* 0x000fe400048070ff */
[----:B------:R-:W-:Y:S02]  /*22a0*/  LOP3.LUT R57, R39, 0xffff, RZ, 0xc0, !PT ;  /* 0x0000ffff27397812 */ /* 0x000fe400078ec0ff */
[----:B------:R-:W-:Y:S01]  /*22b0*/  LOP3.LUT R38, R38, 0xff0000, RZ, 0xc0, !PT ;  /* 0x00ff000026267812 */ /* 0x000fe200078ec0ff */
[----:B------:R-:W-:Y:S01]  /*22c0*/  IMAD.SHL.U32 R39, R52, 0x100, RZ ;  /* 0x0000010034277824 */ /* 0x000fe200078e00ff */
[----:B------:R-:W-:-:S03]  /*22d0*/  F2FP.SATFINITE.E4M3.F32.PACK_AB_MERGE_C R54, RZ, R54, RZ ;  /* 0x00000036ff36723e */ /* 0x000fc600048070ff */
[----:B------:R-:W-:-:S05]  /*22e0*/  IMAD R38, R57, 0x1000000, R38 ;  /* 0x0100000039267824 */ /* 0x000fca00078e0226 */
[----:B------:R-:W-:Y:S01]  /*22f0*/  LOP3.LUT R39, R38, 0xffff, R39, 0xf8, !PT ;  /* 0x0000ffff26277812 */ /* 0x000fe200078ef827 */
[----:B------:R-:W-:-:S03]  /*2300*/  IMAD.U32 R38, RZ, RZ, UR16 ;  /* 0x00000010ff267e24 */ /* 0x000fc6000f8e00ff */
[----:B------:R-:W-:Y:S01]  /*2310*/  LOP3.LUT R79, R39, 0xff, R54, 0xf8, !PT ;  /* 0x000000ff274f7812 */ /* 0x000fe200078ef836 */
[----:B------:R-:W-:-:S04]  /*2320*/  IMAD R53, R38, 0x2, R53 ;  /* 0x0000000226357824 */ /* 0x000fc800078e0235 */
[----:B------:R-:W-:Y:S01]  /*2330*/  VIADD R53, R53, UR16 ;  /* 0x0000001035357c36 */ /* 0x000fe20008000000 */
[----:B------:R-:W-:Y:S03]  /*2340*/  STG.E desc[UR10][R76.64], R79 ;  /* 0x0000004f4c007986 */ /* 0x000fe6000c10190a */
[----:B------:R-:W-:-:S04]  /*2350*/  IMAD R53, R38, 0x19, R53 ;  /* 0x0000001926357824 */ /* 0x000fc800078e0235 */
[----:B------:R-:W-:-:S04]  /*2360*/  IMAD.IADD R71, R3, 0x1, R53 ;  /* 0x0000000103477824 */ /* 0x000fc800078e0235 */
[----:B------:R-:W-:-:S05]  /*2370*/  IMAD.WIDE R74, R71, R74, UR12 ;  /* 0x0000000c474a7e25 */ /* 0x000fca000f8e024a */
[----:B------:R-:W2:Y:S01]  /*2380*/  LDG.E.64 R38, desc[UR10][R74.64] ;  /* 0x0000000a4a267981 */ /* 0x000ea2000c1e1b00 */
[----:B------:R-:W-:Y:S01]  /*2390*/  IMAD.U32 R41, R41, 0x10000, RZ ;  /* 0x0001000029297824 */ /* 0x000fe200078e00ff */
[----:B------:R-:W-:Y:S01]  /*23a0*/  FMNMX3 R73, |R69|, R73, |R72|, !PT ;  /* 0x0000004945497276 */ /* 0x000fe20007800648 */
[----:B------:R-:W-:Y:S01]  /*23b0*/  IMAD.U32 R51, R51, 0x10000, RZ ;  /* 0x0001000033337824 */ /* 0x000fe200078e00ff */
[----:B------:R-:W-:Y:S01]  /*23c0*/  LOP3.LUT R40, R40, 0xffff, RZ, 0xc0, !PT ;  /* 0x0000ffff28287812 */ /* 0x000fe200078ec0ff */
[----:B------:R-:W-:Y:S01]  /*23d0*/  IMAD.U32 R48, R48, 0x10000, RZ ;  /* 0x0001000030307824 */ /* 0x000fe200078e00ff */
[----:B------:R-:W-:Y:S01]  /*23e0*/  LOP3.LUT R41, R41, 0xff0000, RZ, 0xc0, !PT ;  /* 0x00ff000029297812 */ /* 0x000fe200078ec0ff */
[----:B------:R-:W-:Y:S01]  /*23f0*/  IMAD.U32 R49, R49, 0x10000, RZ ;  /* 0x0001000031317824 */ /* 0x000fe200078e00ff */
[----:B------:R-:W-:Y:S01]  /*2400*/  LOP3.LUT R72, R51, 0xff0000, RZ, 0xc0, !PT ;  /* 0x00ff000033487812 */ /* 0x000fe200078ec0ff */
[----:B------:R-:W-:Y:S01]  /*2410*/  IMAD.SHL.U32 R69, R50, 0x1000000, RZ ;  /* 0x0100000032457824 */ /* 0x000fe200078e00ff */
[----:B------:R-:W-:Y:S01]  /*2420*/  LOP3.LUT R41, R41, 0xffff, R68, 0xf8, !PT ;  /* 0x0000ffff29297812 */ /* 0x000fe200078ef844 */
[----:B------:R-:W-:Y:S01]  /*2430*/  IMAD.SHL.U32 R40, R40, 0x1000000, RZ ;  /* 0x0100000028287824 */ /* 0x000fe200078e00ff */
[----:B------:R-:W-:-:S02]  /*2440*/  LOP3.LUT R68, R72, 0xffff, R59, 0xf8, !PT ;  /* 0x0000ffff48447812 */ /* 0x000fc400078ef83b */
[----:B------:R-:W-:Y:S02]  /*2450*/  LOP3.LUT R51, R48, 0xff0000, RZ, 0xc0, !PT ;  /* 0x00ff000030337812 */ /* 0x000fe400078ec0ff */
[----:B------:R-:W-:Y:S02]  /*2460*/  LOP3.LUT R49, R49, 0xff0000, RZ, 0xc0, !PT ;  /* 0x00ff000031317812 */ /* 0x000fe400078ec0ff */
[----:B------:R-:W-:Y:S02]  /*2470*/  LOP3.LUT R70, R51, 0xffff, R70, 0xf8, !PT ;  /* 0x0000ffff33467812 */ /* 0x000fe400078ef846 */
[----:B------:R-:W-:Y:S02]  /*2480*/  LOP3.LUT R51, R49, 0xffff, R58, 0xf8, !PT ;  /* 0x0000ffff31337812 */ /* 0x000fe400078ef83a */
[----:B------:R-:W-:Y:S02]  /*2490*/  IADD3 R72, P0, PT, R71, UR14, RZ ;  /* 0x0000000e47487c10 */ /* 0x000fe4000ff1e0ff */
[C-C-:B--2---:R-:W-:Y:S01]  /*24a0*/  SHF.R.U64 R59, R38.reuse, 0x10, R39.reuse ;  /* 0x00000010263b7819 */ /* 0x144fe20000001227 */
[----:B------:R-:W-:Y:S01]  /*24b0*/  IMAD.U32 R48, R38, 0x10000, RZ ;  /* 0x0001000026307824 */ /* 0x000fe200078e00ff */
[----:B------:R-:W-:Y:S01]  /*24c0*/  SHF.R.U32.HI R38, RZ, 0x10, R39 ;  /* 0x00000010ff267819 */ /* 0x000fe20000011627 */
[----:B------:R-:W-:-:S02]  /*24d0*/  IMAD.U32 R58, R39, 0x10000, RZ ;  /* 0x00010000273a7824 */ /* 0x000fc400078e00ff */
[----:B------:R-:W-:Y:S02]  /*24e0*/  IMAD.U32 R59, R59, 0x10000, RZ ;  /* 0x000100003b3b7824 */ /* 0x000fe400078e00ff */
[----:B------:R-:W-:Y:S01]  /*24f0*/  IMAD.U32 R39, R38, 0x10000, RZ ;  /* 0x0001000026277824 */ /* 0x000fe200078e00ff */
[----:B------:R-:W-:Y:S02]  /*2500*/  LOP3.LUT R38, R68, 0xff000000, R69, 0xf8, !PT ;  /* 0xff00000044267812 */ /* 0x000fe400078ef845 */
[----:B------:R-:W-:Y:S01]  /*2510*/  FMNMX3 R49, |R48|, R73, |R59|, !PT ;  /* 0x0000004930317276 */ /* 0x000fe2000780063b */
[----:B------:R-:W-:Y:S01]  /*2520*/  FMUL R68, R39, UR7 ;  /* 0x0000000727447c20 */ /* 0x000fe20008400000 */
[----:B------:R-:W-:Y:S01]  /*2530*/  FMUL R59, R59, UR7 ;  /* 0x000000073b3b7c20 */ /* 0x000fe20008400000 */
[----:B------:R-:W-:Y:S02]  /*2540*/  LEA.HI.X.SX32 R73, R71, UR15, 0x1, P0 ;  /* 0x0000000f47497c11 */ /* 0x000fe400080f0eff */
[C---:B------:R-:W-:Y:S01]  /*2550*/  FMNMX3 R49, |R58|.reuse, R49, |R39|, !PT ;  /* 0x000000313a317276 */ /* 0x040fe20007800627 */
[----:B------:R-:W-:Y:S01]  /*2560*/  FMUL R58, R58, UR7 ;  /* 0x000000073a3a7c20 */ /* 0x000fe20008400000 */
[----:B------:R-:W-:-:S02]  /*2570*/  F2FP.SATFINITE.E4M3.F32.PACK_AB_MERGE_C R68, RZ, R68, RZ ;  /* 0x00000044ff44723e */ /* 0x000fc400048070ff */
[----:B------:R-:W-:Y:S02]  /*2580*/  F2FP.SATFINITE.E4M3.F32.PACK_AB_MERGE_C R59, RZ, R59, RZ ;  /* 0x0000003bff3b723e */ /* 0x000fe400048070ff */
[----:B------:R-:W-:-:S03]  /*2590*/  F2FP.SATFINITE.E4M3.F32.PACK_AB_MERGE_C R58, RZ, R58, RZ ;  /* 0x0000003aff3a723e */ /* 0x000fc600048070ff */
[----:B------:R-:W-:Y:S02]  /*25a0*/  IMAD.SHL.U32 R69, R59, 0x100, RZ ;  /* 0x000001003b457824 */ /* 0x000fe400078e00ff */
[----:B------:R-:W-:-:S05]  /*25b0*/  IMAD.U32 R39, R58, 0x10000, RZ ;  /* 0x000100003a277824 */ /* 0x000fca00078e00ff */
[----:B------:R-:W-:Y:S02]  /*25c0*/  LOP3.LUT R50, R39, 0xff0000, RZ, 0xc0, !PT ;  /* 0x00ff000027327812 */ /* 0x000fe400078ec0ff */
[----:B------:R-:W-:-:S05]  /*25d0*/  LOP3.LUT R39, R68, 0xffff, RZ, 0xc0, !PT ;  /* 0x0000ffff44277812 */ /* 0x000fca00078ec0ff */
[----:B------:R-:W-:Y:S02]  /*25e0*/  IMAD R50, R39, 0x1000000, R50 ;  /* 0x0100000027327824 */ /* 0x000fe400078e0232 */
[----:B------:R-:W-:-:S03]  /*25f0*/  FMUL R39, R48, UR7 ;  /* 0x0000000730277c20 */ /* 0x000fc60008400000 */
[----:B------:R-:W-:Y:S02]  /*2600*/  LOP3.LUT R48, R50, 0xffff, R69, 0xf8, !PT ;  /* 0x0000ffff32307812 */ /* 0x000fe400078ef845 */
[----:B------:R-:W-:-:S04]  /*2610*/  F2FP.SATFINITE.E4M3.F32.PACK_AB_MERGE_C R39, RZ, R39, RZ ;  /* 0x00000027ff27723e */ /* 0x000fc800048070ff */
[----:B------:R-:W-:-:S04]  /*2620*/  LOP3.LUT R69, R39, 0xff, RZ, 0xc0, !PT ;  /* 0x000000ff27457812 */ /* 0x000fc800078ec0ff */
[----:B------:R-:W-:Y:S02]  /*2630*/  LOP3.LUT R39, R48, R69, RZ, 0xfc, !PT ;  /* 0x0000004530277212 */ /* 0x000fe400078efcff */
[----:B------:R-:W-:Y:S01]  /*2640*/  LOP3.LUT R48, R41, 0xff000000, R40, 0xf8, !PT ;  /* 0xff00000029307812 */ /* 0x000fe200078ef828 */
[----:B------:R-:W-:Y:S02]  /*2650*/  IMAD.U32 R41, RZ, RZ, UR16 ;  /* 0x00000010ff297e24 */ /* 0x000fe4000f8e00ff */
[----:B------:R0:W-:Y:S02]  /*2660*/  STG.E desc[UR10][R72.64], R39 ;  /* 0x0000002748007986 */ /* 0x0001e4000c10190a */
[----:B------:R-:W-:-:S05]  /*2670*/  IMAD.WIDE R74, R41, 0x2, R74 ;  /* 0x00000002294a7825 */ /* 0x000fca00078e024a */
[----:B------:R-:W2:Y:S01]  /*2680*/  LDG.E.64 R40, desc[UR10][R74.64] ;  /* 0x0000000a4a287981 */ /* 0x000ea2000c1e1b00 */
[----:B------:R-:W-:Y:S01]  /*2690*/  LOP3.LUT R25, R25, 0xffff, RZ, 0xc0, !PT ;  /* 0x0000ffff19197812 */ /* 0x000fe200078ec0ff */
[----:B------:R-:W-:Y:S01]  /*26a0*/  IMAD.SHL.U32 R28, R28, 0x1000000, RZ ;  /* 0x010000001c1c7824 */ /* 0x000fe200078e00ff */
[----:B------:R-:W-:Y:S01]  /*26b0*/  LOP3.LUT R27, R27, 0xff, RZ, 0xc0, !PT ;  /* 0x000000ff1b1b7812 */ /* 0x000fe200078ec0ff */
[----:B------:R-:W-:Y:S01]  /*26c0*/  IMAD.SHL.U32 R23, R23, 0x100, RZ ;  /* 0x0000010017177824 */ /* 0x000fe200078e00ff */
[----:B------:R-:W-:Y:S01]  /*26d0*/  PRMT R26, R26, 0x7104, RZ ;  /* 0x000071041a1a7816 */ /* 0x000fe200000000ff */
[----:B------:R-:W-:Y:S01]  /*26e0*/  IMAD.SHL.U32 R25, R25, 0x1000000, RZ ;  /* 0x0100000019197824 */ /* 0x000fe200078e00ff */
[----:B------:R-:W-:Y:S02]  /*26f0*/  LOP3.LUT R50, R51, 0xff000000, R28, 0xf8, !PT ;  /* 0xff00000033327812 */ /* 0x000fe400078ef81c */
[----:B0-----:R-:W-:Y:S02]  /*2700*/  LOP3.LUT R39, R27, 0xff00, R26, 0xf8, !PT ;  /* 0x0000ff001b277812 */ /* 0x001fe400078ef81a */
[----:B------:R-:W-:-:S02]  /*2710*/  LOP3.LUT R70, R70, 0xff000000, R25, 0xf8, !PT ;  /* 0xff00000046467812 */ /* 0x000fc400078ef819 */
[----:B------:R-:W-:-:S05]  /*2720*/  IADD3 R72, P0, PT, R72, UR16, RZ ;  /* 0x0000001048487c10 */ /* 0x000fca000ff1e0ff */
[----:B------:R-:W-:Y:S01]  /*2730*/  IMAD.X R73, R5, 0x1, R73, P0 ;  /* 0x0000000105497824 */ /* 0x000fe200000e0649 */
[C-C-:B--2---:R-:W-:Y:S01]  /*2740*/  SHF.R.U64 R25, R40.reuse, 0x10, R41.reuse ;  /* 0x0000001028197819 */ /* 0x144fe20000001229 */
[----:B------:R-:W-:Y:S01]  /*2750*/  IMAD.U32 R28, R40, 0x10000, RZ ;  /* 0x00010000281c7824 */ /* 0x000fe200078e00ff */
[----:B------:R-:W-:Y:S01]  /*2760*/  SHF.R.U32.HI R26, RZ, 0x10, R41 ;  /* 0x00000010ff1a7819 */ /* 0x000fe20000011629 */
[----:B------:R-:W-:Y:S01]  /*2770*/  IMAD.U32 R41, R41, 0x10000, RZ ;  /* 0x0001000029297824 */ /* 0x000fe200078e00ff */
[----:B------:R-:W-:Y:S01]  /*2780*/  LOP3.LUT R40, R24, 0xff, RZ, 0xc0, !PT ;  /* 0x000000ff18287812 */ /* 0x000fe200078ec0ff */
[----:B------:R-:W-:Y:S02]  /*2790*/  IMAD.U32 R25, R25, 0x10000, RZ ;  /* 0x0001000019197824 */ /* 0x000fe400078e00ff */
[----:B------:R-:W-:Y:S01]  /*27a0*/  FMUL R27, R41, UR7 ;  /* 0x00000007291b7c20 */ /* 0x000fe20008400000 */
[----:B------:R-:W-:Y:S01]  /*27b0*/  IMAD.U32 R24, R26, 0x10000, RZ ;  /* 0x000100001a187824 */ /* 0x000fe200078e00ff */
[----:B------:R-:W-:Y:S01]  /*27c0*/  LOP3.LUT R40, R40, 0xff00, R23, 0xf8, !PT ;  /* 0x0000ff0028287812 */ /* 0x000fe200078ef817 */
[----:B------:R-:W-:Y:S01]  /*27d0*/  FMUL R26, R25, UR7 ;  /* 0x00000007191a7c20 */ /* 0x000fe20008400000 */
[----:B------:R-:W-:Y:S01]  /*27e0*/  FMNMX3 R49, |R28|, R49, |R25|, !PT ;  /* 0x000000311c317276 */ /* 0x000fe20007800619 */
[----:B------:R-:W-:Y:S01]  /*27f0*/  FMUL R23, R24, UR7 ;  /* 0x0000000718177c20 */ /* 0x000fe20008400000 */
[----:B------:R-:W-:Y:S01]  /*2800*/  F2FP.SATFINITE.E4M3.F32.PACK_AB_MERGE_C R27, RZ, R27, RZ ;  /* 0x0000001bff1b723e */ /* 0x000fe200048070ff */
[----:B------:R-:W-:Y:S01]  /*2810*/  FMUL R28, R28, UR7 ;  /* 0x000000071c1c7c20 */ /* 0x000fe20008400000 */
[----:B------:R-:W-:-:S02]  /*2820*/  FMNMX3 R51, |R41|, R49, |R24|, !PT ;  /* 0x0000003129337276 */ /* 0x000fc40007800618 */
[----:B------:R-:W-:Y:S01]  /*2830*/  F2FP.SATFINITE.E4M3.F32.PACK_AB_MERGE_C R23, RZ, R23, RZ ;  /* 0x00000017ff17723e */ /* 0x000fe200048070ff */
[----:B------:R-:W-:Y:S01]  /*2840*/  IMAD.U32 R24, R27, 0x10000, RZ ;  /* 0x000100001b187824 */ /* 0x000fe200078e00ff */
[----:B------:R-:W-:Y:S02]  /*2850*/  F2FP.SATFINITE.E4M3.F32.PACK_AB_MERGE_C R26, RZ, R26, RZ ;  /* 0x0000001aff1a723e */ /* 0x000fe400048070ff */
[----:B------:R-:W-:Y:S02]  /*2860*/  F2FP.SATFINITE.E4M3.F32.PACK_AB_MERGE_C R28, RZ, R28, RZ ;  /* 0x0000001cff1c723e */ /* 0x000fe400048070ff */
[----:B------:R-:W-:Y:S02]  /*2870*/  LOP3.LUT R25, R24, 0xff0000, RZ, 0xc0, !PT ;  /* 0x00ff000018197812 */ /* 0x000fe400078ec0ff */
[----:B------:R-:W-:-:S05]  /*2880*/  LOP3.LUT R24, R23, 0xffff, RZ, 0xc0, !PT ;  /* 0x0000ffff17187812 */ /* 0x000fca00078ec0ff */
[----:B------:R-:W-:Y:S02]  /*2890*/  IMAD R24, R24, 0x1000000, R25 ;  /* 0x0100000018187824 */ /* 0x000fe400078e0219 */
[----:B------:R-:W-:-:S05]  /*28a0*/  IMAD.SHL.U32 R25, R26, 0x100, RZ ;  /* 0x000001001a197824 */ /* 0x000fca00078e00ff */
[----:B------:R-:W-:-:S04]  /*28b0*/  LOP3.LUT R25, R24, 0xffff, R25, 0xf8, !PT ;  /* 0x0000ffff18197812 */ /* 0x000fc800078ef819 */
[----:B------:R-:W-:Y:S01]  /*28c0*/  LOP3.LUT R49, R25, 0xff, R28, 0xf8, !PT ;  /* 0x000000ff19317812 */ /* 0x000fe200078ef81c */
[----:B------:R-:W-:-:S04]  /*28d0*/  IMAD.U32 R25, RZ, RZ, UR16 ;  /* 0x00000010ff197e24 */ /* 0x000fc8000f8e00ff */
[----:B------:R-:W-:Y:S01]  /*28e0*/  IMAD.WIDE R74, R25, 0x2, R74 ;  /* 0x00000002194a7825 */ /* 0x000fe200078e024a */
[----:B------:R0:W-:Y:S04]  /*28f0*/  STG.E desc[UR10][R72.64], R49 ;  /* 0x0000003148007986 */ /* 0x0001e8000c10190a */
[----:B------:R-:W2:Y:S01]  /*2900*/  LDG.E.64 R24, desc[UR10][R74.64] ;  /* 0x0000000a4a187981 */ /* 0x000ea2000c1e1b00 */
[----:B------:R-:W-:Y:S01]  /*2910*/  LOP3.LUT R6, R6, 0xff, RZ, 0xc0, !PT ;  /* 0x000000ff06067812 */ /* 0x000fe200078ec0ff */
[----:B------:R-:W-:Y:S01]  /*2920*/  IMAD.SHL.U32 R71, R9, 0x100, RZ ;  /* 0x0000010009477824 */ /* 0x000fe200078e00ff */
[----:B------:R-:W-:Y:S02]  /*2930*/  PRMT R41, R8, 0x7104, RZ ;  /* 0x0000710408297816 */ /* 0x000fe400000000ff */
[----:B------:R-:W-:-:S02]  /*2940*/  LOP3.LUT R8, R7, 0xff, RZ, 0xc0, !PT ;  /* 0x000000ff07087812 */ /* 0x000fc400078ec0ff */
[----:B------:R-:W-:Y:S01]  /*2950*/  LOP3.LUT R41, R6, 0xff00, R41, 0xf8, !PT ;  /* 0x0000ff0006297812 */ /* 0x000fe200078ef829 */
[----:B------:R-:W-:Y:S01]  /*2960*/  IMAD.U32 R6, R13, 0x10000, RZ ;  /* 0x000100000d067824 */ /* 0x000fe200078e00ff */
[----:B------:R-:W-:Y:S02]  /*2970*/  LOP3.LUT R71, R8, 0xff00, R71, 0xf8, !PT ;  /* 0x0000ff0008477812 */ /* 0x000fe400078ef847 */
[----:B0-----:R-:W-:Y:S02]  /*2980*/  IADD3 R72, P0, PT, R72, UR16, RZ ;  /* 0x0000001048487c10 */ /* 0x001fe4000ff1e0ff */
[----:B------:R-:W-:Y:S01]  /*2990*/  LOP3.LUT R49, R39, 0xff0000, R6, 0xf8, !PT ;  /* 0x00ff000027317812 */ /* 0x000fe200078ef806 */
[----:B------:R-:W-:Y:S02]  /*29a0*/  IMAD.U32 R39, R10, 0x10000, RZ ;  /* 0x000100000a277824 */ /* 0x000fe400078e00ff */
[----:B------:R-:W-:Y:S01]  /*29b0*/  IMAD.X R73, R5, 0x1, R73, P0 ;  /* 0x0000000105497824 */ /* 0x000fe200000e0649 */
[C-C-:B--2---:R-:W-:Y:S01]  /*29c0*/  SHF.R.U64 R6, R24.reuse, 0x10, R25.reuse ;  /* 0x0000001018067819 */ /* 0x144fe20000001219 */
[----:B------:R-:W-:Y:S01]  /*29d0*/  IMAD.U32 R24, R24, 0x10000, RZ ;  /* 0x0001000018187824 */ /* 0x000fe200078e00ff */
[----:B------:R-:W-:Y:S01]  /*29e0*/  SHF.R.U32.HI R7, RZ, 0x10, R25 ;  /* 0x00000010ff077819 */ /* 0x000fe20000011619 */
[----:B------:R-:W-:Y:S01]  /*29f0*/  IMAD.U32 R8, R25, 0x10000, RZ ;  /* 0x0001000019087824 */ /* 0x000fe200078e00ff */
[----:B------:R-:W-:Y:S01]  /*2a00*/  LOP3.LUT R40, R40, 0xff0000, R39, 0xf8, !PT ;  /* 0x00ff000028287812 */ /* 0x000fe200078ef827 */
[----:B------:R-:W-:-:S02]  /*2a10*/  IMAD.U32 R6, R6, 0x10000, RZ ;  /* 0x0001000006067824 */ /* 0x000fc400078e00ff */
[----:B------:R-:W-:Y:S02]  /*2a20*/  IMAD.U32 R7, R7, 0x10000, RZ ;  /* 0x0001000007077824 */ /* 0x000fe400078e00ff */
[----:B------:R-:W-:Y:S01]  /*2a30*/  FMUL R9, R8, UR7 ;  /* 0x0000000708097c20 */ /* 0x000fe20008400000 */
[----:B------:R-:W-:Y:S01]  /*2a40*/  FMUL R13, R6, UR7 ;  /* 0x00000007060d7c20 */ /* 0x000fe20008400000 */
[C---:B------:R-:W-:Y:S01]  /*2a50*/  FMNMX3 R25, |R24|.reuse, R51, |R6|, !PT ;  /* 0x0000003318197276 */ /* 0x040fe20007800606 */
[----:B------:R-:W-:-:S03]  /*2a60*/  FMUL R24, R24, UR7 ;  /* 0x0000000718187c20 */ /* 0x000fc60008400000 */
[----:B------:R-:W-:Y:S01]  /*2a70*/  FMNMX3 R25, |R8|, R25, |R7|, !PT ;  /* 0x0000001908197276 */ /* 0x000fe20007800607 */
[----:B------:R-:W-:Y:S01]  /*2a80*/  FMUL R7, R7, UR7 ;  /* 0x0000000707077c20 */ /* 0x000fe20008400000 */
[----:B------:R-:W-:Y:S02]  /*2a90*/  F2FP.SATFINITE.E4M3.F32.PACK_AB_MERGE_C R8, RZ, R9, RZ ;  /* 0x00000009ff08723e */ /* 0x000fe400048070ff */
[----:B------:R-:W-:Y:S02]  /*2aa0*/  F2FP.SATFINITE.E4M3.F32.PACK_AB_MERGE_C R13, RZ, R13, RZ ;  /* 0x0000000dff0d723e */ /* 0x000fe400048070ff */
[----:B------:R-:W-:Y:S02]  /*2ab0*/  LOP3.LUT R8, R8, 0xffff, RZ, 0xc0, !PT ;  /* 0x0000ffff08087812 */ /* 0x000fe400078ec0ff */
[----:B------:R-:W-:Y:S02]  /*2ac0*/  F2FP.SATFINITE.E4M3.F32.PACK_AB_MERGE_C R7, RZ, R7, RZ ;  /* 0x00000007ff07723e */ /* 0x000fe400048070ff */
[----:B------:R-:W-:Y:S01]  /*2ad0*/  F2FP.SATFINITE.E4M3.F32.PACK_AB_MERGE_C R24, RZ, R24, RZ ;  /* 0x00000018ff18723e */ /* 0x000fe200048070ff */
[----:B------:R-:W-:Y:S01]  /*2ae0*/  IMAD.U32 R6, R8, 0x10000, RZ ;  /* 0x0001000008067824 */ /* 0x000fe200078e00ff */
[----:B------:R-:W-:Y:S01]  /*2af0*/  LOP3.LUT R9, R7, 0xffff, RZ, 0xc0, !PT ;  /* 0x0000ffff07097812 */ /* 0x000fe200078ec0ff */
[----:B------:R-:W-:-:S03]  /*2b00*/  IMAD.SHL.U32 R7, R13, 0x100, RZ ;  /* 0x000001000d077824 */ /* 0x000fc600078e00ff */
[----:B------:R-:W-:-:S05]  /*2b10*/  LOP3.LUT R6, R6, 0xff0000, RZ, 0xc0, !PT ;  /* 0x00ff000006067812 */ /* 0x000fca00078ec0ff */
[----:B------:R-:W-:-:S05]  /*2b20*/  IMAD R6, R9, 0x1000000, R6 ;  /* 0x0100000009067824 */ /* 0x000fca00078e0206 */
[----:B------:R-:W-:-:S04]  /*2b30*/  LOP3.LUT R7, R6, 0xffff, R7, 0xf8, !PT ;  /* 0x0000ffff06077812 */ /* 0x000fc800078ef807 */
[----:B------:R-:W-:Y:S01]  /*2b40*/  LOP3.LUT R51, R7, 0xff, R24, 0xf8, !PT ;  /* 0x000000ff07337812 */ /* 0x000fe200078ef818 */
[----:B------:R-:W-:-:S04]  /*2b50*/  IMAD.U32 R7, RZ, RZ, UR16 ;  /* 0x00000010ff077e24 */ /* 0x000fc8000f8e00ff */
[----:B------:R-:W-:Y:S01]  /*2b60*/  IMAD.WIDE R74, R7, 0x2, R74 ;  /* 0x00000002074a7825 */ /* 0x000fe200078e024a */
[----:B------:R0:W-:Y:S04]  /*2b70*/  STG.E desc[UR10][R72.64], R51 ;  /* 0x0000003348007986 */ /* 0x0001e8000c10190a */
[----:B------:R-:W2:Y:S01]  /*2b80*/  LDG.E.64 R6, desc[UR10][R74.64] ;  /* 0x0000000a4a067981 */ /* 0x000ea2000c1e1b00 */
[----:B------:R-:W-:Y:S02]  /*2b90*/  IMAD.U32 R12, R12, 0x10000, RZ ;  /* 0x000100000c0c7824 */ /* 0x000fe400078e00ff */
[----:B------:R-:W-:Y:S02]  /*2ba0*/  IMAD.U32 R10, R11, 0x10000, RZ ;  /* 0x000100000b0a7824 */ /* 0x000fe400078e00ff */
[----:B------:R-:W-:Y:S01]  /*2bb0*/  IMAD.SHL.U32 R11, R14, 0x1000000, RZ ;  /* 0x010000000e0b7824 */ /* 0x000fe200078e00ff */
[----:B------:R-:W-:-:S02]  /*2bc0*/  LOP3.LUT R71, R71, 0xff0000, R12, 0xf8, !PT ;  /* 0x00ff000047477812 */ /* 0x000fc400078ef80c */
[----:B------:R-:W-:Y:S02]  /*2bd0*/  LOP3.LUT R41, R41, 0xff0000, R10, 0xf8, !PT ;  /* 0x00ff000029297812 */ /* 0x000fe400078ef80a */
[----:B------:R-:W-:Y:S02]  /*2be0*/  LOP3.LUT R39, R40, R11, RZ, 0xfc, !PT ;  /* 0x0000000b28277212 */ /* 0x000fe400078efcff */
[----:B0-----:R-:W-:-:S05]  /*2bf0*/  IADD3 R72, P0, PT, R72, UR16, RZ ;  /* 0x0000001048487c10 */ /* 0x001fca000ff1e0ff */
[----:B------:R-:W-:Y:S01]  /*2c00*/  IMAD.X R73, R5, 0x1, R73, P0 ;  /* 0x0000000105497824 */ /* 0x000fe200000e0649 */
[C-C-:B--2---:R-:W-:Y:S01]  /*2c10*/  SHF.R.U64 R12, R6.reuse, 0x10, R7.reuse ;  /* 0x00000010060c7819 */ /* 0x144fe20000001207 */
[----:B------:R-:W-:Y:S01]  /*2c20*/  IMAD.U32 R10, R7, 0x10000, RZ ;  /* 0x00010000070a7824 */ /* 0x000fe200078e00ff */
[----:B------:R-:W-:Y:S01]  /*2c30*/  SHF.R.U32.HI R11, RZ, 0x10, R7 ;  /* 0x00000010ff0b7819 */ /* 0x000fe20000011607 */
[----:B------:R-:W-:Y:S02]  /*2c40*/  IMAD.U32 R6, R6, 0x10000, RZ ;  /* 0x0001000006067824 */ /* 0x000fe400078e00ff */
[----:B------:R-:W-:Y:S02]  /*2c50*/  IMAD.U32 R7, R12, 0x10000, RZ ;  /* 0x000100000c077824 */ /* 0x000fe400078e00ff */
[----:B------:R-:W-:Y:S01]  /*2c60*/  FMUL R12, R10, UR7 ;  /* 0x000000070a0c7c20 */ /* 0x000fe20008400000 */
[----:B------:R-:W-:Y:S02]  /*2c70*/  IMAD.U32 R11, R11, 0x10000, RZ ;  /* 0x000100000b0b7824 */ /* 0x000fe400078e00ff */
[----:B------:R-:W-:-:S02]  /*2c80*/  FMNMX3 R25, |R6|, R25, |R7|, !PT ;  /* 0x0000001906197276 */ /* 0x000fc40007800607 */
        /* <DEDUP_REMOVED lines=8> */
[----:B------:R-:W-:Y:S02]  /*2d10*/  LOP3.LUT R14, R11, 0xffff, RZ, 0xc0, !PT ;  /* 0x0000ffff0b0e7812 */ /* 0x000fe400078ec0ff */
[----:B------:R-:W-:Y:S01]  /*2d20*/  LOP3.LUT R7, R7, 0xff0000, RZ, 0xc0, !PT ;  /* 0x00ff000007077812 */ /* 0x000fe200078ec0ff */
[----:B------:R-:W-:-:S04]  /*2d30*/  IMAD.SHL.U32 R40, R12, 0x100, RZ ;  /* 0x000001000c287824 */ /* 0x000fc800078e00ff */
[----:B------:R-:W-:Y:S02]  /*2d40*/  IMAD R11, R14, 0x1000000, R7 ;  /* 0x010000000e0b7824 */ /* 0x000fe400078e0207 */
[----:B------:R-:W-:-:S03]  /*2d50*/  FMUL R7, R6, UR7 ;  /* 0x0000000706077c20 */ /* 0x000fc60008400000 */
[----:B------:R-:W-:Y:S02]  /*2d60*/  LOP3.LUT R6, R11, 0xffff, R40, 0xf8, !PT ;  /* 0x0000ffff0b067812 */ /* 0x000fe400078ef828 */
[----:B------:R-:W-:Y:S02]  /*2d70*/  LOP3.LUT R11, R17, 0xffff, RZ, 0xc0, !PT ;  /* 0x0000ffff110b7812 */ /* 0x000fe400078ec0ff */
[----:B------:R-:W-:Y:S01]  /*2d80*/  F2FP.SATFINITE.E4M3.F32.PACK_AB_MERGE_C R17, RZ, R7, RZ ;  /* 0x00000007ff11723e */ /* 0x000fe200048070ff */
[----:B------:R-:W-:Y:S02]  /*2d90*/  IMAD.U32 R7, RZ, RZ, UR16 ;  /* 0x00000010ff077e24 */ /* 0x000fe4000f8e00ff */
[----:B------:R-:W-:Y:S01]  /*2da0*/  IMAD.SHL.U32 R40, R11, 0x1000000, RZ ;  /* 0x010000000b287824 */ /* 0x000fe200078e00ff */
[----:B------:R-:W-:Y:S01]  /*2db0*/  LOP3.LUT R11, R6, 0xff, R17, 0xf8, !PT ;  /* 0x000000ff060b7812 */ /* 0x000fe200078ef811 */
[----:B------:R-:W-:Y:S01]  /*2dc0*/  IMAD.WIDE R74, R7, 0x2, R74 ;  /* 0x00000002074a7825 */ /* 0x000fe200078e024a */
[----:B------:R-:W-:-:S02]  /*2dd0*/  LOP3.LUT R16, R16, 0xffff, RZ, 0xc0, !PT ;  /* 0x0000ffff10107812 */ /* 0x000fc400078ec0ff */
[----:B------:R-:W-:Y:S01]  /*2de0*/  LOP3.LUT R49, R49, R40, RZ, 0xfc, !PT ;  /* 0x0000002831317212 */ /* 0x000fe200078efcff */
[----:B------:R0:W-:Y:S04]  /*2df0*/  STG.E desc[UR10][R72.64], R11 ;  /* 0x0000000b48007986 */ /* 0x0001e8000c10190a */
[----:B------:R-:W2:Y:S01]  /*2e00*/  LDG.E.64 R6, desc[UR10][R74.64] ;  /* 0x0000000a4a067981 */ /* 0x000ea2000c1e1b00 */
[----:B------:R-:W-:Y:S02]  /*2e10*/  IMAD.SHL.U32 R40, R15, 0x1000000, RZ ;  /* 0x010000000f287824 */ /* 0x000fe400078e00ff */
[----:B------:R-:W-:Y:S02]  /*2e20*/  IMAD.SHL.U32 R16, R16, 0x1000000, RZ ;  /* 0x0100000010107824 */ /* 0x000fe400078e00ff */
[----:B------:R-:W-:Y:S01]  /*2e30*/  IMAD.U32 R79, RZ, RZ, UR16 ;  /* 0x00000010ff4f7e24 */ /* 0x000fe2000f8e00ff */
[----:B------:R-:W-:Y:S01]  /*2e40*/  LOP3.LUT R51, R71, R40, RZ, 0xfc, !PT ;  /* 0x0000002847337212 */ /* 0x000fe200078efcff */
[----:B------:R-:W-:Y:S01]  /*2e50*/  IMAD R40, R31, 0x100, R22 ;  /* 0x000001001f287824 */ /* 0x000fe200078e0216 */
[----:B------:R-:W-:Y:S01]  /*2e60*/  LOP3.LUT R71, R41, R16, RZ, 0xfc, !PT ;  /* 0x0000001029477212 */ /* 0x000fe200078efcff */
[----:B------:R-:W-:Y:S01]  /*2e70*/  IMAD.WIDE R78, R79, 0x2, R74 ;  /* 0x000000024f4e7825 */ /* 0x000fe200078e024a */
[----:B--2---:R-:W-:-:S03]  /*2e80*/  SHF.R.U64 R15, R6, 0x10, R7 ;  /* 0x00000010060f7819 */ /* 0x004fc60000001207 */
[----:B0-----:R-:W-:Y:S01]  /*2e90*/  IMAD.U32 R11, R6, 0x10000, RZ ;  /* 0x00010000060b7824 */ /* 0x001fe200078e00ff */
[----:B------:R-:W-:Y:S01]  /*2ea0*/  SHF.R.U32.HI R16, RZ, 0x10, R7 ;  /* 0x00000010ff107819 */ /* 0x000fe20000011607 */
[----:B------:R-:W-:Y:S02]  /*2eb0*/  IMAD.U32 R7, R7, 0x10000, RZ ;  /* 0x0001000007077824 */ /* 0x000fe400078e00ff */
[----:B------:R-:W-:Y:S02]  /*2ec0*/  IMAD.U32 R6, R15, 0x10000, RZ ;  /* 0x000100000f067824 */ /* 0x000fe400078e00ff */
[----:B------:R-:W-:Y:S01]  /*2ed0*/  FMUL R22, R11, UR7 ;  /* 0x000000070b167c20 */ /* 0x000fe20008400000 */
[----:B------:R-:W-:Y:S01]  /*2ee0*/  FMUL R15, R7, UR7 ;  /* 0x00000007070f7c20 */ /* 0x000fe20008400000 */
[----:B------:R-:W-:Y:S01]  /*2ef0*/  IMAD.U32 R16, R16, 0x10000, RZ ;  /* 0x0001000010107824 */ /* 0x000fe200078e00ff */
[----:B------:R-:W-:-:S03]  /*2f00*/  FMNMX3 R10, |R11|, R10, |R6|, !PT ;  /* 0x0000000a0b0a7276 */ /* 0x000fc60007800606 */
[----:B------:R-:W-:Y:S02]  /*2f10*/  F2FP.SATFINITE.E4M3.F32.PACK_AB_MERGE_C R15, RZ, R15, RZ ;  /* 0x0000000fff0f723e */ /* 0x000fe400048070ff */
[----:B------:R-:W-:Y:S01]  /*2f20*/  FMNMX3 R41, |R7|, R10, |R16|, !PT ;  /* 0x0000000a07297276 */ /* 0x000fe20007800610 */
[----:B------:R-:W-:Y:S01]  /*2f30*/  FMUL R7, R16, UR7 ;  /* 0x0000000710077c20 */ /* 0x000fe20008400000 */
[----:B------:R-:W-:Y:S01]  /*2f40*/  LOP3.LUT R31, R15, 0xffff, RZ, 0xc0, !PT ;  /* 0x0000ffff0f1f7812 */ /* 0x000fe200078ec0ff */
[----:B------:R-:W-:Y:S01]  /*2f50*/  FMUL R16, R6, UR7 ;  /* 0x0000000706107c20 */ /* 0x000fe20008400000 */
[----:B------:R-:W-:Y:S02]  /*2f60*/  IADD3 R10, P0, PT, R72, UR16, RZ ;  /* 0x00000010480a7c10 */ /* 0x000fe4000ff1e0ff */
[----:B------:R-:W-:Y:S01]  /*2f70*/  F2FP.SATFINITE.E4M3.F32.PACK_AB_MERGE_C R7, RZ, R7, RZ ;  /* 0x00000007ff07723e */ /* 0x000fe200048070ff */
[----:B------:R-:W-:Y:S01]  /*2f80*/  IMAD.U32 R6, R31, 0x10000, RZ ;  /* 0x000100001f067824 */ /* 0x000fe200078e00ff */
[----:B------:R-:W-:Y:S01]  /*2f90*/  F2FP.SATFINITE.E4M3.F32.PACK_AB_MERGE_C R16, RZ, R16, RZ ;  /* 0x00000010ff10723e */ /* 0x000fe200048070ff */
[----:B------:R-:W-:Y:S01]  /*2fa0*/  IMAD.X R11, R5, 0x1, R73, P0 ;  /* 0x00000001050b7824 */ /* 0x000fe200000e0649 */
[----:B------:R-:W-:-:S02]  /*2fb0*/  LOP3.LUT R15, R7, 0xffff, RZ, 0xc0, !PT ;  /* 0x0000ffff070f7812 */ /* 0x000fc400078ec0ff */
[----:B------:R-:W-:Y:S01]  /*2fc0*/  LOP3.LUT R6, R6, 0xff0000, RZ, 0xc0, !PT ;  /* 0x00ff000006067812 */ /* 0x000fe200078ec0ff */
[----:B------:R-:W-:Y:S01]  /*2fd0*/  IMAD.SHL.U32 R7, R16, 0x100, RZ ;  /* 0x0000010010077824 */ /* 0x000fe200078e00ff */
[----:B------:R-:W-:Y:S02]  /*2fe0*/  F2FP.SATFINITE.E4M3.F32.PACK_AB_MERGE_C R22, RZ, R22, RZ ;  /* 0x00000016ff16723e */ /* 0x000fe400048070ff */
[----:B------:R-:W-:Y:S01]  /*2ff0*/  LOP3.LUT R72, R19, 0xff, RZ, 0xc0, !PT ;  /* 0x000000ff13487812 */ /* 0x000fe200078ec0ff */
[----:B------:R-:W-:Y:S01]  /*3000*/  IMAD R6, R15, 0x1000000, R6 ;  /* 0x010000000f067824 */ /* 0x000fe200078e0206 */
[----:B------:R-:W-:-:S03]  /*3010*/  LOP3.LUT R19, R20, 0xff, RZ, 0xc0, !PT ;  /* 0x000000ff14137812 */ /* 0x000fc600078ec0ff */
[----:B------:R-:W-:Y:S01]  /*3020*/  IMAD R72, R29, 0x100, R72 ;  /* 0x000001001d487824 */ /* 0x000fe200078e0248 */
[----:B------:R-:W-:-:S04]  /*3030*/  LOP3.LUT R7, R6, 0xffff, R7, 0xf8, !PT ;  /* 0x0000ffff06077812 */ /* 0x000fc800078ef807 */
[----:B------:R-:W-:-:S05]  /*3040*/  LOP3.LUT R73, R7, 0xff, R22, 0xf8, !PT ;  /* 0x000000ff07497812 */ /* 0x000fca00078ef816 */
[----:B------:R0:W-:Y:S04]  /*3050*/  STG.E desc[UR10][R10.64], R73 ;  /* 0x000000490a007986 */ /* 0x0001e8000c10190a */
[----:B------:R-:W2:Y:S01]  /*3060*/  LDG.E.64 R6, desc[UR10][R78.64] ;  /* 0x0000000a4e067981 */ /* 0x000ea2000c1e1b00 */
[----:B------:R-:W-:Y:S01]  /*3070*/  IMAD.U32 R20, R36, 0x10000, RZ ;  /* 0x0001000024147824 */ /* 0x000fe200078e00ff */
[----:B------:R-:W-:Y:S01]  /*3080*/  PRMT R21, R21, 0x6540, R32 ;  /* 0x0000654015157816 */ /* 0x000fe20000000020 */
[----:B------:R-:W-:Y:S01]  /*3090*/  IMAD R36, R30, 0x100, R19 ;  /* 0x000001001e247824 */ /* 0x000fe200078e0213 */
[----:B------:R-:W-:Y:S02]  /*30a0*/  IADD3 R74, P0, PT, R10, UR16, RZ ;  /* 0x000000100a4a7c10 */ /* 0x000fe4000ff1e0ff */
[----:B------:R-:W-:Y:S01]  /*30b0*/  LOP3.LUT R19, R20, 0xff0000, RZ, 0xc0, !PT ;  /* 0x00ff000014137812 */ /* 0x000fe200078ec0ff */
[----:B0-----:R-:W-:-:S03]  /*30c0*/  IMAD.U32 R10, R34, 0x10000, RZ ;  /* 0x00010000220a7824 */ /* 0x001fc600078e00ff */
[----:B------:R-:W-:Y:S01]  /*30d0*/  LOP3.LUT R20, R19, 0xffff, R40, 0xf8, !PT ;  /* 0x0000ffff13147812 */ /* 0x000fe200078ef828 */
        /* <DEDUP_REMOVED lines=8> */
[C---:B------:R-:W-:Y:S01]  /*3160*/  FMNMX3 R40, |R6|.reuse, R41, |R7|, !PT ;  /* 0x0000002906287276 */ /* 0x040fe20007800607 */
[----:B------:R-:W-:Y:S01]  /*3170*/  FMUL R6, R6, UR7 ;  /* 0x0000000706067c20 */ /* 0x000fe20008400000 */
[----:B------:R-:W-:Y:S02]  /*3180*/  F2FP.SATFINITE.E4M3.F32.PACK_AB_MERGE_C R29, RZ, R29, RZ ;  /* 0x0000001dff1d723e */ /* 0x000fe400048070ff */
[----:B------:R-:W-:Y:S01]  /*3190*/  FMNMX3 R40, |R19|, R40, |R30|, !PT ;  /* 0x0000002813287276 */ /* 0x000fe2000780061e */
[----:B------:R-:W-:Y:S01]  /*31a0*/  FMUL R30, R30, UR7 ;  /* 0x000000071e1e7c20 */ /* 0x000fe20008400000 */
[----:B------:R-:W-:Y:S01]  /*31b0*/  LOP3.LUT R29, R29, 0xffff, RZ, 0xc0, !PT ;  /* 0x0000ffff1d1d7812 */ /* 0x000fe200078ec0ff */
[----:B------:R-:W-:Y:S01]  /*31c0*/  FMUL R19, R7, UR7 ;  /* 0x0000000707137c20 */ /* 0x000fe20008400000 */
[----:B------:R-:W-:Y:S02]  /*31d0*/  F2FP.SATFINITE.E4M3.F32.PACK_AB_MERGE_C R34, RZ, R6, RZ ;  /* 0x00000006ff22723e */ /* 0x000fe400048070ff */
[----:B------:R-:W-:Y:S01]  /*31e0*/  F2FP.SATFINITE.E4M3.F32.PACK_AB_MERGE_C R30, RZ, R30, RZ ;  /* 0x0000001eff1e723e */ /* 0x000fe200048070ff */
[----:B------:R-:W-:Y:S01]  /*31f0*/  IMAD.U32 R7, R29, 0x10000, RZ ;  /* 0x000100001d077824 */ /* 0x000fe200078e00ff */
[----:B------:R-:W-:-:S02]  /*3200*/  F2FP.SATFINITE.E4M3.F32.PACK_AB_MERGE_C R19, RZ, R19, RZ ;  /* 0x00000013ff13723e */ /* 0x000fc400048070ff */
[----:B------:R-:W-:Y:S02]  /*3210*/  LOP3.LUT R30, R30, 0xffff, RZ, 0xc0, !PT ;  /* 0x0000ffff1e1e7812 */ /* 0x000fe400078ec0ff */
[----:B------:R-:W-:Y:S01]  /*3220*/  LOP3.LUT R7, R7, 0xff0000, RZ, 0xc0, !PT ;  /* 0x00ff000007077812 */ /* 0x000fe200078ec0ff */
[----:B------:R-:W-:Y:S01]  /*3230*/  IMAD.SHL.U32 R32, R19, 0x100, RZ ;  /* 0x0000010013207824 */ /* 0x000fe200078e00ff */
[----:B------:R-:W-:-:S03]  /*3240*/  LOP3.LUT R41, R10, 0xff0000, RZ, 0xc0, !PT ;  /* 0x00ff00000a297812 */ /* 0x000fc600078ec0ff */
[----:B------:R-:W-:Y:S01]  /*3250*/  IMAD R7, R30, 0x1000000, R7 ;  /* 0x010000001e077824 */ /* 0x000fe200078e0207 */
[----:B------:R-:W-:-:S04]  /*3260*/  LOP3.LUT R10, R41, 0xffff, R72, 0xf8, !PT ;  /* 0x0000ffff290a7812 */ /* 0x000fc800078ef848 */
[----:B------:R-:W-:-:S04]  /*3270*/  LOP3.LUT R7, R7, 0xffff, R32, 0xf8, !PT ;  /* 0x0000ffff07077812 */ /* 0x000fc800078ef820 */
[----:B------:R-:W-:Y:S01]  /*3280*/  LOP3.LUT R11, R7, 0xff, R34, 0xf8, !PT ;  /* 0x000000ff070b7812 */ /* 0x000fe200078ef822 */
[----:B------:R-:W-:-:S04]  /*3290*/  IMAD.U32 R7, RZ, RZ, UR16 ;  /* 0x00000010ff077e24 */ /* 0x000fc8000f8e00ff */
[----:B------:R-:W-:Y:S01]  /*32a0*/  IMAD.WIDE R78, R7, 0x2, R78 ;  /* 0x00000002074e7825 */ /* 0x000fe200078e024e */
[----:B------:R0:W-:Y:S04]  /*32b0*/  STG.E desc[UR10][R74.64], R11 ;  /* 0x0000000b4a007986 */ /* 0x0001e8000c10190a */
[----:B------:R-:W2:Y:S01]  /*32c0*/  LDG.E.64 R6, desc[UR10][R78.64] ;  /* 0x0000000a4e067981 */ /* 0x000ea2000c1e1b00 */
[----:B------:R-:W-:Y:S01]  /*32d0*/  IMAD.U32 R33, R33, 0x10000, RZ ;  /* 0x0001000021217824 */ /* 0x000fe200078e00ff */
[----:B------:R-:W-:Y:S01]  /*32e0*/  LOP3.LUT R44, R44, 0xffff, RZ, 0xc0, !PT ;  /* 0x0000ffff2c2c7812 */ /* 0x000fe200078ec0ff */
[----:B------:R-:W-:Y:S01]  /*32f0*/  IMAD.U32 R35, R35, 0x10000, RZ ;  /* 0x0001000023237824 */ /* 0x000fe200078e00ff */
[----:B------:R-:W-:Y:S01]  /*3300*/  IADD3 R76, P0, PT, R74, UR16, RZ ;  /* 0x000000104a4c7c10 */ /* 0x000fe2000ff1e0ff */
[----:B------:R-:W-:Y:S01]  /*3310*/  IMAD.SHL.U32 R43, R43, 0x1000000, RZ ;  /* 0x010000002b2b7824 */ /* 0x000fe200078e00ff */
[----:B------:R-:W-:-:S02]  /*3320*/  LOP3.LUT R72, R33, 0xff0000, RZ, 0xc0, !PT ;  /* 0x00ff000021487812 */ /* 0x000fc400078ec0ff */
[----:B------:R-:W-:Y:S01]  /*3330*/  LOP3.LUT R35, R35, 0xff0000, RZ, 0xc0, !PT ;  /* 0x00ff000023237812 */ /* 0x000fe200078ec0ff */
[----:B------:R-:W-:Y:S01]  /*3340*/  IMAD.X R77, R5, 0x1, R75, P0 ;  /* 0x00000001054d7824 */ /* 0x000fe200000e064b */
[----:B------:R-:W-:Y:S02]  /*3350*/  LOP3.LUT R72, R72, 0xffff, R21, 0xf8, !PT ;  /* 0x0000ffff48487812 */ /* 0x000fe400078ef815 */
[----:B------:R-:W-:Y:S02]  /*3360*/  LOP3.LUT R32, R35, 0xffff, R36, 0xf8, !PT ;  /* 0x0000ffff23207812 */ /* 0x000fe400078ef824 */
[----:B------:R-:W-:Y:S02]  /*3370*/  LOP3.LUT R10, R10, 0xff000000, R43, 0xf8, !PT ;  /* 0xff0000000a0a7812 */ /* 0x000fe400078ef82b */
[C-C-:B--2---:R-:W-:Y:S01]  /*3380*/  SHF.R.U64 R21, R6.reuse, 0x10, R7.reuse ;  /* 0x0000001006157819 */ /* 0x144fe20000001207 */
[----:B------:R-:W-:Y:S01]  /*3390*/  IMAD.U32 R36, R7, 0x10000, RZ ;  /* 0x0001000007247824 */ /* 0x000fe200078e00ff */
[----:B------:R-:W-:Y:S01]  /*33a0*/  SHF.R.U32.HI R33, RZ, 0x10, R7 ;  /* 0x00000010ff217819 */ /* 0x000fe20000011607 */
[----:B0-----:R-:W-:-:S02]  /*33b0*/  IMAD.U32 R11, R6, 0x10000, RZ ;  /* 0x00010000060b7824 */ /* 0x001fc400078e00ff */
[----:B------:R-:W-:Y:S02]  /*33c0*/  IMAD.U32 R6, R21, 0x10000, RZ ;  /* 0x0001000015067824 */ /* 0x000fe400078e00ff */
[----:B------:R-:W-:Y:S01]  /*33d0*/  FMUL R7, R36, UR7 ;  /* 0x0000000724077c20 */ /* 0x000fe20008400000 */
[----:B------:R-:W-:Y:S02]  /*33e0*/  IMAD.U32 R33, R33, 0x10000, RZ ;  /* 0x0001000021217824 */ /* 0x000fe400078e00ff */
[C---:B------:R-:W-:Y:S01]  /*33f0*/  FMUL R41, R11.reuse, UR7 ;  /* 0x000000070b297c20 */ /* 0x040fe20008400000 */
[----:B------:R-:W-:Y:S01]  /*3400*/  FMUL R35, R6, UR7 ;  /* 0x0000000706237c20 */ /* 0x000fe20008400000 */
[----:B------:R-:W-:Y:S02]  /*3410*/  FMNMX3 R21, |R11|, R40, |R6|, !PT ;  /* 0x000000280b157276 */ /* 0x000fe40007800606 */
[----:B------:R-:W-:Y:S02]  /*3420*/  F2FP.SATFINITE.E4M3.F32.PACK_AB_MERGE_C R7, RZ, R7, RZ ;  /* 0x00000007ff07723e */ /* 0x000fe400048070ff */
[----:B------:R-:W-:Y:S01]  /*3430*/  FMNMX3 R21, |R36|, R21, |R33|, !PT ;  /* 0x0000001524157276 */ /* 0x000fe20007800621 */
[----:B------:R-:W-:Y:S01]  /*3440*/  FMUL R33, R33, UR7 ;  /* 0x0000000721217c20 */ /* 0x000fe20008400000 */
[----:B------:R-:W-:-:S02]  /*3450*/  LOP3.LUT R36, R7, 0xffff, RZ, 0xc0, !PT ;  /* 0x0000ffff07247812 */ /* 0x000fc400078ec0ff */
[----:B------:R-:W-:Y:S02]  /*3460*/  F2FP.SATFINITE.E4M3.F32.PACK_AB_MERGE_C R35, RZ, R35, RZ ;  /* 0x00000023ff23723e */ /* 0x000fe400048070ff */
[----:B------:R-:W-:Y:S01]  /*3470*/  F2FP.SATFINITE.E4M3.F32.PACK_AB_MERGE_C R33, RZ, R33, RZ ;  /* 0x00000021ff21723e */ /* 0x000fe200048070ff */
[----:B------:R-:W-:Y:S01]  /*3480*/  IMAD.U32 R6, R36, 0x10000, RZ ;  /* 0x0001000024067824 */ /* 0x000fe200078e00ff */
[----:B------:R-:W-:Y:S02]  /*3490*/  F2FP.SATFINITE.E4M3.F32.PACK_AB_MERGE_C R41, RZ, R41, RZ ;  /* 0x00000029ff29723e */ /* 0x000fe400048070ff */
[----:B------:R-:W-:Y:S02]  /*34a0*/  LOP3.LUT R40, R33, 0xffff, RZ, 0xc0, !PT ;  /* 0x0000ffff21287812 */ /* 0x000fe400078ec0ff */
[----:B------:R-:W-:-:S05]  /*34b0*/  LOP3.LUT R7, R6, 0xff0000, RZ, 0xc0, !PT ;  /* 0x00ff000006077812 */ /* 0x000fca00078ec0ff */
[----:B------:R-:W-:Y:S02]  /*34c0*/  IMAD R6, R40, 0x1000000, R7 ;  /* 0x0100000028067824 */ /* 0x000fe400078e0207 */
[----:B------:R-:W-:-:S05]  /*34d0*/  IMAD.SHL.U32 R7, R35, 0x100, RZ ;  /* 0x0000010023077824 */ /* 0x000fca00078e00ff */
[----:B------:R-:W-:Y:S01]  /*34e0*/  LOP3.LUT R6, R6, 0xffff, R7, 0xf8, !PT ;  /* 0x0000ffff06067812 */ /* 0x000fe200078ef807 */
[----:B------:R-:W-:-:S03]  /*34f0*/  IMAD.SHL.U32 R7, R44, 0x1000000, RZ ;  /* 0x010000002c077824 */ /* 0x000fc600078e00ff */
[----:B------:R-:W-:Y:S02]  /*3500*/  LOP3.LUT R43, R6, 0xff, R41, 0xf8, !PT ;  /* 0x000000ff062b7812 */ /* 0x000fe400078ef829 */
[----:B------:R-:W-:Y:S01]  /*3510*/  LOP3.LUT R20, R20, 0xff000000, R7, 0xf8, !PT ;  /* 0xff00000014147812 */ /* 0x000fe200078ef807 */
[----:B------:R-:W-:Y:S02]  /*3520*/  IMAD.U32 R7, RZ, RZ, UR16 ;  /* 0x00000010ff077e24 */ /* 0x000fe4000f8e00ff */
[----:B------:R0:W-:Y:S02]  /*3530*/  STG.E desc[UR10][R76.64], R43 ;  /* 0x0000002b4c007986 */ /* 0x0001e4000c10190a */
[----:B------:R-:W-:-:S06]  /*3540*/  IMAD.WIDE R6, R7, 0x2, R78 ;  /* 0x0000000207067825 */ /* 0x000fcc00078e024e */
[----:B------:R-:W2:Y:S01]  /*3550*/  LDG.E.64 R6, desc[UR10][R6.64] ;  /* 0x0000000a06067981 */ /* 0x000ea2000c1e1b00 */
[----:B------:R-:W-:Y:S01]  /*3560*/  IMAD.SHL.U32 R33, R37, 0x1000000, RZ ;  /* 0x0100000025217824 */ /* 0x000fe200078e00ff */
[----:B------:R-:W-:Y:S01]  /*3570*/  LOP3.LUT R42, R42, 0xffff, RZ, 0xc0, !PT ;  /* 0x0000ffff2a2a7812 */ /* 0x000fe200078ec0ff */
[----:B------:R-:W-:Y:S01]  /*3580*/  IMAD.IADD R53, R18, 0x1, R53 ;  /* 0x0000000112357824 */ /* 0x000fe200078e0235 */
[----:B------:R-:W-:Y:S01]  /*3590*/  IADD3 R78, P0, PT, R76, UR16, RZ ;  /* 0x000000104c4e7c10 */ /* 0x000fe2000ff1e0ff */
[----:B0-----:R-:W-:Y:S01]  /*35a0*/  IMAD.MOV.U32 R76, RZ, RZ, 0x2 ;  /* 0x00000002ff4c7424 */ /* 0x001fe200078e00ff */
[----:B------:R-:W-:Y:S01]  /*35b0*/  LOP3.LUT R32, R32, 0xff000000, R33, 0xf8, !PT ;  /* 0xff00000020207812 */ /* 0x000fe200078ef821 */
[----:B------:R-:W-:Y:S02]  /*35c0*/  IMAD.SHL.U32 R73, R42, 0x1000000, RZ ;  /* 0x010000002a497824 */ /* 0x000fe400078e00ff */
[----:B------:R-:W-:-:S03]  /*35d0*/  IMAD.X R79, R5, 0x1, R77, P0 ;  /* 0x00000001054f7824 */ /* 0x000fc600000e064d */
[----:B------:R-:W-:Y:S01]  /*35e0*/  LOP3.LUT R72, R72, 0xff000000, R73, 0xf8, !PT ;  /* 0xff00000048487812 */ /* 0x000fe200078ef849 */
[----:B--2---:R-:W-:Y:S01]  /*35f0*/  IMAD.U32 R11, R7, 0x10000, RZ ;  /* 0x00010000070b7824 */ /* 0x004fe200078e00ff */
[--C-:B------:R-:W-:Y:S02]  /*3600*/  SHF.R.U32.HI R74, RZ, 0x10, R7.reuse ;  /* 0x00000010ff4a7819 */ /* 0x100fe40000011607 */
[C---:B------:R-:W-:Y:S01]  /*3610*/  SHF.R.U64 R43, R6.reuse, 0x10, R7 ;  /* 0x00000010062b7819 */ /* 0x040fe20000001207 */
[----:B------:R-:W-:Y:S01]  /*3620*/  FMUL R33, R11, UR7 ;  /* 0x000000070b217c20 */ /* 0x000fe20008400000 */
[----:B------:R-:W-:Y:S02]  /*3630*/  IMAD.U32 R6, R6, 0x10000, RZ ;  /* 0x0001000006067824 */ /* 0x000fe400078e00ff */
[----:B------:R-:W-:Y:S02]  /*3640*/  IMAD.U32 R74, R74, 0x10000, RZ ;  /* 0x000100004a4a7824 */ /* 0x000fe400078e00ff */
[----:B------:R-:W-:Y:S01]  /*3650*/  F2FP.SATFINITE.E4M3.F32.PACK_AB_MERGE_C R33, RZ, R33, RZ ;  /* 0x00000021ff21723e */ /* 0x000fe200048070ff */
[----:B------:R-:W-:-:S02]  /*3660*/  IMAD.U32 R43, R43, 0x10000, RZ ;  /* 0x000100002b2b7824 */ /* 0x000fc400078e00ff */
[----:B------:R-:W-:Y:S01]  /*3670*/  FMUL R7, R74, UR7 ;  /* 0x000000074a077c20 */ /* 0x000fe20008400000 */
[C---:B------:R-:W-:Y:S01]  /*3680*/  FMUL R42, R6.reuse, UR7 ;  /* 0x00000007062a7c20 */ /* 0x040fe20008400000 */
[----:B------:R-:W-:Y:S02]  /*3690*/  LOP3.LUT R37, R33, 0xffff, RZ, 0xc0, !PT ;  /* 0x0000ffff21257812 */ /* 0x000fe400078ec0ff */
[----:B------:R-:W-:Y:S01]  /*36a0*/  FMNMX3 R21, |R6|, R21, |R43|, !PT ;  /* 0x0000001506157276 */ /* 0x000fe2000780062b */
[----:B------:R-:W-:Y:S01]  /*36b0*/  FMUL R43, R43, UR7 ;  /* 0x000000072b2b7c20 */ /* 0x000fe20008400000 */
[----:B------:R-:W-:Y:S01]  /*36c0*/  F2FP.SATFINITE.E4M3.F32.PACK_AB_MERGE_C R44, RZ, R7, RZ ;  /* 0x00000007ff2c723e */ /* 0x000fe200048070ff */
[----:B------:R-:W-:Y:S01]  /*36d0*/  IMAD.U32 R7, R37, 0x10000, RZ ;  /* 0x0001000025077824 */ /* 0x000fe200078e00ff */
[----:B------:R-:W-:Y:S02]  /*36e0*/  F2FP.SATFINITE.E4M3.F32.PACK_AB_MERGE_C R42, RZ, R42, RZ ;  /* 0x0000002aff2a723e */ /* 0x000fe400048070ff */
[----:B------:R-:W-:-:S02]  /*36f0*/  LOP3.LUT R44, R44, 0xffff, RZ, 0xc0, !PT ;  /* 0x0000ffff2c2c7812 */ /* 0x000fc400078ec0ff */
[----:B------:R-:W-:Y:S02]  /*3700*/  LOP3.LUT R7, R7, 0xff0000, RZ, 0xc0, !PT ;  /* 0x00ff000007077812 */ /* 0x000fe400078ec0ff */
[----:B------:R-:W-:-:S03]  /*3710*/  F2FP.SATFINITE.E4M3.F32.PACK_AB_MERGE_C R43, RZ, R43, RZ ;  /* 0x0000002bff2b723e */ /* 0x000fc600048070ff */
[----:B------:R-:W-:Y:S02]  /*3720*/  IMAD R6, R44, 0x1000000, R7 ;  /* 0x010000002c067824 */ /* 0x000fe400078e0207 */
[----:B------:R-:W-:-:S05]  /*3730*/  IMAD.SHL.U32 R7, R43, 0x100, RZ ;  /* 0x000001002b077824 */ /* 0x000fca00078e00ff */
        /* <DEDUP_REMOVED lines=10> */
[----:B------:R-:W-:Y:S01]  /*37e0*/  FMNMX3 R21, |R11|, R21, |R74|, !PT ;  /* 0x000000150b157276 */ /* 0x000fe2000780064a */
[----:B------:R-:W-:Y:S01]  /*37f0*/  IMAD.U32 R65, R65, 0x10000, RZ ;  /* 0x0001000041417824 */ /* 0x000fe200078e00ff */
[----:B------:R-:W-:Y:S01]  /*3800*/  LOP3.LUT R11, R45, 0xff, RZ, 0xc0, !PT ;  /* 0x000000ff2d0b7812 */ /* 0x000fe200078ec0ff */
[----:B------:R-:W-:Y:S01]  /*3810*/  IMAD.U32 R66, R66, 0x10000, RZ ;  /* 0x0001000042427824 */ /* 0x000fe200078e00ff */
[----:B------:R-:W-:Y:S02]  /*3820*/  LOP3.LUT R56, R56, 0xff, RZ, 0xc0, !PT ;  /* 0x000000ff38387812 */ /* 0x000fe400078ec0ff */
[----:B------:R-:W-:Y:S01]  /*3830*/  PRMT R45, R62, 0x7104, RZ ;  /* 0x000071043e2d7816 */ /* 0x000fe200000000ff */
[----:B------:R-:W-:Y:S01]  /*3840*/  IMAD.SHL.U32 R62, R61, 0x100, RZ ;  /* 0x000001003d3e7824 */ /* 0x000fe200078e00ff */
[----:B------:R-:W-:Y:S02]  /*3850*/  LOP3.LUT R46, R46, 0xff, RZ, 0xc0, !PT ;  /* 0x000000ff2e2e7812 */ /* 0x000fe400078ec0ff */
[----:B------:R-:W-:-:S02]  /*3860*/  LOP3.LUT R56, R56, 0xff00, R45, 0xf8, !PT ;  /* 0x0000ff0038387812 */ /* 0x000fc400078ef82d */
[----:B------:R-:W-:Y:S02]  /*3870*/  PRMT R45, R60, 0x7104, RZ ;  /* 0x000071043c2d7816 */ /* 0x000fe400000000ff */
[----:B------:R-:W-:Y:S02]  /*3880*/  LOP3.LUT R61, R47, 0xff, RZ, 0xc0, !PT ;  /* 0x000000ff2f3d7812 */ /* 0x000fe400078ec0ff */
[----:B------:R-:W-:Y:S02]  /*3890*/  LOP3.LUT R60, R46, 0xff00, R45, 0xf8, !PT ;  /* 0x0000ff002e3c7812 */ /* 0x000fe400078ef82d */
[----:B------:R-:W-:Y:S01]  /*38a0*/  LOP3.LUT R11, R11, 0xff00, R62, 0xf8, !PT ;  /* 0x0000ff000b0b7812 */ /* 0x000fe200078ef83e */
[----:B------:R-:W-:Y:S01]  /*38b0*/  IMAD.SHL.U32 R62, R63, 0x100, RZ ;  /* 0x000001003f3e7824 */ /* 0x000fe200078e00ff */
[----:B------:R-:W-:Y:S02]  /*38c0*/  IADD3 R74, P0, PT, R33, UR14, RZ ;  /* 0x0000000e214a7c10 */ /* 0x000fe4000ff1e0ff */
[----:B------:R-:W-:-:S02]  /*38d0*/  LOP3.LUT R54, R54, 0xffff, RZ, 0xc0, !PT ;  /* 0x0000ffff36367812 */ /* 0x000fc400078ec0ff */
[----:B------:R-:W-:Y:S02]  /*38e0*/  LOP3.LUT R61, R61, 0xff00, R62, 0xf8, !PT ;  /* 0x0000ff003d3d7812 */ /* 0x000fe400078ef83e */
[----:B------:R-:W-:Y:S02]  /*38f0*/  LEA.HI.X.SX32 R75, R33, UR15, 0x1, P0 ;  /* 0x0000000f214b7c11 */ /* 0x000fe400080f0eff */
[C-C-:B--2---:R-:W-:Y:S01]  /*3900*/  SHF.R.U64 R47, R6.reuse, 0x10, R7.reuse ;  /* 0x00000010062f7819 */ /* 0x144fe20000001207 */
[----:B------:R-:W-:Y:S01]  /*3910*/  IMAD.U32 R6, R6, 0x10000, RZ ;  /* 0x0001000006067824 */ /* 0x000fe200078e00ff */
[----:B------:R-:W-:Y:S01]  /*3920*/  SHF.R.U32.HI R46, RZ, 0x10, R7 ;  /* 0x00000010ff2e7819 */ /* 0x000fe20000011607 */
[----:B------:R-:W-:Y:S01]  /*3930*/  IMAD.U32 R7, R7, 0x10000, RZ ;  /* 0x0001000007077824 */ /* 0x000fe200078e00ff */
[----:B------:R-:W-:Y:S01]  /*3940*/  LOP3.LUT R11, R11, 0xff0000, R66, 0xf8, !PT ;  /* 0x00ff00000b0b7812 */ /* 0x000fe200078ef842 */
[----:B------:R-:W-:Y:S02]  /*3950*/  IMAD.U32 R47, R47, 0x10000, RZ ;  /* 0x000100002f2f7824 */ /* 0x000fe400078e00ff */
[----:B------:R-:W-:Y:S01]  /*3960*/  FMUL R45, R7, UR7 ;  /* 0x00000007072d7c20 */ /* 0x000fe20008400000 */
[----:B------:R-:W-:-:S02]  /*3970*/  IMAD.U32 R46, R46, 0x10000, RZ ;  /* 0x000100002e2e7824 */ /* 0x000fc400078e00ff */
[C---:B------:R-:W-:Y:S01]  /*3980*/  FMNMX3 R62, |R6|.reuse, R21, |R47|, !PT ;  /* 0x00000015063e7276 */ /* 0x040fe2000780062f */
[----:B------:R-:W-:Y:S01]  /*3990*/  FMUL R47, R47, UR7 ;  /* 0x000000072f2f7c20 */ /* 0x000fe20008400000 */
[----:B------:R-:W-:Y:S01]  /*39a0*/  F2FP.SATFINITE.E4M3.F32.PACK_AB_MERGE_C R45, RZ, R45, RZ ;  /* 0x0000002dff2d723e */ /* 0x000fe200048070ff */
[----:B------:R-:W-:Y:S01]  /*39b0*/  FMUL R6, R6, UR7 ;  /* 0x0000000706067c20 */ /* 0x000fe20008400000 */
[----:B------:R-:W-:Y:S01]  /*39c0*/  FMNMX3 R62, |R7|, R62, |R46|, !PT ;  /* 0x0000003e073e7276 */ /* 0x000fe2000780062e */
[----:B------:R-:W-:Y:S01]  /*39d0*/  FMUL R46, R46, UR7 ;  /* 0x000000072e2e7c20 */ /* 0x000fe20008400000 */
[----:B------:R-:W-:Y:S01]  /*39e0*/  LOP3.LUT R21, R56, 0xff0000, R65, 0xf8, !PT ;  /* 0x00ff000038157812 */ /* 0x000fe200078ef841 */
[----:B------:R-:W-:Y:S01]  /*39f0*/  IMAD.U32 R7, R45, 0x10000, RZ ;  /* 0x000100002d077824 */ /* 0x000fe200078e00ff */
[----:B------:R-:W-:Y:S02]  /*3a00*/  F2FP.SATFINITE.E4M3.F32.PACK_AB_MERGE_C R47, RZ, R47, RZ ;  /* 0x0000002fff2f723e */ /* 0x000fe400048070ff */
[----:B------:R-:W-:-:S02]  /*3a10*/  F2FP.SATFINITE.E4M3.F32.PACK_AB_MERGE_C R46, RZ, R46, RZ ;  /* 0x0000002eff2e723e */ /* 0x000fc400048070ff */
[----:B------:R-:W-:Y:S02]  /*3a20*/  LOP3.LUT R56, R7, 0xff0000, RZ, 0xc0, !PT ;  /* 0x00ff000007387812 */ /* 0x000fe400078ec0ff */
[----:B------:R-:W-:Y:S02]  /*3a30*/  LOP3.LUT R7, R46, 0xffff, RZ, 0xc0, !PT ;  /* 0x0000ffff2e077812 */ /* 0x000fe400078ec0ff */
[----:B------:R-:W-:-:S03]  /*3a40*/  F2FP.SATFINITE.E4M3.F32.PACK_AB_MERGE_C R6, RZ, R6, RZ ;  /* 0x00000006ff06723e */ /* 0x000fc600048070ff */
[----:B------:R-:W-:Y:S02]  /*3a50*/  IMAD R7, R7, 0x1000000, R56 ;  /* 0x0100000007077824 */ /* 0x000fe400078e0238 */
[----:B------:R-:W-:-:S05]  /*3a60*/  IMAD.SHL.U32 R56, R47, 0x100, RZ ;  /* 0x000001002f387824 */ /* 0x000fca00078e00ff */
[----:B------:R-:W-:Y:S02]  /*3a70*/  LOP3.LUT R7, R7, 0xffff, R56, 0xf8, !PT ;  /* 0x0000ffff07077812 */ /* 0x000fe400078ef838 */
[----:B------:R-:W-:-:S04]  /*3a80*/  LOP3.LUT R56, R6, 0xff, RZ, 0xc0, !PT ;  /* 0x000000ff06387812 */ /* 0x000fc800078ec0ff */
[----:B------:R-:W-:Y:S01]  /*3a90*/  LOP3.LUT R65, R7, R56, RZ, 0xfc, !PT ;  /* 0x0000003807417212 */ /* 0x000fe200078efcff */
[----:B------:R-:W-:-:S04]  /*3aa0*/  IMAD.U32 R7, RZ, RZ, UR16 ;  /* 0x00000010ff077e24 */ /* 0x000fc8000f8e00ff */
[----:B------:R-:W-:Y:S01]  /*3ab0*/  IMAD.WIDE R76, R7, 0x2, R76 ;  /* 0x00000002074c7825 */ /* 0x000fe200078e024c */
[----:B------:R0:W-:Y:S04]  /*3ac0*/  STG.E desc[UR10][R74.64], R65 ;  /* 0x000000414a007986 */ /* 0x0001e8000c10190a */
[----:B------:R-:W2:Y:S01]  /*3ad0*/  LDG.E.64 R6, desc[UR10][R76.64] ;  /* 0x0000000a4c067981 */ /* 0x000ea2000c1e1b00 */
[----:B------:R-:W-:Y:S02]  /*3ae0*/  IMAD.U32 R63, R64, 0x10000, RZ ;  /* 0x00010000403f7824 */ /* 0x000fe400078e00ff */
[----:B------:R-:W-:Y:S02]  /*3af0*/  IMAD.SHL.U32 R64, R55, 0x1000000, RZ ;  /* 0x0100000037407824 */ /* 0x000fe400078e00ff */
[----:B------:R-:W-:Y:S01]  /*3b00*/  IMAD.SHL.U32 R54, R54, 0x1000000, RZ ;  /* 0x0100000036367824 */ /* 0x000fe200078e00ff */
[----:B------:R-:W-:Y:S01]  /*3b10*/  LOP3.LUT R63, R60, 0xff0000, R63, 0xf8, !PT ;  /* 0x00ff00003c3f7812 */ /* 0x000fe200078ef83f */
[----:B------:R-:W-:Y:S01]  /*3b20*/  IMAD.U32 R60, R67, 0x10000, RZ ;  /* 0x00010000433c7824 */ /* 0x000fe200078e00ff */
[----:B------:R-:W-:-:S02]  /*3b30*/  LOP3.LUT R11, R11, R64, RZ, 0xfc, !PT ;  /* 0x000000400b0b7212 */ /* 0x000fc400078efcff */
[----:B------:R-:W-:Y:S02]  /*3b40*/  LOP3.LUT R21, R21, R54, RZ, 0xfc, !PT ;  /* 0x0000003615157212 */ /* 0x000fe400078efcff */
[----:B------:R-:W-:Y:S02]  /*3b50*/  LOP3.LUT R33, R61, 0xff0000, R60, 0xf8, !PT ;  /* 0x00ff00003d217812 */ /* 0x000fe400078ef83c */
[----:B------:R-:W-:-:S05]  /*3b60*/  IADD3 R64, P0, PT, R74, UR16, RZ ;  /* 0x000000104a407c10 */ /* 0x000fca000ff1e0ff */
[----:B0-----:R-:W-:Y:S01]  /*3b70*/  IMAD.X R65, R5, 0x1, R75, P0 ;  /* 0x0000000105417824 */ /* 0x001fe200000e064b */
[C---:B--2---:R-:W-:Y:S01]  /*3b80*/  SHF.R.U64 R55, R6.reuse, 0x10, R7 ;  /* 0x0000001006377819 */ /* 0x044fe20000001207 */
[----:B------:R-:W-:-:S04]  /*3b90*/  IMAD.U32 R61, R6, 0x10000, RZ ;  /* 0x00010000063d7824 */ /* 0x000fc800078e00ff */
[----:B------:R-:W-:Y:S01]  /*3ba0*/  IMAD.U32 R6, R55, 0x10000, RZ ;  /* 0x0001000037067824 */ /* 0x000fe200078e00ff */
[----:B------:R-:W-:Y:S01]  /*3bb0*/  SHF.R.U32.HI R55, RZ, 0x10, R7 ;  /* 0x00000010ff377819 */ /* 0x000fe20000011607 */
[----:B------:R-:W-:Y:S02]  /*3bc0*/  IMAD.U32 R7, R7, 0x10000, RZ ;  /* 0x0001000007077824 */ /* 0x000fe400078e00ff */
[----:B------:R-:W-:Y:S01]  /*3bd0*/  FMUL R60, R6, UR7 ;  /* 0x00000007063c7c20 */ /* 0x000fe20008400000 */
[----:B------:R-:W-:Y:S01]  /*3be0*/  FMNMX3 R62, |R61|, R62, |R6|, !PT ;  /* 0x0000003e3d3e7276 */ /* 0x000fe20007800606 */
[----:B------:R-:W-:Y:S02]  /*3bf0*/  IMAD.U32 R55, R55, 0x10000, RZ ;  /* 0x0001000037377824 */ /* 0x000fe400078e00ff */
[----:B------:R-:W-:Y:S01]  /*3c00*/  FMUL R54, R7, UR7 ;  /* 0x0000000707367c20 */ /* 0x000fe20008400000 */
[----:B------:R-:W-:Y:S01]  /*3c10*/  FMUL R61, R61, UR7 ;  /* 0x000000073d3d7c20 */ /* 0x000fe20008400000 */
[----:B------:R-:W-:-:S02]  /*3c20*/  F2FP.SATFINITE.E4M3.F32.PACK_AB_MERGE_C R60, RZ, R60, RZ ;  /* 0x0000003cff3c723e */ /* 0x000fc400048070ff */
[----:B------:R-:W-:Y:S01]  /*3c30*/  FMNMX3 R62, |R7|, R62, |R55|, !PT ;  /* 0x0000003e073e7276 */ /* 0x000fe20007800637 */
[----:B------:R-:W-:Y:S01]  /*3c40*/  FMUL R55, R55, UR7 ;  /* 0x0000000737377c20 */ /* 0x000fe20008400000 */
[----:B------:R-:W-:Y:S02]  /*3c50*/  F2FP.SATFINITE.E4M3.F32.PACK_AB_MERGE_C R54, RZ, R54, RZ ;  /* 0x00000036ff36723e */ /* 0x000fe400048070ff */
[----:B------:R-:W-:Y:S02]  /*3c60*/  F2FP.SATFINITE.E4M3.F32.PACK_AB_MERGE_C R61, RZ, R61, RZ ;  /* 0x0000003dff3d723e */ /* 0x000fe400048070ff */
[----:B------:R-:W-:Y:S01]  /*3c70*/  F2FP.SATFINITE.E4M3.F32.PACK_AB_MERGE_C R55, RZ, R55, RZ ;  /* 0x00000037ff37723e */ /* 0x000fe200048070ff */
[----:B------:R-:W-:-:S03]  /*3c80*/  IMAD.U32 R7, R54, 0x10000, RZ ;  /* 0x0001000036077824 */ /* 0x000fc600078e00ff */
[----:B------:R-:W-:Y:S02]  /*3c90*/  LOP3.LUT R6, R55, 0xffff, RZ, 0xc0, !PT ;  /* 0x0000ffff37067812 */ /* 0x000fe400078ec0ff */
[----:B------:R-:W-:-:S05]  /*3ca0*/  LOP3.LUT R7, R7, 0xff0000, RZ, 0xc0, !PT ;  /* 0x00ff000007077812 */ /* 0x000fca00078ec0ff */
[----:B------:R-:W-:Y:S02]  /*3cb0*/  IMAD R7, R6, 0x1000000, R7 ;  /* 0x0100000006077824 */ /* 0x000fe400078e0207 */
[----:B------:R-:W-:-:S05]  /*3cc0*/  IMAD.SHL.U32 R6, R60, 0x100, RZ ;  /* 0x000001003c067824 */ /* 0x000fca00078e00ff */
[----:B------:R-:W-:Y:S01]  /*3cd0*/  LOP3.LUT R6, R7, 0xffff, R6, 0xf8, !PT ;  /* 0x0000ffff07067812 */ /* 0x000fe200078ef806 */
[----:B------:R-:W-:-:S03]  /*3ce0*/  IMAD.U32 R7, RZ, RZ, UR16 ;  /* 0x00000010ff077e24 */ /* 0x000fc6000f8e00ff */
[----:B------:R-:W-:Y:S01]  /*3cf0*/  LOP3.LUT R67, R6, 0xff, R61, 0xf8, !PT ;  /* 0x000000ff06437812 */ /* 0x000fe200078ef83d */
[----:B------:R-:W-:-:S04]  /*3d00*/  IMAD.WIDE R76, R7, 0x2, R76 ;  /* 0x00000002074c7825 */ /* 0x000fc800078e024c */
[----:B------:R0:W-:Y:S04]  /*3d10*/  STG.E desc[UR10][R64.64], R67 ;  /* 0x0000004340007986 */ /* 0x0001e8000c10190a */
[----:B------:R-:W2:Y:S01]  /*3d20*/  LDG.E.64 R6, desc[UR10][R76.64] ;  /* 0x0000000a4c067981 */ /* 0x000ea2000c1e1b00 */
[----:B------:R-:W-:Y:S01]  /*3d30*/  LOP3.LUT R52, R52, 0xffff, RZ, 0xc0, !PT ;  /* 0x0000ffff34347812 */ /* 0x000fe200078ec0ff */
[----:B------:R-:W-:Y:S01]  /*3d40*/  IMAD R69, R28, 0x100, R69 ;  /* 0x000001001c457824 */ /* 0x000fe200078e0245 */
[----:B------:R-:W-:Y:S01]  /*3d50*/  LOP3.LUT R58, R58, 0xff, RZ, 0xc0, !PT ;  /* 0x000000ff3a3a7812 */ /* 0x000fe200078ec0ff */
[----:B------:R-:W-:Y:S02]  /*3d60*/  IMAD.SHL.U32 R66, R57, 0x1000000, RZ ;  /* 0x0100000039427824 */ /* 0x000fe400078e00ff */
[----:B------:R-:W-:Y:S01]  /*3d70*/  IMAD.SHL.U32 R52, R52, 0x1000000, RZ ;  /* 0x0100000034347824 */ /* 0x000fe200078e00ff */
[----:B0-----:R-:W-:-:S02]  /*3d80*/  IADD3 R64, P0, PT, R64, UR16, RZ ;  /* 0x0000001040407c10 */ /* 0x001fc4000ff1e0ff */
[----:B------:R-:W-:Y:S02]  /*3d90*/  LOP3.LUT R33, R33, R66, RZ, 0xfc, !PT ;  /* 0x0000004221217212 */ /* 0x000fe400078efcff */
[----:B------:R-:W-:Y:S01]  /*3da0*/  LOP3.LUT R73, R63, R52, RZ, 0xfc, !PT ;  /* 0x000000343f497212 */ /* 0x000fe200078efcff */
        /* <DEDUP_REMOVED lines=20> */
[----:B------:R-:W-:Y:S01]  /*3ef0*/  IMAD.SHL.U32 R6, R28, 0x100, RZ ;  /* 0x000001001c067824 */ /* 0x000fe200078e00ff */
[----:B------:R-:W-:Y:S01]  /*3f00*/  LOP3.LUT R68, R68, 0xff, RZ, 0xc0, !PT ;  /* 0x000000ff44447812 */ /* 0x000fe200078ec0ff */
[----:B------:R-:W-:Y:S01]  /*3f10*/  IMAD.U32 R24, R24, 0x10000, RZ ;  /* 0x0001000018187824 */ /* 0x000fe200078e00ff */
[----:B------:R-:W-:Y:S01]  /*3f20*/  F2FP.SATFINITE.E4M3.F32.PACK_AB_MERGE_C R52, RZ, R52, RZ ;  /* 0x00000034ff34723e */ /* 0x000fe200048070ff */
[----:B------:R-:W-:Y:S01]  /*3f30*/  IMAD R7, R62, 0x1000000, R7 ;  /* 0x010000003e077824 */ /* 0x000fe200078e0207 */
[----:B------:R-:W-:Y:S01]  /*3f40*/  PRMT R59, R59, 0x6540, R26 ;  /* 0x000065403b3b7816 */ /* 0x000fe2000000001a */
[----:B------:R-:W-:-:S03]  /*3f50*/  IMAD R63, R27, 0x100, R58 ;  /* 0x000001001b3f7824 */ /* 0x000fc600078e023a */
[----:B------:R-:W-:-:S04]  /*3f60*/  LOP3.LUT R7, R7, 0xffff, R6, 0xf8, !PT ;  /* 0x0000ffff07077812 */ /* 0x000fc800078ef806 */
[----:B------:R-:W-:Y:S01]  /*3f70*/  LOP3.LUT R75, R7, 0xff, R52, 0xf8, !PT ;  /* 0x000000ff074b7812 */ /* 0x000fe200078ef834 */
[----:B------:R-:W-:-:S04]  /*3f80*/  IMAD.U32 R7, RZ, RZ, UR16 ;  /* 0x00000010ff077e24 */ /* 0x000fc8000f8e00ff */
[----:B------:R-:W-:Y:S01]  /*3f90*/  IMAD.WIDE R76, R7, 0x2, R76 ;  /* 0x00000002074c7825 */ /* 0x000fe200078e024c */
[----:B------:R0:W-:Y:S04]  /*3fa0*/  STG.E desc[UR10][R64.64], R75 ;  /* 0x0000004b40007986 */ /* 0x0001e8000c10190a */
[----:B------:R-:W2:Y:S01]  /*3fb0*/  LDG.E.64 R6, desc[UR10][R76.64] ;  /* 0x0000000a4c067981 */ /* 0x000ea2000c1e1b00 */
[----:B------:R-:W-:Y:S01]  /*3fc0*/  IMAD R67, R23, 0x100, R68 ;  /* 0x0000010017437824 */ /* 0x000fe200078e0244 */
[----:B------:R-:W-:Y:S01]  /*3fd0*/  LOP3.LUT R24, R24, 0xff0000, RZ, 0xc0, !PT ;  /* 0x00ff000018187812 */ /* 0x000fe200078ec0ff */
[----:B------:R-:W-:Y:S01]  /*3fe0*/  IMAD.U32 R79, RZ, RZ, UR16 ;  /* 0x00000010ff4f7e24 */ /* 0x000fe2000f8e00ff */
[----:B------:R-:W-:Y:S01]  /*3ff0*/  IADD3 R68, P0, PT, R64, UR16, RZ ;  /* 0x0000001040447c10 */ /* 0x000fe2000ff1e0ff */
[----:B------:R-:W-:Y:S01]  /*4000*/  IMAD.U32 R8, R8, 0x10000, RZ ;  /* 0x0001000008087824 */ /* 0x000fe200078e00ff */
[----:B------:R-:W-:Y:S01]  /*4010*/  LOP3.LUT R24, R24, 0xffff, R69, 0xf8, !PT ;  /* 0x0000ffff18187812 */ /* 0x000fe200078ef845 */
[----:B------:R-:W-:-:S03]  /*4020*/  IMAD.WIDE R78, R79, 0x2, R76 ;  /* 0x000000024f4e7825 */ /* 0x000fc600078e024c */
[----:B------:R-:W-:Y:S01]  /*4030*/  LOP3.LUT R8, R8, 0xff0000, RZ, 0xc0, !PT ;  /* 0x00ff000008087812 */ /* 0x000fe200078ec0ff */
[----:B------:R-:W-:-:S03]  /*4040*/  IMAD.U32 R13, R13, 0x10000, RZ ;  /* 0x000100000d0d7824 */ /* 0x000fc600078e00ff */
[----:B------:R-:W-:Y:S02]  /*4050*/  LOP3.LUT R63, R8, 0xffff, R63, 0xf8, !PT ;  /* 0x0000ffff083f7812 */ /* 0x000fe400078ef83f */
[C-C-:B--2---:R-:W-:Y:S01]  /*4060*/  SHF.R.U64 R23, R6.reuse, 0x10, R7.reuse ;  /* 0x0000001006177819 */ /* 0x144fe20000001207 */
[----:B------:R-:W-:Y:S01]  /*4070*/  IMAD.U32 R69, R6, 0x10000, RZ ;  /* 0x0001000006457824 */ /* 0x000fe200078e00ff */
[----:B------:R-:W-:Y:S01]  /*4080*/  SHF.R.U32.HI R26, RZ, 0x10, R7 ;  /* 0x00000010ff1a7819 */ /* 0x000fe20000011607 */
[----:B------:R-:W-:Y:S02]  /*4090*/  IMAD.U32 R7, R7, 0x10000, RZ ;  /* 0x0001000007077824 */ /* 0x000fe400078e00ff */
[----:B------:R-:W-:Y:S02]  /*40a0*/  IMAD.U32 R6, R23, 0x10000, RZ ;  /* 0x0001000017067824 */ /* 0x000fe400078e00ff */
[----:B------:R-:W-:Y:S01]  /*40b0*/  FMUL R58, R69, UR7 ;  /* 0x00000007453a7c20 */ /* 0x000fe20008400000 */
[----:B------:R-:W-:Y:S01]  /*40c0*/  FMUL R23, R7, UR7 ;  /* 0x0000000707177c20 */ /* 0x000fe20008400000 */
[----:B------:R-:W-:-:S02]  /*40d0*/  IMAD.U32 R26, R26, 0x10000, RZ ;  /* 0x000100001a1a7824 */ /* 0x000fc400078e00ff */
[----:B------:R-:W-:Y:S01]  /*40e0*/  FMUL R27, R6, UR7 ;  /* 0x00000007061b7c20 */ /* 0x000fe20008400000 */
[----:B------:R-:W-:Y:S01]  /*40f0*/  FMNMX3 R66, |R69|, R66, |R6|, !PT ;  /* 0x0000004245427276 */ /* 0x000fe20007800606 */
[----:B------:R-:W-:Y:S01]  /*4100*/  IMAD.X R69, R5, 0x1, R65, P0 ;  /* 0x0000000105457824 */ /* 0x000fe200000e0641 */
[----:B------:R-:W-:Y:S02]  /*4110*/  F2FP.SATFINITE.E4M3.F32.PACK_AB_MERGE_C R23, RZ, R23, RZ ;  /* 0x00000017ff17723e */ /* 0x000fe400048070ff */
[----:B------:R-:W-:Y:S01]  /*4120*/  FMNMX3 R66, |R7|, R66, |R26|, !PT ;  /* 0x0000004207427276 */ /* 0x000fe2000780061a */
[----:B------:R-:W-:Y:S01]  /*4130*/  FMUL R26, R26, UR7 ;  /* 0x000000071a1a7c20 */ /* 0x000fe20008400000 */
[----:B------:R-:W-:Y:S02]  /*4140*/  LOP3.LUT R23, R23, 0xffff, RZ, 0xc0, !PT ;  /* 0x0000ffff17177812 */ /* 0x000fe400078ec0ff */
[----:B------:R-:W-:Y:S02]  /*4150*/  F2FP.SATFINITE.E4M3.F32.PACK_AB_MERGE_C R27, RZ, R27, RZ ;  /* 0x0000001bff1b723e */ /* 0x000fe400048070ff */
[----:B------:R-:W-:Y:S01]  /*4160*/  F2FP.SATFINITE.E4M3.F32.PACK_AB_MERGE_C R26, RZ, R26, RZ ;  /* 0x0000001aff1a723e */ /* 0x000fe200048070ff */
[----:B------:R-:W-:Y:S01]  /*4170*/  IMAD.U32 R6, R23, 0x10000, RZ ;  /* 0x0001000017067824 */ /* 0x000fe200078e00ff */
[----:B------:R-:W-:-:S02]  /*4180*/  F2FP.SATFINITE.E4M3.F32.PACK_AB_MERGE_C R58, RZ, R58, RZ ;  /* 0x0000003aff3a723e */ /* 0x000fc400048070ff */
[----:B------:R-:W-:Y:S02]  /*4190*/  LOP3.LUT R26, R26, 0xffff, RZ, 0xc0, !PT ;  /* 0x0000ffff1a1a7812 */ /* 0x000fe400078ec0ff */
[----:B------:R-:W-:Y:S01]  /*41a0*/  LOP3.LUT R7, R6, 0xff0000, RZ, 0xc0, !PT ;  /* 0x00ff000006077812 */ /* 0x000fe200078ec0ff */
[----:B------:R-:W-:-:S04]  /*41b0*/  IMAD.SHL.U32 R6, R27, 0x100, RZ ;  /* 0x000001001b067824 */ /* 0x000fc800078e00ff */
[----:B------:R-:W-:-:S05]  /*41c0*/  IMAD R7, R26, 0x1000000, R7 ;  /* 0x010000001a077824 */ /* 0x000fca00078e0207 */
[----:B------:R-:W-:-:S04]  /*41d0*/  LOP3.LUT R7, R7, 0xffff, R6, 0xf8, !PT ;  /* 0x0000ffff07077812 */ /* 0x000fc800078ef806 */
[----:B0-----:R-:W-:-:S05]  /*41e0*/  LOP3.LUT R65, R7, 0xff, R58, 0xf8, !PT ;  /* 0x000000ff07417812 */ /* 0x001fca00078ef83a */
[----:B------:R0:W-:Y:S04]  /*41f0*/  STG.E desc[UR10][R68.64], R65 ;  /* 0x0000004144007986 */ /* 0x0001e8000c10190a */
[----:B------:R-:W2:Y:S01]  /*4200*/  LDG.E.64 R6, desc[UR10][R78.64] ;  /* 0x0000000a4e067981 */ /* 0x000ea2000c1e1b00 */
[----:B------:R-:W-:Y:S01]  /*4210*/  LOP3.LUT R64, R13, 0xff0000, RZ, 0xc0, !PT ;  /* 0x00ff00000d407812 */ /* 0x000fe200078ec0ff */
[----:B------:R-:W-:-:S03]  /*4220*/  IMAD.U32 R8, R9, 0x10000, RZ ;  /* 0x0001000009087824 */ /* 0x000fc600078e00ff */
[----:B------:R-:W-:Y:S02]  /*4230*/  LOP3.LUT R9, R64, 0xffff, R59, 0xf8, !PT ;  /* 0x0000ffff40097812 */ /* 0x000fe400078ef83b */
[----:B------:R-:W-:Y:S01]  /*4240*/  LOP3.LUT R64, R8, 0xff0000, RZ, 0xc0, !PT ;  /* 0x00ff000008407812 */ /* 0x000fe200078ec0ff */
[----:B------:R-:W-:-:S03]  /*4250*/  IMAD.SHL.U32 R8, R25, 0x1000000, RZ ;  /* 0x0100000019087824 */ /* 0x000fc600078e00ff */
[----:B------:R-:W-:Y:S02]  /*4260*/  LOP3.LUT R13, R64, 0xffff, R67, 0xf8, !PT ;  /* 0x0000ffff400d7812 */ /* 0x000fe400078ef843 */
[----:B------:R-:W-:Y:S02]  /*4270*/  LOP3.LUT R8, R63, 0xff000000, R8, 0xf8, !PT ;  /* 0xff0000003f087812 */ /* 0x000fe400078ef808 */
[C-C-:B--2---:R-:W-:Y:S01]  /*4280*/  SHF.R.U64 R25, R6.reuse, 0x10, R7.reuse ;  /* 0x0000001006197819 */ /* 0x144fe20000001207 */
[----:B------:R-:W-:Y:S01]  /*4290*/  IMAD.U32 R64, R7, 0x10000, RZ ;  /* 0x0001000007407824 */ /* 0x000fe200078e00ff */
[----:B------:R-:W-:Y:S01]  /*42a0*/  SHF.R.U32.HI R59, RZ, 0x10, R7 ;  /* 0x00000010ff3b7819 */ /* 0x000fe20000011607 */
[----:B0-----:R-:W-:Y:S02]  /*42b0*/  IMAD.U32 R65, R6, 0x10000, RZ ;  /* 0x0001000006417824 */ /* 0x001fe400078e00ff */
        /* <DEDUP_REMOVED lines=17> */
[----:B------:R-:W-:-:S04]  /*43d0*/  IMAD.SHL.U32 R7, R64, 0x100, RZ ;  /* 0x0000010040077824 */ /* 0x000fc800078e00ff */
[----:B------:R-:W-:-:S05]  /*43e0*/  IMAD R6, R59, 0x1000000, R6 ;  /* 0x010000003b067824 */ /* 0x000fca00078e0206 */
[----:B------:R-:W-:Y:S02]  /*43f0*/  LOP3.LUT R6, R6, 0xffff, R7, 0xf8, !PT ;  /* 0x0000ffff06067812 */ /* 0x000fe400078ef807 */
[----:B------:R-:W-:Y:S02]  /*4400*/  LOP3.LUT R7, R17, 0xffff, RZ, 0xc0, !PT ;  /* 0x0000ffff11077812 */ /* 0x000fe400078ec0ff */
[----:B------:R-:W-:-:S03]  /*4410*/  F2FP.SATFINITE.E4M3.F32.PACK_AB_MERGE_C R17, RZ, R65, RZ ;  /* 0x00000041ff11723e */ /* 0x000fc600048070ff */
[----:B------:R-:W-:Y:S01]  /*4420*/  IMAD.SHL.U32 R7, R7, 0x1000000, RZ ;  /* 0x0100000007077824 */ /* 0x000fe200078e00ff */
[----:B------:R-:W-:-:S04]  /*4430*/  LOP3.LUT R65, R6, 0xff, R17, 0xf8, !PT ;  /* 0x000000ff06417812 */ /* 0x000fc800078ef811 */
[----:B------:R-:W-:Y:S01]  /*4440*/  LOP3.LUT R24, R24, 0xff000000, R7, 0xf8, !PT ;  /* 0xff00000018187812 */ /* 0x000fe200078ef807 */
[----:B------:R-:W-:Y:S01]  /*4450*/  IMAD.U32 R7, RZ, RZ, UR16 ;  /* 0x00000010ff077e24 */ /* 0x000fe2000f8e00ff */
[----:B------:R0:W-:Y:S03]  /*4460*/  STG.E desc[UR10][R66.64], R65 ;  /* 0x0000004142007986 */ /* 0x0001e6000c10190a */
[----:B------:R-:W-:-:S05]  /*4470*/  IMAD.WIDE R78, R7, 0x2, R78 ;  /* 0x00000002074e7825 */ /* 0x000fca00078e024e */
[----:B------:R-:W2:Y:S01]  /*4480*/  LDG.E.64 R6, desc[UR10][R78.64] ;  /* 0x0000000a4e067981 */ /* 0x000ea2000c1e1b00 */
[----:B------:R-:W-:Y:S01]  /*4490*/  IMAD.SHL.U32 R68, R14, 0x1000000, RZ ;  /* 0x010000000e447824 */ /* 0x000fe200078e00ff */
[----:B------:R-:W-:Y:S02]  /*44a0*/  LOP3.LUT R14, R12, 0xffff, RZ, 0xc0, !PT ;  /* 0x0000ffff0c0e7812 */ /* 0x000fe400078ec0ff */
[----:B------:R-:W-:Y:S02]  /*44b0*/  LOP3.LUT R22, R22, 0xff, RZ, 0xc0, !PT ;  /* 0x000000ff16167812 */ /* 0x000fe400078ec0ff */
[----:B------:R-:W-:Y:S01]  /*44c0*/  LOP3.LUT R12, R13, 0xff000000, R68, 0xf8, !PT ;  /* 0xff0000000d0c7812 */ /* 0x000fe200078ef844 */
[----:B------:R-:W-:Y:S01]  /*44d0*/  IMAD.SHL.U32 R14, R14, 0x1000000, RZ ;  /* 0x010000000e0e7824 */ /* 0x000fe200078e00ff */
[----:B------:R-:W-:Y:S02]  /*44e0*/  PRMT R13, R34, 0x7104, RZ ;  /* 0x00007104220d7816 */ /* 0x000fe400000000ff */
[----:B------:R-:W-:-:S02]  /*44f0*/  IADD3 R74, P0, PT, R66, UR16, RZ ;  /* 0x00000010424a7c10 */ /* 0x000fc4000ff1e0ff */
[----:B------:R-:W-:Y:S02]  /*4500*/  LOP3.LUT R14, R9, 0xff000000, R14, 0xf8, !PT ;  /* 0xff000000090e7812 */ /* 0x000fe400078ef80e */
        /* <DEDUP_REMOVED lines=9> */
[----:B0-----:R-:W-:Y:S01]  /*45a0*/  FMUL R65, R7, UR7 ;  /* 0x0000000707417c20 */ /* 0x001fe20008400000 */
[C---:B------:R-:W-:Y:S01]  /*45b0*/  FMNMX3 R25, |R6|.reuse, R25, |R7|, !PT ;  /* 0x0000001906197276 */ /* 0x040fe20007800607 */
[----:B------:R-:W-:-:S03]  /*45c0*/  FMUL R6, R6, UR7 ;  /* 0x0000000706067c20 */ /* 0x000fc60008400000 */
[----:B------:R-:W-:Y:S01]  /*45d0*/  FMNMX3 R25, |R22|, R25, |R9|, !PT ;  /* 0x0000001916197276 */ /* 0x000fe20007800609 */
[----:B------:R-:W-:Y:S01]  /*45e0*/  FMUL R9, R9, UR7 ;  /* 0x0000000709097c20 */ /* 0x000fe20008400000 */
[----:B------:R-:W-:Y:S02]  /*45f0*/  F2FP.SATFINITE.E4M3.F32.PACK_AB_MERGE_C R22, RZ, R34, RZ ;  /* 0x00000022ff16723e */ /* 0x000fe400048070ff */
[----:B------:R-:W-:Y:S02]  /*4600*/  F2FP.SATFINITE.E4M3.F32.PACK_AB_MERGE_C R65, RZ, R65, RZ ;  /* 0x00000041ff41723e */ /* 0x000fe400048070ff */
[----:B------:R-:W-:Y:S02]  /*4610*/  LOP3.LUT R22, R22, 0xffff, RZ, 0xc0, !PT ;  /* 0x0000ffff16167812 */ /* 0x000fe400078ec0ff */
[----:B------:R-:W-:Y:S01]  /*4620*/  F2FP.SATFINITE.E4M3.F32.PACK_AB_MERGE_C R9, RZ, R9, RZ ;  /* 0x00000009ff09723e */ /* 0x000fe200048070ff */
[----:B------:R-:W-:Y:S01]  /*4630*/  IMAD.SHL.U32 R68, R65, 0x100, RZ ;  /* 0x0000010041447824 */ /* 0x000fe200078e00ff */
[----:B------:R-:W-:Y:S01]  /*4640*/  F2FP.SATFINITE.E4M3.F32.PACK_AB_MERGE_C R66, RZ, R6, RZ ;  /* 0x00000006ff42723e */ /* 0x000fe200048070ff */
[----:B------:R-:W-:Y:S01]  /*4650*/  IMAD.U32 R7, R22, 0x10000, RZ ;  /* 0x0001000016077824 */ /* 0x000fe200078e00ff */
[----:B------:R-:W-:Y:S01]  /*4660*/  LOP3.LUT R34, R9, 0xffff, RZ, 0xc0, !PT ;  /* 0x0000ffff09227812 */ /* 0x000fe200078ec0ff */
[----:B------:R-:W-:Y:S01]  /*4670*/  IMAD.SHL.U32 R6, R29, 0x100, RZ ;  /* 0x000001001d067824 */ /* 0x000fe200078e00ff */
[----:B------:R-:W-:-:S02]  /*4680*/  LOP3.LUT R9, R31, 0xff, RZ, 0xc0, !PT ;  /* 0x000000ff1f097812 */ /* 0x000fc400078ec0ff */
[----:B------:R-:W-:Y:S02]  /*4690*/  LOP3.LUT R7, R7, 0xff0000, RZ, 0xc0, !PT ;  /* 0x00ff000007077812 */ /* 0x000fe400078ec0ff */
[----:B------:R-:W-:-:S03]  /*46a0*/  LOP3.LUT R9, R9, 0xff00, R6, 0xf8, !PT ;  /* 0x0000ff0009097812 */ /* 0x000fc600078ef806 */
[----:B------:R-:W-:-:S05]  /*46b0*/  IMAD R7, R34, 0x1000000, R7 ;  /* 0x0100000022077824 */ /* 0x000fca00078e0207 */
        /* <DEDUP_REMOVED lines=8> */
[----:B------:R-:W-:Y:S01]  /*4740*/  PRMT R67, R19, 0x7104, RZ ;  /* 0x0000710413437816 */ /* 0x000fe200000000ff */
[----:B------:R-:W-:Y:S01]  /*4750*/  IMAD.U32 R36, R36, 0x10000, RZ ;  /* 0x0001000024247824 */ /* 0x000fe200078e00ff */
[----:B------:R-:W-:-:S02]  /*4760*/  LOP3.LUT R15, R15, 0xff, RZ, 0xc0, !PT ;  /* 0x000000ff0f0f7812 */ /* 0x000fc400078ec0ff */
[----:B------:R-:W-:Y:S01]  /*4770*/  LOP3.LUT R67, R16, 0xff00, R67, 0xf8, !PT ;  /* 0x0000ff0010437812 */ /* 0x000fe200078ef843 */
[----:B------:R-:W-:Y:S01]  /*4780*/  IMAD.U32 R16, R41, 0x10000, RZ ;  /* 0x0001000029107824 */ /* 0x000fe200078e00ff */
[----:B------:R-:W-:Y:S02]  /*4790*/  LOP3.LUT R68, R15, 0xff00, R68, 0xf8, !PT ;  /* 0x0000ff000f447812 */ /* 0x000fe400078ef844 */
[----:B------:R-:W-:Y:S02]  /*47a0*/  LOP3.LUT R9, R9, 0xff0000, R36, 0xf8, !PT ;  /* 0x00ff000009097812 */ /* 0x000fe400078ef824 */
[----:B------:R-:W-:Y:S02]  /*47b0*/  LOP3.LUT R13, R13, 0xff0000, R16, 0xf8, !PT ;  /* 0x00ff00000d0d7812 */ /* 0x000fe400078ef810 */
[C-C-:B--2---:R-:W-:Y:S01]  /*47c0*/  SHF.R.U64 R19, R6.reuse, 0x10, R7.reuse ;  /* 0x0000001006137819 */ /* 0x144fe20000001207 */
[----:B------:R-:W-:Y:S01]  /*47d0*/  IMAD.U32 R16, R7, 0x10000, RZ ;  /* 0x0001000007107824 */ /* 0x000fe200078e00ff */
[----:B------:R-:W-:Y:S01]  /*47e0*/  SHF.R.U32.HI R15, RZ, 0x10, R7 ;  /* 0x00000010ff0f7819 */ /* 0x000fe20000011607 */
[----:B------:R-:W-:-:S02]  /*47f0*/  IMAD.U32 R6, R6, 0x10000, RZ ;  /* 0x0001000006067824 */ /* 0x000fc400078e00ff */
[----:B------:R-:W-:Y:S02]  /*4800*/  IMAD.U32 R7, R19, 0x10000, RZ ;  /* 0x0001000013077824 */ /* 0x000fe400078e00ff */
[----:B------:R-:W-:Y:S01]  /*4810*/  FMUL R19, R16, UR7 ;  /* 0x0000000710137c20 */ /* 0x000fe20008400000 */
[----:B------:R-:W-:Y:S02]  /*4820*/  IMAD.U32 R15, R15, 0x10000, RZ ;  /* 0x000100000f0f7824 */ /* 0x000fe400078e00ff */
[----:B------:R-:W-:-:S04]  /*4830*/  FMNMX3 R25, |R6|, R25, |R7|, !PT ;  /* 0x0000001906197276 */ /* 0x000fc80007800607 */
[----:B------:R-:W-:Y:S01]  /*4840*/  FMNMX3 R25, |R16|, R25, |R15|, !PT ;  /* 0x0000001910197276 */ /* 0x000fe2000780060f */
[----:B------:R-:W-:Y:S01]  /*4850*/  FMUL R15, R15, UR7 ;  /* 0x000000070f0f7c20 */ /* 0x000fe20008400000 */
[----:B------:R-:W-:Y:S01]  /*4860*/  F2FP.SATFINITE.E4M3.F32.PACK_AB_MERGE_C R16, RZ, R19, RZ ;  /* 0x00000013ff10723e */ /* 0x000fe200048070ff */
[----:B------:R-:W-:-:S03]  /*4870*/  FMUL R19, R7, UR7 ;  /* 0x0000000707137c20 */ /* 0x000fc60008400000 */
[----:B------:R-:W-:Y:S02]  /*4880*/  LOP3.LUT R16, R16, 0xffff, RZ, 0xc0, !PT ;  /* 0x0000ffff10107812 */ /* 0x000fe400078ec0ff */
[----:B------:R-:W-:Y:S02]  /*4890*/  F2FP.SATFINITE.E4M3.F32.PACK_AB_MERGE_C R15, RZ, R15, RZ ;  /* 0x0000000fff0f723e */ /* 0x000fe400048070ff */
[----:B------:R-:W-:Y:S01]  /*48a0*/  F2FP.SATFINITE.E4M3.F32.PACK_AB_MERGE_C R19, RZ, R19, RZ ;  /* 0x00000013ff13723e */ /* 0x000fe200048070ff */
[----:B------:R-:W-:Y:S01]  /*48b0*/  IMAD.U32 R7, R16, 0x10000, RZ ;  /* 0x0001000010077824 */ /* 0x000fe200078e00ff */
[----:B0-----:R-:W-:-:S03]  /*48c0*/  LOP3.LUT R29, R15, 0xffff, RZ, 0xc0, !PT ;  /* 0x0000ffff0f1d7812 */ /* 0x001fc600078ec0ff */
[----:B------:R-:W-:Y:S01]  /*48d0*/  IMAD.SHL.U32 R76, R19, 0x100, RZ ;  /* 0x00000100134c7824 */ /* 0x000fe200078e00ff */
[----:B------:R-:W-:-:S05]  /*48e0*/  LOP3.LUT R30, R7, 0xff0000, RZ, 0xc0, !PT ;  /* 0x00ff0000071e7812 */ /* 0x000fca00078ec0ff */
[----:B------:R-:W-:Y:S02]  /*48f0*/  IMAD R7, R29, 0x1000000, R30 ;  /* 0x010000001d077824 */ /* 0x000fe400078e021e */
[----:B------:R-:W-:-:S03]  /*4900*/  FMUL R30, R6, UR7 ;  /* 0x00000007061e7c20 */ /* 0x000fc60008400000 */
[----:B------:R-:W-:Y:S02]  /*4910*/  LOP3.LUT R7, R7, 0xffff, R76, 0xf8, !PT ;  /* 0x0000ffff07077812 */ /* 0x000fe400078ef84c */
[----:B------:R-:W-:Y:S02]  /*4920*/  F2FP.SATFINITE.E4M3.F32.PACK_AB_MERGE_C R30, RZ, R30, RZ ;  /* 0x0000001eff1e723e */ /* 0x000fe400048070ff */
[----:B------:R-:W-:Y:S02]  /*4930*/  IADD3 R76, P0, PT, R74, UR16, RZ ;  /* 0x000000104a4c7c10 */ /* 0x000fe4000ff1e0ff */
[----:B------:R-:W-:Y:S01]  /*4940*/  LOP3.LUT R31, R7, 0xff, R30, 0xf8, !PT ;  /* 0x000000ff071f7812 */ /* 0x000fe200078ef81e */
[----:B------:R-:W-:Y:S02]  /*4950*/  IMAD.U32 R7, RZ, RZ, UR16 ;  /* 0x00000010ff077e24 */ /* 0x000fe4000f8e00ff */
[----:B------:R-:W-:Y:S02]  /*4960*/  IMAD.X R77, R5, 0x1, R75, P0 ;  /* 0x00000001054d7824 */ /* 0x000fe400000e064b */
[----:B------:R-:W-:-:S03]  /*4970*/  IMAD.WIDE R78, R7, 0x2, R78 ;  /* 0x00000002074e7825 */ /* 0x000fc600078e024e */
[----:B------:R0:W-:Y:S04]  /*4980*/  STG.E desc[UR10][R76.64], R31 ;  /* 0x0000001f4c007986 */ /* 0x0001e8000c10190a */
[----:B------:R1:W2:Y:S01]  /*4990*/  LDG.E.64 R6, desc[UR10][R78.64] ;  /* 0x0000000a4e067981 */ /* 0x0002a2000c1e1b00 */
[----:B------:R-:W-:Y:S02]  /*49a0*/  IMAD.U32 R15, R40, 0x10000, RZ ;  /* 0x00010000280f7824 */ /* 0x000fe400078e00ff */
[----:B------:R-:W-:Y:S02]  /*49b0*/  IMAD.U32 R36, R35, 0x10000, RZ ;  /* 0x0001000023247824 */ /* 0x000fe400078e00ff */
[----:B------:R-:W-:Y:S01]  /*49c0*/  IMAD.IADD R53, R18, 0x1, R53 ;  /* 0x0000000112357824 */ /* 0x000fe200078e0235 */
[----:B------:R-:W-:-:S02]  /*49d0*/  LOP3.LUT R68, R68, 0xff0000, R15, 0xf8, !PT ;  /* 0x00ff000044447812 */ /* 0x000fc400078ef80f */
[----:B------:R-:W-:Y:S02]  /*49e0*/  LOP3.LUT R67, R67, 0xff0000, R36, 0xf8, !PT ;  /* 0x00ff000043437812 */ /* 0x000fe400078ef824 */
[----:B0-----:R-:W-:Y:S01]  /*49f0*/  IADD3 R76, P0, PT, R76, UR16, RZ ;  /* 0x000000104c4c7c10 */ /* 0x001fe2000ff1e0ff */
[----:B-1----:R-:W-:-:S04]  /*4a00*/  IMAD.MOV.U32 R78, RZ, RZ, 0x2 ;  /* 0x00000002ff4e7424 */ /* 0x002fc800078e00ff */
[----:B------:R-:W-:Y:S02]  /*4a10*/  IMAD.X R77, R5, 0x1, R77, P0 ;  /* 0x00000001054d7824 */ /* 0x000fe400000e064d */
        /* <DEDUP_REMOVED lines=9> */
[----:B------:R-:W-:Y:S02]  /*4ab0*/  LOP3.LUT R31, R31, 0xffff, RZ, 0xc0, !PT ;  /* 0x0000ffff1f1f7812 */ /* 0x000fe400078ec0ff */
[----:B------:R-:W-:Y:S01]  /*4ac0*/  FMNMX3 R25, |R6|, R25, |R36|, !PT ;  /* 0x0000001906197276 */ /* 0x000fe20007800624 */
[----:B------:R-:W-:Y:S01]  /*4ad0*/  FMUL R36, R36, UR7 ;  /* 0x0000000724247c20 */ /* 0x000fe20008400000 */
[----:B------:R-:W-:Y:S01]  /*4ae0*/  F2FP.SATFINITE.E4M3.F32.PACK_AB_MERGE_C R7, RZ, R7, RZ ;  /* 0x00000007ff07723e */ /* 0x000fe200048070ff */
[----:B------:R-:W-:Y:S02]  /*4af0*/  IMAD.U32 R40, R31, 0x10000, RZ ;  /* 0x000100001f287824 */ /* 0x000fe400078e00ff */
[----:B------:R-:W-:Y:S01]  /*4b00*/  FMUL R6, R6, UR7 ;  /* 0x0000000706067c20 */ /* 0x000fe20008400000 */
[----:B------:R-:W-:Y:S02]  /*4b10*/  LOP3.LUT R35, R7, 0xffff, RZ, 0xc0, !PT ;  /* 0x0000ffff07237812 */ /* 0x000fe400078ec0ff */
[----:B------:R-:W-:-:S02]  /*4b20*/  LOP3.LUT R40, R40, 0xff0000, RZ, 0xc0, !PT ;  /* 0x00ff000028287812 */ /* 0x000fc400078ec0ff */
[----:B------:R-:W-:-:S03]  /*4b30*/  F2FP.SATFINITE.E4M3.F32.PACK_AB_MERGE_C R36, RZ, R36, RZ ;  /* 0x00000024ff24723e */ /* 0x000fc600048070ff */
[----:B------:R-:W-:Y:S02]  /*4b40*/  IMAD R40, R35, 0x1000000, R40 ;  /* 0x0100000023287824 */ /* 0x000fe400078e0228 */
[----:B------:R-:W-:-:S05]  /*4b50*/  IMAD.SHL.U32 R7, R36, 0x100, RZ ;  /* 0x0000010024077824 */ /* 0x000fca00078e00ff */
[----:B------:R-:W-:Y:S02]  /*4b60*/  LOP3.LUT R7, R40, 0xffff, R7, 0xf8, !PT ;  /* 0x0000ffff28077812 */ /* 0x000fe400078ef807 */
[----:B------:R-:W-:Y:S01]  /*4b70*/  F2FP.SATFINITE.E4M3.F32.PACK_AB_MERGE_C R40, RZ, R6, RZ ;  /* 0x00000006ff28723e */ /* 0x000fe200048070ff */
[----:B------:R-:W-:-:S03]  /*4b80*/  IMAD.U32 R6, RZ, RZ, UR16 ;  /* 0x00000010ff067e24 */ /* 0x000fc6000f8e00ff */
[----:B------:R-:W-:Y:S01]  /*4b90*/  LOP3.LUT R69, R7, 0xff, R40, 0xf8, !PT ;  /* 0x000000ff07457812 */ /* 0x000fe200078ef828 */
[----:B------:R-:W-:-:S04]  /*4ba0*/  IMAD R53, R6, 0x2, R53 ;  /* 0x0000000206357824 */ /* 0x000fc800078e0235 */
[----:B------:R-:W-:Y:S01]  /*4bb0*/  VIADD R41, R53, UR16 ;  /* 0x0000001035297c36 */ /* 0x000fe20008000000 */
[----:B------:R0:W-:Y:S03]  /*4bc0*/  STG.E desc[UR10][R76.64], R69 ;  /* 0x000000454c007986 */ /* 0x0001e6000c10190a */
[----:B------:R-:W-:-:S04]  /*4bd0*/  IMAD R41, R6, 0x19, R41 ;  /* 0x0000001906297824 */ /* 0x000fc800078e0229 */
[----:B------:R-:W-:-:S04]  /*4be0*/  IMAD.IADD R53, R3, 0x1, R41 ;  /* 0x0000000103357824 */ /* 0x000fc800078e0229 */
[----:B------:R-:W-:-:S05]  /*4bf0*/  IMAD.WIDE R78, R53, R78, UR12 ;  /* 0x0000000c354e7e25 */ /* 0x000fca000f8e024e */
[----:B------:R-:W2:Y:S01]  /*4c00*/  LDG.E.64 R6, desc[UR10][R78.64] ;  /* 0x0000000a4e067981 */ /* 0x000ea2000c1e1b00 */
[----:B------:R-:W-:Y:S01]  /*4c10*/  LOP3.LUT R42, R42, 0xffff, RZ, 0xc0, !PT ;  /* 0x0000ffff2a2a7812 */ /* 0x000fe200078ec0ff */
[----:B0-----:R-:W-:Y:S01]  /*4c20*/  IMAD.SHL.U32 R76, R37, 0x1000000, RZ ;  /* 0x01000000254c7824 */ /* 0x001fe200078e00ff */
[----:B------:R-:W-:Y:S02]  /*4c30*/  LOP3.LUT R43, R43, 0xffff, RZ, 0xc0, !PT ;  /* 0x0000ffff2b2b7812 */ /* 0x000fe400078ec0ff */
[----:B------:R-:W-:Y:S01]  /*4c40*/  FMNMX3 R74, |R15|, R25, |R74|, !PT ;  /* 0x000000190f4a7276 */ /* 0x000fe2000780064a */
[----:B------:R-:W-:Y:S01]  /*4c50*/  IMAD.SHL.U32 R42, R42, 0x1000000, RZ ;  /* 0x010000002a2a7824 */ /* 0x000fe200078e00ff */
[----:B------:R-:W-:Y:S01]  /*4c60*/  LOP3.LUT R45, R45, 0xff, RZ, 0xc0, !PT ;  /* 0x000000ff2d2d7812 */ /* 0x000fe200078ec0ff */
[----:B------:R-:W-:Y:S01]  /*4c70*/  IMAD.U32 R52, R52, 0x10000, RZ ;  /* 0x0001000034347824 */ /* 0x000fe200078e00ff */
[----:B------:R-:W-:Y:S02]  /*4c80*/  LOP3.LUT R46, R46, 0xff, RZ, 0xc0, !PT ;  /* 0x000000ff2e2e7812 */ /* 0x000fe400078ec0ff */
[----:B------:R-:W-:Y:S01]  /*4c90*/  LOP3.LUT R25, R13, R42, RZ, 0xfc, !PT ;  /* 0x0000002a0d197212 */ /* 0x000fe200078efcff */
[----:B------:R-:W-:-:S02]  /*4ca0*/  IMAD.SHL.U32 R42, R43, 0x1000000, RZ ;  /* 0x010000002b2a7824 */ /* 0x000fc400078e00ff */
[----:B------:R-:W-:Y:S02]  /*4cb0*/  IMAD.U32 R57, R57, 0x10000, RZ ;  /* 0x0001000039397824 */ /* 0x000fe400078e00ff */
[----:B------:R-:W-:Y:S01]  /*4cc0*/  IMAD.U32 R28, R28, 0x10000, RZ ;  /* 0x000100001c1c7824 */ /* 0x000fe200078e00ff */
[----:B------:R-:W-:Y:S01]  /*4cd0*/  LOP3.LUT R15, R67, R42, RZ, 0xfc, !PT ;  /* 0x0000002a430f7212 */ /* 0x000fe200078efcff */
[----:B------:R-:W-:Y:S01]  /*4ce0*/  IMAD.SHL.U32 R13, R44, 0x1000000, RZ ;  /* 0x010000002c0d7824 */ /* 0x000fe200078e00ff */
[----:B------:R-:W-:Y:S01]  /*4cf0*/  PRMT R47, R47, 0x6540, R60 ;  /* 0x000065402f2f7816 */ /* 0x000fe2000000003c */
[----:B------:R-:W-:Y:S02]  /*4d00*/  IMAD R54, R54, 0x100, R45 ;  /* 0x0000010036367824 */ /* 0x000fe400078e022d */
[----:B------:R-:W-:Y:S01]  /*4d10*/  IMAD.U32 R62, R62, 0x10000, RZ ;  /* 0x000100003e3e7824 */ /* 0x000fe200078e00ff */
[----:B------:R-:W-:Y:S01]  /*4d20*/  LOP3.LUT R13, R68, R13, RZ, 0xfc, !PT ;  /* 0x0000000d440d7212 */ /* 0x000fe200078efcff */
[----:B------:R-:W-:Y:S01]  /*4d30*/  IMAD R68, R61, 0x100, R56 ;  /* 0x000001003d447824 */ /* 0x000fe200078e0238 */
[----:B------:R-:W-:-:S02]  /*4d40*/  LOP3.LUT R58, R58, 0xffff, RZ, 0xc0, !PT ;  /* 0x0000ffff3a3a7812 */ /* 0x000fc400078ec0ff */
[----:B------:R-:W-:Y:S01]  /*4d50*/  LOP3.LUT R27, R27, 0xffff, RZ, 0xc0, !PT ;  /* 0x0000ffff1b1b7812 */ /* 0x000fe200078ec0ff */
[----:B------:R-:W-:Y:S01]  /*4d60*/  IMAD.SHL.U32 R26, R26, 0x1000000, RZ ;  /* 0x010000001a1a7824 */ /* 0x000fe200078e00ff */
[----:B------:R-:W-:Y:S01]  /*4d70*/  LOP3.LUT R63, R63, 0xff, RZ, 0xc0, !PT ;  /* 0x000000ff3f3f7812 */ /* 0x000fe200078ec0ff */
[----:B------:R-:W-:Y:S01]  /*4d80*/  IMAD.SHL.U32 R22, R22, 0x100, RZ ;  /* 0x0000010016167824 */ /* 0x000fe200078e00ff */
[----:B------:R-:W-:Y:S01]  /*4d90*/  LOP3.LUT R59, R59, 0xff, RZ, 0xc0, !PT ;  /* 0x000000ff3b3b7812 */ /* 0x000fe200078ec0ff */
[----:B------:R-:W-:Y:S02]  /*4da0*/  IMAD.SHL.U32 R34, R34, 0x100, RZ ;  /* 0x0000010022227824 */ /* 0x000fe400078e00ff */
[----:B------:R-:W-:Y:S02]  /*4db0*/  IMAD.U32 R19, R19, 0x10000, RZ ;  /* 0x0001000013137824 */ /* 0x000fe400078e00ff */
[----:B------:R-:W-:Y:S02]  /*4dc0*/  IMAD.U32 R29, R29, 0x10000, RZ ;  /* 0x000100001d1d7824 */ /* 0x000fe400078e00ff */
[----:B------:R-:W-:Y:S01]  /*4dd0*/  IMAD.SHL.U32 R31, R31, 0x1000000, RZ ;  /* 0x010000001f1f7824 */ /* 0x000fe200078e00ff */
[----:B------:R-:W-:-:S02]  /*4de0*/  LOP3.LUT R40, R40, 0xffff, RZ, 0xc0, !PT ;  /* 0x0000ffff28287812 */ /* 0x000fc400078ec0ff */
[----:B------:R-:W-:Y:S02]  /*4df0*/  LOP3.LUT R36, R36, 0xffff, RZ, 0xc0, !PT ;  /* 0x0000ffff24247812 */ /* 0x000fe400078ec0ff */
[----:B------:R-:W-:Y:S02]  /*4e00*/  LOP3.LUT R9, R9, R76, RZ, 0xfc, !PT ;  /* 0x0000004c09097212 */ /* 0x000fe400078efcff */
[C-C-:B--2---:R-:W-:Y:S01]  /*4e10*/  SHF.R.U64 R37, R6.reuse, 0x10, R7.reuse ;  /* 0x0000001006257819 */ /* 0x144fe20000001207 */
[----:B------:R-:W-:Y:S02]  /*4e20*/  IMAD.U32 R43, R6, 0x10000, RZ ;  /* 0x00010000062b7824 */ /* 0x000fe400078e00ff */
[----:B------:R-:W-:Y:S02]  /*4e30*/  IMAD.U32 R42, R7, 0x10000, RZ ;  /* 0x00010000072a7824 */ /* 0x000fe400078e00ff */
[----:B------:R-:W-:Y:S01]  /*4e40*/  IMAD.U32 R6, R37, 0x10000, RZ ;  /* 0x0001000025067824 */ /* 0x000fe200078e00ff */
[----:B------:R-:W-:Y:S01]  /*4e50*/  SHF.R.U32.HI R37, RZ, 0x10, R7 ;  /* 0x00000010ff257819 */ /* 0x000fe20000011607 */
[----:B------:R-:W-:-:S02]  /*4e60*/  FMUL R56, R42, UR7 ;  /* 0x000000072a387c20 */ /* 0x000fc40008400000 */
[----:B------:R-:W-:Y:S01]  /*4e70*/  FMUL R44, R6, UR7 ;  /* 0x00000007062c7c20 */ /* 0x000fe20008400000 */
[----:B------:R-:W-:Y:S01]  /*4e80*/  FMNMX3 R67, |R43|, R74, |R6|, !PT ;  /* 0x0000004a2b437276 */ /* 0x000fe20007800606 */
[----:B------:R-:W-:Y:S01]  /*4e90*/  IMAD.U32 R7, R37, 0x10000, RZ ;  /* 0x0001000025077824 */ /* 0x000fe200078e00ff */
[----:B------:R-:W-:Y:S01]  /*4ea0*/  F2FP.SATFINITE.E4M3.F32.PACK_AB_MERGE_C R56, RZ, R56, RZ ;  /* 0x00000038ff38723e */ /* 0x000fe200048070ff */
[----:B------:R-:W-:Y:S01]  /*4eb0*/  FMUL R43, R43, UR7 ;  /* 0x000000072b2b7c20 */ /* 0x000fe20008400000 */
[----:B------:R-:W-:Y:S01]  /*4ec0*/  F2FP.SATFINITE.E4M3.F32.PACK_AB_MERGE_C R44, RZ, R44, RZ ;  /* 0x0000002cff2c723e */ /* 0x000fe200048070ff */
[----:B------:R-:W-:Y:S01]  /*4ed0*/  FMUL R37, R7, UR7 ;  /* 0x0000000707257c20 */ /* 0x000fe20008400000 */
[----:B------:R-:W-:Y:S01]  /*4ee0*/  FMNMX3 R67, |R42|, R67, |R7|, !PT ;  /* 0x000000432a437276 */ /* 0x000fe20007800607 */
[----:B------:R-:W-:Y:S01]  /*4ef0*/  IMAD.U32 R7, R56, 0x10000, RZ ;  /* 0x0001000038077824 */ /* 0x000fe200078e00ff */
[----:B------:R-:W-:Y:S02]  /*4f00*/  F2FP.SATFINITE.E4M3.F32.PACK_AB_MERGE_C R43, RZ, R43, RZ ;  /* 0x0000002bff2b723e */ /* 0x000fe400048070ff */
[----:B------:R-:W-:-:S02]  /*4f10*/  F2FP.SATFINITE.E4M3.F32.PACK_AB_MERGE_C R37, RZ, R37, RZ ;  /* 0x00000025ff25723e */ /* 0x000fc400048070ff */
[----:B------:R-:W-:Y:S02]  /*4f20*/  LOP3.LUT R7, R7, 0xff0000, RZ, 0xc0, !PT ;  /* 0x00ff000007077812 */ /* 0x000fe400078ec0ff */
[----:B------:R-:W-:Y:S02]  /*4f30*/  LOP3.LUT R6, R37, 0xffff, RZ, 0xc0, !PT ;  /* 0x0000ffff25067812 */ /* 0x000fe400078ec0ff */
[----:B------:R-:W-:Y:S02]  /*4f40*/  IADD3 R42, P0, PT, R53, UR14, RZ ;  /* 0x0000000e352a7c10 */ /* 0x000fe4000ff1e0ff */
[----:B------:R-:W-:Y:S01]  /*4f50*/  LOP3.LUT R61, R43, 0xff, RZ, 0xc0, !PT ;  /* 0x000000ff2b3d7812 */ /* 0x000fe200078ec0ff */
[----:B------:R-:W-:Y:S01]  /*4f60*/  IMAD R6, R6, 0x1000000, R7 ;  /* 0x0100000006067824 */ /* 0x000fe200078e0207 */
[----:B------:R-:W-:Y:S01]  /*4f70*/  LEA.HI.X.SX32 R43, R53, UR15, 0x1, P0 ;  /* 0x0000000f352b7c11 */ /* 0x000fe200080f0eff */
[----:B------:R-:W-:-:S05]  /*4f80*/  IMAD.SHL.U32 R7, R44, 0x100, RZ ;  /* 0x000001002c077824 */ /* 0x000fca00078e00ff */
[----:B------:R-:W-:Y:S01]  /*4f90*/  LOP3.LUT R6, R6, 0xffff, R7, 0xf8, !PT ;  /* 0x0000ffff06067812 */ /* 0x000fe200078ef807 */
[----:B------:R-:W-:-:S03]  /*4fa0*/  IMAD.U32 R7, RZ, RZ, UR16 ;  /* 0x00000010ff077e24 */ /* 0x000fc6000f8e00ff */
[----:B------:R-:W-:Y:S01]  /*4fb0*/  LOP3.LUT R53, R6, R61, RZ, 0xfc, !PT ;  /* 0x0000003d06357212 */ /* 0x000fe200078efcff */
[----:B------:R-:W-:-:S04]  /*4fc0*/  IMAD.WIDE R78, R7, 0x2, R78 ;  /* 0x00000002074e7825 */ /* 0x000fc800078e024e */
[----:B------:R0:W-:Y:S04]  /*4fd0*/  STG.E desc[UR10][R42.64], R53 ;  /* 0x000000352a007986 */ /* 0x0001e8000c10190a */
[----:B------:R-:W2:Y:S01]  /*4fe0*/  LDG.E.64 R6, desc[UR10][R78.64] ;  /* 0x0000000a4e067981 */ /* 0x000ea2000c1e1b00 */
[----:B------:R-:W-:Y:S01]  /*4ff0*/  LOP3.LUT R45, R52, 0xff0000, RZ, 0xc0, !PT ;  /* 0x00ff0000342d7812 */ /* 0x000fe200078ec0ff */
[----:B------:R-:W-:Y:S01]  /*5000*/  IMAD R55, R55, 0x100, R46 ;  /* 0x0000010037377824 */ /* 0x000fe200078e022e */
[----:B------:R-:W-:Y:S02]  /*5010*/  LOP3.LUT R57, R57, 0xff0000, RZ, 0xc0, !PT ;  /* 0x00ff000039397812 */ /* 0x000fe400078ec0ff */
[----:B------:R-:W-:Y:S02]  /*5020*/  LOP3.LUT R68, R45, 0xffff, R68, 0xf8, !PT ;  /* 0x0000ffff2d447812 */ /* 0x000fe400078ef844 */
[----:B------:R-:W-:-:S02]  /*5030*/  LOP3.LUT R57, R57, 0xffff, R54, 0xf8, !PT ;  /* 0x0000ffff39397812 */ /* 0x000fc400078ef836 */
[----:B0-----:R-:W-:-:S05]  /*5040*/  IADD3 R42, P0, PT, R42, UR16, RZ ;  /* 0x000000102a2a7c10 */ /* 0x001fca000ff1e0ff */
[----:B------:R-:W-:Y:S01]  /*5050*/  IMAD.X R43, R5, 0x1, R43, P0 ;  /* 0x00000001052b7824 */ /* 0x000fe200000e062b */
[C-C-:B--2---:R-:W-:Y:S01]  /*5060*/  SHF.R.U64 R45, R6.reuse, 0x10, R7.reuse ;  /* 0x00000010062d7819 */ /* 0x144fe20000001207 */
[----:B------:R-:W-:Y:S01]  /*5070*/  IMAD.U32 R46, R7, 0x10000, RZ ;  /* 0x00010000072e7824 */ /* 0x000fe200078e00ff */
[----:B------:R-:W-:Y:S01]  /*5080*/  SHF.R.U32.HI R52, RZ, 0x10, R7 ;  /* 0x00000010ff347819 */ /* 0x000fe20000011607 */
[----:B------:R-:W-:Y:S02]  /*5090*/  IMAD.U32 R6, R6, 0x10000, RZ ;  /* 0x0001000006067824 */ /* 0x000fe400078e00ff */
[----:B------:R-:W-:Y:S02]  /*50a0*/  IMAD.U32 R45, R45, 0x10000, RZ ;  /* 0x000100002d2d7824 */ /* 0x000fe400078e00ff */
[----:B------:R-:W-:Y:S02]  /*50b0*/  IMAD.U32 R7, R52, 0x10000, RZ ;  /* 0x0001000034077824 */ /* 0x000fe400078e00ff */
[----:B------:R-:W-:Y:S01]  /*50c0*/  FMUL R52, R46, UR7 ;  /* 0x000000072e347c20 */ /* 0x000fe20008400000 */
[----:B------:R-:W-:Y:S01]  /*50d0*/  FMNMX3 R53, |R6|, R67, |R45|, !PT ;  /* 0x0000004306357276 */ /* 0x000fe2000780062d */
[----:B------:R-:W-:-:S03]  /*50e0*/  FMUL R45, R45, UR7 ;  /* 0x000000072d2d7c20 */ /* 0x000fc60008400000 */
[----:B------:R-:W-:Y:S02]  /*50f0*/  F2FP.SATFINITE.E4M3.F32.PACK_AB_MERGE_C R52, RZ, R52, RZ ;  /* 0x00000034ff34723e */ /* 0x000fe400048070ff */
[----:B------:R-:W-:Y:S01]  /*5100*/  FMNMX3 R53, |R46|, R53, |R7|, !PT ;  /* 0x000000352e357276 */ /* 0x000fe20007800607 */
[----:B------:R-:W-:Y:S01]  /*5110*/  FMUL R46, R7, UR7 ;  /* 0x00000007072e7c20 */ /* 0x000fe20008400000 */
[----:B------:R-:W-:Y:S01]  /*5120*/  F2FP.SATFINITE.E4M3.F32.PACK_AB_MERGE_C R45, RZ, R45, RZ ;  /* 0x0000002dff2d723e */ /* 0x000fe200048070ff */
[----:B------:R-:W-:-:S03]  /*5130*/  IMAD.U32 R7, R52, 0x10000, RZ ;  /* 0x0001000034077824 */ /* 0x000fc600078e00ff */
[----:B------:R-:W-:Y:S02]  /*5140*/  F2FP.SATFINITE.E4M3.F32.PACK_AB_MERGE_C R46, RZ, R46, RZ ;  /* 0x0000002eff2e723e */ /* 0x000fe400048070ff */
[----:B------:R-:W-:Y:S02]  /*5150*/  LOP3.LUT R54, R7, 0xff0000, RZ, 0xc0, !PT ;  /* 0x00ff000007367812 */ /* 0x000fe400078ec0ff */
[----:B------:R-:W-:-:S05]  /*5160*/  LOP3.LUT R7, R46, 0xffff, RZ, 0xc0, !PT ;  /* 0x0000ffff2e077812 */ /* 0x000fca00078ec0ff */
[----:B------:R-:W-:Y:S02]  /*5170*/  IMAD R7, R7, 0x1000000, R54 ;  /* 0x0100000007077824 */ /* 0x000fe400078e0236 */
[----:B------:R-:W-:Y:S01]  /*5180*/  FMUL R54, R6, UR7 ;  /* 0x0000000706367c20 */ /* 0x000fe20008400000 */
[----:B------:R-:W-:-:S04]  /*5190*/  IMAD.SHL.U32 R6, R45, 0x100, RZ ;  /* 0x000001002d067824 */ /* 0x000fc800078e00ff */
[----:B------:R-:W-:Y:S02]  /*51a0*/  F2FP.SATFINITE.E4M3.F32.PACK_AB_MERGE_C R54, RZ, R54, RZ ;  /* 0x00000036ff36723e */ /* 0x000fe400048070ff */
        /* <DEDUP_REMOVED lines=8> */
[----:B------:R-:W-:Y:S02]  /*5230*/  LOP3.LUT R62, R62, 0xff0000, RZ, 0xc0, !PT ;  /* 0x00ff00003e3e7812 */ /* 0x000fe400078ec0ff */
[----:B------:R-:W-:Y:S01]  /*5240*/  LOP3.LUT R47, R28, 0xffff, R47, 0xf8, !PT ;  /* 0x0000ffff1c2f7812 */ /* 0x000fe200078ef82f */
[----:B------:R-:W-:Y:S01]  /*5250*/  IMAD.SHL.U32 R28, R23, 0x1000000, RZ ;  /* 0x01000000171c7824 */ /* 0x000fe200078e00ff */
[----:B------:R-:W-:-:S02]  /*5260*/  LOP3.LUT R55, R62, 0xffff, R55, 0xf8, !PT ;  /* 0x0000ffff3e377812 */ /* 0x000fc400078ef837 */
[----:B------:R-:W-:Y:S02]  /*5270*/  IADD3 R74, P0, PT, R42, UR16, RZ ;  /* 0x000000102a4a7c10 */ /* 0x000fe4000ff1e0ff */
[----:B------:R-:W-:Y:S01]  /*5280*/  LOP3.LUT R28, R57, 0xff000000, R28, 0xf8, !PT ;  /* 0xff000000391c7812 */ /* 0x000fe200078ef81c */
[----:B--2---:R-:W-:Y:S01]  /*5290*/  IMAD.U32 R60, R7, 0x10000, RZ ;  /* 0x00010000073c7824 */ /* 0x004fe200078e00ff */
[C-C-:B------:R-:W-:Y:S01]  /*52a0*/  SHF.R.U64 R23, R6.reuse, 0x10, R7.reuse ;  /* 0x0000001006177819 */ /* 0x140fe20000001207 */
[----:B------:R-:W-:Y:S01]  /*52b0*/  IMAD.U32 R6, R6, 0x10000, RZ ;  /* 0x0001000006067824 */ /* 0x000fe200078e00ff */
[----:B------:R-:W-:Y:S01]  /*52c0*/  SHF.R.U32.HI R57, RZ, 0x10, R7 ;  /* 0x00000010ff397819 */ /* 0x000fe20000011607 */
[----:B------:R-:W-:Y:S01]  /*52d0*/  IMAD.X R75, R5, 0x1, R43, P0 ;  /* 0x00000001054b7824 */ /* 0x000fe200000e062b */
[----:B------:R-:W-:Y:S01]  /*52e0*/  LOP3.LUT R68, R68, 0xff000000, R69, 0xf8, !PT ;  /* 0xff00000044447812 */ /* 0x000fe200078ef845 */
        /* <DEDUP_REMOVED lines=10> */
[----:B0-----:R-:W-:Y:S02]  /*5390*/  F2FP.SATFINITE.E4M3.F32.PACK_AB_MERGE_C R42, RZ, R6, RZ ;  /* 0x00000006ff2a723e */ /* 0x001fe400048070ff */
[----:B------:R-:W-:Y:S01]  /*53a0*/  F2FP.SATFINITE.E4M3.F32.PACK_AB_MERGE_C R53, RZ, R53, RZ ;  /* 0x00000035ff35723e */ /* 0x000fe200048070ff */
[----:B------:R-:W-:Y:S01]  /*53b0*/  IMAD.U32 R7, R57, 0x10000, RZ ;  /* 0x0001000039077824 */ /* 0x000fe200078e00ff */
[----:B------:R-:W-:-:S02]  /*53c0*/  F2FP.SATFINITE.E4M3.F32.PACK_AB_MERGE_C R23, RZ, R23, RZ ;  /* 0x00000017ff17723e */ /* 0x000fc400048070ff */
        /* <DEDUP_REMOVED lines=10> */
[----:B------:R-:W-:Y:S01]  /*5470*/  IMAD.SHL.U32 R58, R27, 0x1000000, RZ ;  /* 0x010000001b3a7824 */ /* 0x000fe200078e00ff */
[----:B------:R-:W-:Y:S02]  /*5480*/  LOP3.LUT R62, R17, 0xff, RZ, 0xc0, !PT ;  /* 0x000000ff113e7812 */ /* 0x000fe400078ec0ff */
[----:B------:R-:W-:Y:S02]  /*5490*/  PRMT R27, R66, 0x7104, RZ ;  /* 0x00007104421b7816 */ /* 0x000fe400000000ff */
[----:B------:R-:W-:-:S02]  /*54a0*/  LOP3.LUT R26, R55, 0xff000000, R26, 0xf8, !PT ;  /* 0xff000000371a7812 */ /* 0x000fc400078ef81a */
[----:B------:R-:W-:Y:S02]  /*54b0*/  LOP3.LUT R27, R62, 0xff00, R27, 0xf8, !PT ;  /* 0x0000ff003e1b7812 */ /* 0x000fe400078ef81b */
[----:B------:R-:W-:Y:S02]  /*54c0*/  LOP3.LUT R58, R47, 0xff000000, R58, 0xf8, !PT ;  /* 0xff0000002f3a7812 */ /* 0x000fe400078ef83a */
[----:B------:R-:W-:Y:S02]  /*54d0*/  IADD3 R66, P0, PT, R74, UR16, RZ ;  /* 0x000000104a427c10 */ /* 0x000fe4000ff1e0ff */
[----:B------:R-:W-:-:S03]  /*54e0*/  LOP3.LUT R22, R63, 0xff00, R22, 0xf8, !PT ;  /* 0x0000ff003f167812 */ /* 0x000fc600078ef816 */
[----:B------:R-:W-:Y:S01]  /*54f0*/  IMAD.X R67, R5, 0x1, R75, P0 ;  /* 0x0000000105437824 */ /* 0x000fe200000e064b */
[--C-:B--2---:R-:W-:Y:S01]  /*5500*/  SHF.R.U32.HI R17, RZ, 0x10, R7.reuse ;  /* 0x00000010ff117819 */ /* 0x104fe20000011607 */
[----:B------:R-:W-:Y:S01]  /*5510*/  IMAD.U32 R62, R7, 0x10000, RZ ;  /* 0x00010000073e7824 */ /* 0x000fe200078e00ff */
[C---:B0-----:R-:W-:Y:S01]  /*5520*/  SHF.R.U64 R43, R6.reuse, 0x10, R7 ;  /* 0x00000010062b7819 */ /* 0x041fe20000001207 */
[----:B------:R-:W-:Y:S02]  /*5530*/  IMAD.U32 R55, R6, 0x10000, RZ ;  /* 0x0001000006377824 */ /* 0x000fe400078e00ff */
[----:B------:R-:W-:Y:S02]  /*5540*/  IMAD.U32 R7, R17, 0x10000, RZ ;  /* 0x0001000011077824 */ /* 0x000fe400078e00ff */
[----:B------:R-:W-:Y:S01]  /*5550*/  FMUL R17, R62, UR7 ;  /* 0x000000073e117c20 */ /* 0x000fe20008400000 */
[----:B------:R-:W-:-:S04]  /*5560*/  IMAD.U32 R6, R43, 0x10000, RZ ;  /* 0x000100002b067824 */ /* 0x000fc800078e00ff */
[----:B------:R-:W-:Y:S01]  /*5570*/  F2FP.SATFINITE.E4M3.F32.PACK_AB_MERGE_C R17, RZ, R17, RZ ;  /* 0x00000011ff11723e */ /* 0x000fe200048070ff */
[----:B------:R-:W-:Y:S01]  /*5580*/  FMUL R47, R6, UR7 ;  /* 0x00000007062f7c20 */ /* 0x000fe20008400000 */
[C---:B------:R-:W-:Y:S01]  /*5590*/  FMNMX3 R60, |R55|.reuse, R60, |R6|, !PT ;  /* 0x0000003c373c7276 */ /* 0x040fe20007800606 */
[----:B------:R-:W-:Y:S01]  /*55a0*/  FMUL R55, R55, UR7 ;  /* 0x0000000737377c20 */ /* 0x000fe20008400000 */
[----:B------:R-:W-:Y:S02]  /*55b0*/  LOP3.LUT R17, R17, 0xffff, RZ, 0xc0, !PT ;  /* 0x0000ffff11117812 */ /* 0x000fe400078ec0ff */
[----:B------:R-:W-:Y:S01]  /*55c0*/  FMNMX3 R60, |R62|, R60, |R7|, !PT ;  /* 0x0000003c3e3c7276 */ /* 0x000fe20007800607 */
[----:B------:R-:W-:Y:S01]  /*55d0*/  FMUL R7, R7, UR7 ;  /* 0x0000000707077c20 */ /* 0x000fe20008400000 */
[----:B------:R-:W-:Y:S01]  /*55e0*/  F2FP.SATFINITE.E4M3.F32.PACK_AB_MERGE_C R47, RZ, R47, RZ ;  /* 0x0000002fff2f723e */ /* 0x000fe200048070ff */
[----:B------:R-:W-:Y:S01]  /*55f0*/  IMAD.U32 R6, R17, 0x10000, RZ ;  /* 0x0001000011067824 */ /* 0x000fe200078e00ff */
[----:B------:R-:W-:-:S02]  /*5600*/  F2FP.SATFINITE.E4M3.F32.PACK_AB_MERGE_C R55, RZ, R55, RZ ;  /* 0x00000037ff37723e */ /* 0x000fc400048070ff */
[----:B------:R-:W-:Y:S02]  /*5610*/  F2FP.SATFINITE.E4M3.F32.PACK_AB_MERGE_C R7, RZ, R7, RZ ;  /* 0x00000007ff07723e */ /* 0x000fe400048070ff */
[----:B------:R-:W-:Y:S02]  /*5620*/  LOP3.LUT R6, R6, 0xff0000, RZ, 0xc0, !PT ;  /* 0x00ff000006067812 */ /* 0x000fe400078ec0ff */
[----:B------:R-:W-:Y:S01]  /*5630*/  LOP3.LUT R43, R7, 0xffff, RZ, 0xc0, !PT ;  /* 0x0000ffff072b7812 */ /* 0x000fe200078ec0ff */
[----:B------:R-:W-:-:S04]  /*5640*/  IMAD.SHL.U32 R7, R47, 0x100, RZ ;  /* 0x000001002f077824 */ /* 0x000fc800078e00ff */
        /* <DEDUP_REMOVED lines=8> */
[----:B------:R-:W-:Y:S01]  /*56d0*/  IMAD.U32 R64, R30, 0x10000, RZ ;  /* 0x000100001e407824 */ /* 0x000fe200078e00ff */
[----:B------:R-:W-:Y:S02]  /*56e0*/  PRMT R62, R65, 0x7104, RZ ;  /* 0x00007104413e7816 */ /* 0x000fe400000000ff */
[----:B------:R-:W-:Y:S02]  /*56f0*/  LOP3.LUT R30, R59, 0xff00, R34, 0xf8, !PT ;  /* 0x0000ff003b1e7812 */ /* 0x000fe400078ef822 */
[----:B------:R-:W-:Y:S01]  /*5700*/  LOP3.LUT R62, R63, 0xff00, R62, 0xf8, !PT ;  /* 0x0000ff003f3e7812 */ /* 0x000fe200078ef83e */
[----:B0-----:R-:W-:Y:S01]  /*5710*/  IMAD.U32 R69, R16, 0x10000, RZ ;  /* 0x0001000010457824 */ /* 0x001fe200078e00ff */
[----:B------:R-:W-:-:S02]  /*5720*/  LOP3.LUT R27, R27, 0xff0000, R64, 0xf8, !PT ;  /* 0x00ff00001b1b7812 */ /* 0x000fc400078ef840 */
[----:B------:R-:W-:Y:S02]  /*5730*/  IADD3 R66, P0, PT, R66, UR16, RZ ;  /* 0x0000001042427c10 */ /* 0x000fe4000ff1e0ff */
[C-C-:B--2---:R-:W-:Y:S01]  /*5740*/  SHF.R.U64 R63, R6.reuse, 0x10, R7.reuse ;  /* 0x00000010063f7819 */ /* 0x144fe20000001207 */
[----:B------:R-:W-:Y:S01]  /*5750*/  IMAD.U32 R65, R6, 0x10000, RZ ;  /* 0x0001000006417824 */ /* 0x000fe200078e00ff */
[----:B------:R-:W-:Y:S01]  /*5760*/  SHF.R.U32.HI R59, RZ, 0x10, R7 ;  /* 0x00000010ff3b7819 */ /* 0x000fe20000011607 */
[----:B------:R-:W-:Y:S01]  /*5770*/  IMAD.U32 R34, R7, 0x10000, RZ ;  /* 0x0001000007227824 */ /* 0x000fe200078e00ff */
[----:B------:R-:W-:Y:S01]  /*5780*/  LOP3.LUT R62, R62, 0xff0000, R19, 0xf8, !PT ;  /* 0x00ff00003e3e7812 */ /* 0x000fe200078ef813 */
[----:B------:R-:W-:Y:S02]  /*5790*/  IMAD.U32 R6, R63, 0x10000, RZ ;  /* 0x000100003f067824 */ /* 0x000fe400078e00ff */
[----:B------:R-:W-:Y:S01]  /*57a0*/  FMUL R64, R65, UR7 ;  /* 0x0000000741407c20 */ /* 0x000fe20008400000 */
[----:B------:R-:W-:Y:S01]  /*57b0*/  IMAD.U32 R7, R59, 0x10000, RZ ;  /* 0x000100003b077824 */ /* 0x000fe200078e00ff */
[----:B------:R-:W-:Y:S01]  /*57c0*/  LOP3.LUT R22, R22, 0xff0000, R69, 0xf8, !PT ;  /* 0x00ff000016167812 */ /* 0x000fe200078ef845 */
[----:B------:R-:W-:Y:S01]  /*57d0*/  FMUL R63, R6, UR7 ;  /* 0x00000007063f7c20 */ /* 0x000fe20008400000 */
[----:B------:R-:W-:Y:S01]  /*57e0*/  FMNMX3 R59, |R65|, R60, |R6|, !PT ;  /* 0x0000003c413b7276 */ /* 0x000fe20007800606 */
[C---:B------:R-:W-:Y:S01]  /*57f0*/  FMUL R60, R34.reuse, UR7 ;  /* 0x00000007223c7c20 */ /* 0x040fe20008400000 */
[----:B------:R-:W-:Y:S01]  /*5800*/  F2FP.SATFINITE.E4M3.F32.PACK_AB_MERGE_C R64, RZ, R64, RZ ;  /* 0x00000040ff40723e */ /* 0x000fe200048070ff */
[----:B------:R-:W-:Y:S01]  /*5810*/  IMAD.X R67, R5, 0x1, R67, P0 ;  /* 0x0000000105437824 */ /* 0x000fe200000e0643 */
[----:B------:R-:W-:Y:S01]  /*5820*/  FMNMX3 R59, |R34|, R59, |R7|, !PT ;  /* 0x0000003b223b7276 */ /* 0x000fe20007800607 */
[----:B------:R-:W-:Y:S01]  /*5830*/  FMUL R7, R7, UR7 ;  /* 0x0000000707077c20 */ /* 0x000fe20008400000 */
[----:B------:R-:W-:-:S02]  /*5840*/  F2FP.SATFINITE.E4M3.F32.PACK_AB_MERGE_C R34, RZ, R60, RZ ;  /* 0x0000003cff22723e */ /* 0x000fc400048070ff */
[----:B------:R-:W-:Y:S02]  /*5850*/  F2FP.SATFINITE.E4M3.F32.PACK_AB_MERGE_C R63, RZ, R63, RZ ;  /* 0x0000003fff3f723e */ /* 0x000fe400048070ff */
[----:B------:R-:W-:Y:S02]  /*5860*/  LOP3.LUT R34, R34, 0xffff, RZ, 0xc0, !PT ;  /* 0x0000ffff22227812 */ /* 0x000fe400078ec0ff */
[----:B------:R-:W-:-:S03]  /*5870*/  F2FP.SATFINITE.E4M3.F32.PACK_AB_MERGE_C R7, RZ, R7, RZ ;  /* 0x00000007ff07723e */ /* 0x000fc600048070ff */
[----:B------:R-:W-:Y:S01]  /*5880*/  IMAD.U32 R6, R34, 0x10000, RZ ;  /* 0x0001000022067824 */ /* 0x000fe200078e00ff */
[----:B------:R-:W-:-:S04]  /*5890*/  LOP3.LUT R60, R7, 0xffff, RZ, 0xc0, !PT ;  /* 0x0000ffff073c7812 */ /* 0x000fc800078ec0ff */
        /* <DEDUP_REMOVED lines=9> */
[----:B------:R-:W-:Y:S01]  /*5930*/  LOP3.LUT R30, R30, 0xff0000, R29, 0xf8, !PT ;  /* 0x00ff00001e1e7812 */ /* 0x000fe200078ef81d */
[----:B------:R-:W-:Y:S01]  /*5940*/  IMAD.SHL.U32 R40, R40, 0x1000000, RZ ;  /* 0x0100000028287824 */ /* 0x000fe200078e00ff */
[----:B------:R-:W-:-:S04]  /*5950*/  LOP3.LUT R29, R22, R31, RZ, 0xfc, !PT ;  /* 0x0000001f161d7212 */ /* 0x000fc800078efcff */
        /* <DEDUP_REMOVED lines=10> */
[----:B------:R-:W-:Y:S01]  /*5a00*/  FMUL R22, R7, UR7 ;  /* 0x0000000707167c20 */ /* 0x000fe20008400000 */
[----:B------:R-:W-:Y:S01]  /*5a10*/  FMNMX3 R59, |R6|, R59, |R7|, !PT ;  /* 0x0000003b063b7276 */ /* 0x000fe20007800607 */
[----:B------:R-:W-:Y:S01]  /*5a20*/  FMUL R31, R16, UR7 ;  /* 0x00000007101f7c20 */ /* 0x000fe20008400000 */
[----:B------:R-:W-:-:S02]  /*5a30*/  F2FP.SATFINITE.E4M3.F32.PACK_AB_MERGE_C R19, RZ, R19, RZ ;  /* 0x00000013ff13723e */ /* 0x000fc400048070ff */
[----:B------:R-:W-:Y:S02]  /*5a40*/  FMNMX3 R65, |R65|, R59, |R16|, !PT ;  /* 0x0000003b41417276 */ /* 0x000fe40007800610 */
[----:B------:R-:W-:Y:S02]  /*5a50*/  LOP3.LUT R16, R19, 0xffff, RZ, 0xc0, !PT ;  /* 0x0000ffff13107812 */ /* 0x000fe400078ec0ff */
[----:B------:R-:W-:Y:S01]  /*5a60*/  F2FP.SATFINITE.E4M3.F32.PACK_AB_MERGE_C R19, RZ, R31, RZ ;  /* 0x0000001fff13723e */ /* 0x000fe200048070ff */
[----:B------:R-:W-:Y:S01]  /*5a70*/  FMUL R31, R6, UR7 ;  /* 0x00000007061f7c20 */ /* 0x000fe20008400000 */
[----:B------:R-:W-:Y:S01]  /*5a80*/  F2FP.SATFINITE.E4M3.F32.PACK_AB_MERGE_C R22, RZ, R22, RZ ;  /* 0x00000016ff16723e */ /* 0x000fe200048070ff */
[----:B------:R-:W-:Y:S01]  /*5a90*/  IMAD.U32 R7, R16, 0x10000, RZ ;  /* 0x0001000010077824 */ /* 0x000fe200078e00ff */
[----:B------:R-:W-:Y:S02]  /*5aa0*/  LOP3.LUT R19, R19, 0xffff, RZ, 0xc0, !PT ;  /* 0x0000ffff13137812 */ /* 0x000fe400078ec0ff */
[----:B------:R-:W-:-:S02]  /*5ab0*/  F2FP.SATFINITE.E4M3.F32.PACK_AB_MERGE_C R31, RZ, R31, RZ ;  /* 0x0000001fff1f723e */ /* 0x000fc400048070ff */
        /* <DEDUP_REMOVED lines=9> */
[----:B------:R-:W-:Y:S02]  /*5b50*/  IMAD.SHL.U32 R27, R35, 0x1000000, RZ ;  /* 0x01000000231b7824 */ /* 0x000fe400078e00ff */
[----:B------:R-:W-:Y:S02]  /*5b60*/  IMAD.SHL.U32 R35, R36, 0x1000000, RZ ;  /* 0x0100000024237824 */ /* 0x000fe400078e00ff */
[----:B------:R-:W-:Y:S01]  /*5b70*/  IMAD R54, R54, 0x100, R61 ;  /* 0x0000010036367824 */ /* 0x000fe200078e023d */
[----:B------:R-:W-:-:S02]  /*5b80*/  LOP3.LUT R27, R30, R27, RZ, 0xfc, !PT ;  /* 0x0000001b1e1b7212 */ /* 0x000fc400078efcff */
        /* <DEDUP_REMOVED lines=10> */
[C---:B------:R-:W-:Y:S01]  /*5c30*/  FMUL R40, R6.reuse, UR7 ;  /* 0x0000000706287c20 */ /* 0x040fe20008400000 */
[----:B------:R-:W-:-:S02]  /*5c40*/  FMNMX3 R61, |R6|, R65, |R7|, !PT ;  /* 0x00000041063d7276 */ /* 0x000fc40007800607 */
        /* <DEDUP_REMOVED lines=13> */
[----:B------:R-:W-:Y:S02]  /*5d20*/  LOP3.LUT R65, R7, 0xffff, R62, 0xf8, !PT ;  /* 0x0000ffff07417812 */ /* 0x000fe400078ef83e */
[----:B------:R-:W-:Y:S02]  /*5d30*/  LOP3.LUT R7, R56, 0xff, RZ, 0xc0, !PT ;  /* 0x000000ff38077812 */ /* 0x000fe400078ec0ff */
[----:B------:R-:W-:-:S03]  /*5d40*/  LOP3.LUT R75, R65, 0xff, R40, 0xf8, !PT ;  /* 0x000000ff414b7812 */ /* 0x000fc600078ef828 */
[----:B------:R-:W-:Y:S02]  /*5d50*/  IMAD R52, R52, 0x100, R7 ;  /* 0x0000010034347824 */ /* 0x000fe400078e0207 */
[----:B------:R-:W-:Y:S01]  /*5d60*/  IMAD.U32 R7, RZ, RZ, UR16 ;  /* 0x00000010ff077e24 */ /* 0x000fe2000f8e00ff */
[----:B------:R0:W-:Y:S03]  /*5d70*/  STG.E desc[UR10][R66.64], R75 ;  /* 0x0000004b42007986 */ /* 0x0001e6000c10190a */
[----:B------:R-:W-:-:S06]  /*5d80*/  IMAD.WIDE R6, R7, 0x2, R78 ;  /* 0x0000000207067825 */ /* 0x000fcc00078e024e */
[----:B------:R-:W2:Y:S01]  /*5d90*/  LDG.E.64 R6, desc[UR10][R6.64] ;  /* 0x0000000a06067981 */ /* 0x000ea2000c1e1b00 */
[----:B------:R-:W-:Y:S01]  /*5da0*/  LOP3.LUT R37, R37, 0xff, RZ, 0xc0, !PT ;  /* 0x000000ff25257812 */ /* 0x000fe200078ec0ff */
[----:B------:R-:W-:Y:S01]  /*5db0*/  IMAD.IADD R41, R18, 0x1, R41 ;  /* 0x0000000112297824 */ /* 0x000fe200078e0229 */
[----:B------:R-:W-:Y:S02]  /*5dc0*/  PRMT R74, R44, 0x6540, R45 ;  /* 0x000065402c4a7816 */ /* 0x000fe4000000002d */
[----:B------:R-:W-:Y:S01]  /*5dd0*/  IADD3 R78, P0, PT, R66, UR16, RZ ;  /* 0x00000010424e7c10 */ /* 0x000fe2000ff1e0ff */
[----:B------:R-:W-:-:S04]  /*5de0*/  IMAD R46, R46, 0x100, R37 ;  /* 0x000001002e2e7824 */ /* 0x000fc800078e0225 */
[----:B------:R-:W-:Y:S02]  /*5df0*/  IMAD.X R79, R5, 0x1, R67, P0 ;  /* 0x00000001054f7824 */ /* 0x000fe400000e0643 */
        /* <DEDUP_REMOVED lines=9> */
[----:B------:R-:W-:Y:S01]  /*5e90*/  FMUL R7, R76, UR7 ;  /* 0x000000074c077c20 */ /* 0x000fe20008400000 */
[----:B------:R-:W-:Y:S01]  /*5ea0*/  IMAD.MOV.U32 R45, RZ, RZ, 0x2 ;  /* 0x00000002ff2d7424 */ /* 0x000fe200078e00ff */
[----:B------:R-:W-:-:S02]  /*5eb0*/  F2FP.SATFINITE.E4M3.F32.PACK_AB_MERGE_C R62, RZ, R62, RZ ;  /* 0x0000003eff3e723e */ /* 0x000fc400048070ff */
[----:B------:R-:W-:Y:S02]  /*5ec0*/  LOP3.LUT R37, R37, 0xffff, RZ, 0xc0, !PT ;  /* 0x0000ffff25257812 */ /* 0x000fe400078ec0ff */
[----:B0-----:R-:W-:Y:S01]  /*5ed0*/  FMNMX3 R75, |R44|, R61, |R6|, !PT ;  /* 0x0000003d2c4b7276 */ /* 0x001fe20007800606 */
[----:B------:R-:W-:Y:S01]  /*5ee0*/  FMUL R61, R6, UR7 ;  /* 0x00000007063d7c20 */ /* 0x000fe20008400000 */
[----:B------:R-:W-:Y:S01]  /*5ef0*/  F2FP.SATFINITE.E4M3.F32.PACK_AB_MERGE_C R7, RZ, R7, RZ ;  /* 0x00000007ff07723e */ /* 0x000fe200048070ff */
[----:B------:R-:W-:-:S03]  /*5f00*/  IMAD.U32 R6, R37, 0x10000, RZ ;  /* 0x0001000025067824 */ /* 0x000fc600078e00ff */
[----:B------:R-:W-:Y:S02]  /*5f10*/  LOP3.LUT R56, R7, 0xffff, RZ, 0xc0, !PT ;  /* 0x0000ffff07387812 */ /* 0x000fe400078ec0ff */
        /* <DEDUP_REMOVED lines=14> */
[----:B------:R-:W-:Y:S01]  /*6000*/  IMAD.U32 R57, R57, 0x10000, RZ ;  /* 0x0001000039397824 */ /* 0x000fe200078e00ff */
[----:B------:R-:W-:Y:S01]  /*6010*/  FMNMX3 R75, |R65|, R75, |R76|, !PT ;  /* 0x0000004b414b7276 */ /* 0x000fe2000780064c */
[----:B------:R-:W-:Y:S01]  /*6020*/  IMAD.U32 R23, R23, 0x10000, RZ ;  /* 0x0001000017177824 */ /* 0x000fe200078e00ff */
[----:B0-----:R-:W-:Y:S01]  /*6030*/  LOP3.LUT R67, R55, 0xffff, RZ, 0xc0, !PT ;  /* 0x0000ffff37437812 */ /* 0x001fe200078ec0ff */
[----:B------:R-:W-:Y:S01]  /*6040*/  IMAD.U32 R42, R42, 0x10000, RZ ;  /* 0x000100002a2a7824 */ /* 0x000fe200078e00ff */
[----:B------:R-:W-:Y:S01]  /*6050*/  LOP3.LUT R57, R57, 0xff0000, RZ, 0xc0, !PT ;  /* 0x00ff000039397812 */ /* 0x000fe200078ec0ff */
[----:B------:R-:W-:Y:S01]  /*6060*/  IMAD.U32 R53, R53, 0x10000, RZ ;  /* 0x0001000035357824 */ /* 0x000fe200078e00ff */
[----:B------:R-:W-:Y:S01]  /*6070*/  LOP3.LUT R23, R23, 0xff0000, RZ, 0xc0, !PT ;  /* 0x00ff000017177812 */ /* 0x000fe200078ec0ff */
[----:B------:R-:W-:Y:S01]  /*6080*/  IMAD.SHL.U32 R67, R67, 0x1000000, RZ ;  /* 0x0100000043437824 */ /* 0x000fe200078e00ff */
[----:B------:R-:W-:-:S02]  /*6090*/  LOP3.LUT R57, R57, 0xffff, R52, 0xf8, !PT ;  /* 0x0000ffff39397812 */ /* 0x000fc400078ef834 */
[----:B------:R-:W-:Y:S02]  /*60a0*/  LOP3.LUT R65, R42, 0xff0000, RZ, 0xc0, !PT ;  /* 0x00ff00002a417812 */ /* 0x000fe400078ec0ff */
[----:B------:R-:W-:Y:S02]  /*60b0*/  LOP3.LUT R74, R23, 0xffff, R74, 0xf8, !PT ;  /* 0x0000ffff174a7812 */ /* 0x000fe400078ef84a */
[----:B------:R-:W-:Y:S02]  /*60c0*/  LOP3.LUT R54, R65, 0xffff, R54, 0xf8, !PT ;  /* 0x0000ffff41367812 */ /* 0x000fe400078ef836 */
[----:B------:R-:W-:-:S04]  /*60d0*/  LOP3.LUT R53, R53, 0xff0000, RZ, 0xc0, !PT ;  /* 0x00ff000035357812 */ /* 0x000fc800078ec0ff */
[----:B------:R-:W-:Y:S02]  /*60e0*/  LOP3.LUT R46, R53, 0xffff, R46, 0xf8, !PT ;  /* 0x0000ffff352e7812 */ /* 0x000fe400078ef82e */
[C-C-:B--2---:R-:W-:Y:S01]  /*60f0*/  SHF.R.U64 R52, R6.reuse, 0x10, R7.reuse ;  /* 0x0000001006347819 */ /* 0x144fe20000001207 */
[----:B------:R-:W-:Y:S01]  /*6100*/  IMAD.U32 R76, R7, 0x10000, RZ ;  /* 0x00010000074c7824 */ /* 0x000fe200078e00ff */
[----:B------:R-:W-:Y:S01]  /*6110*/  SHF.R.U32.HI R23, RZ, 0x10, R7 ;  /* 0x00000010ff177819 */ /* 0x000fe20000011607 */
[----:B------:R-:W-:Y:S02]  /*6120*/  IMAD.U32 R42, R6, 0x10000, RZ ;  /* 0x00010000062a7824 */ /* 0x000fe400078e00ff */
[----:B------:R-:W-:Y:S02]  /*6130*/  IMAD.U32 R52, R52, 0x10000, RZ ;  /* 0x0001000034347824 */ /* 0x000fe400078e00ff */
[----:B------:R-:W-:Y:S01]  /*6140*/  FMUL R65, R76, UR7 ;  /* 0x000000074c417c20 */ /* 0x000fe20008400000 */
[----:B------:R-:W-:-:S02]  /*6150*/  IMAD.SHL.U32 R6, R17, 0x1000000, RZ ;  /* 0x0100000011067824 */ /* 0x000fc400078e00ff */
[----:B------:R-:W-:Y:S01]  /*6160*/  IMAD.U32 R17, R23, 0x10000, RZ ;  /* 0x0001000017117824 */ /* 0x000fe200078e00ff */
[----:B------:R-:W-:Y:S02]  /*6170*/  FMNMX3 R7, |R42|, R75, |R52|, !PT ;  /* 0x0000004b2a077276 */ /* 0x000fe40007800634 */
[----:B------:R-:W-:Y:S01]  /*6180*/  F2FP.SATFINITE.E4M3.F32.PACK_AB_MERGE_C R65, RZ, R65, RZ ;  /* 0x00000041ff41723e */ /* 0x000fe200048070ff */
[----:B------:R-:W-:Y:S01]  /*6190*/  FMUL R23, R17, UR7 ;  /* 0x0000000711177c20 */ /* 0x000fe20008400000 */
[----:B------:R-:W-:Y:S02]  /*61a0*/  FMNMX3 R7, |R76|, R7, |R17|, !PT ;  /* 0x000000074c077276 */ /* 0x000fe40007800611 */
[----:B------:R-:W-:Y:S01]  /*61b0*/  LOP3.LUT R6, R57, 0xff000000, R6, 0xf8, !PT ;  /* 0xff00000039067812 */ /* 0x000fe200078ef806 */
[----:B------:R-:W-:Y:S01]  /*61c0*/  IMAD.U32 R17, R65, 0x10000, RZ ;  /* 0x0001000041117824 */ /* 0x000fe200078e00ff */
[----:B------:R-:W-:Y:S01]  /*61d0*/  F2FP.SATFINITE.E4M3.F32.PACK_AB_MERGE_C R23, RZ, R23, RZ ;  /* 0x00000017ff17723e */ /* 0x000fe200048070ff */
[----:B------:R-:W-:-:S03]  /*61e0*/  FMUL R57, R52, UR7 ;  /* 0x0000000734397c20 */ /* 0x000fc60008400000 */
[----:B------:R-:W-:Y:S02]  /*61f0*/  LOP3.LUT R52, R17, 0xff0000, RZ, 0xc0, !PT ;  /* 0x00ff000011347812 */ /* 0x000fe400078ec0ff */
[----:B------:R-:W-:Y:S02]  /*6200*/  LOP3.LUT R17, R23, 0xffff, RZ, 0xc0, !PT ;  /* 0x0000ffff17117812 */ /* 0x000fe400078ec0ff */
[----:B------:R-:W-:-:S03]  /*6210*/  F2FP.SATFINITE.E4M3.F32.PACK_AB_MERGE_C R57, RZ, R57, RZ ;  /* 0x00000039ff39723e */ /* 0x000fc600048070ff */
[----:B------:R-:W-:Y:S02]  /*6220*/  IMAD R52, R17, 0x1000000, R52 ;  /* 0x0100000011347824 */ /* 0x000fe400078e0234 */
[----:B------:R-:W-:Y:S01]  /*6230*/  FMUL R17, R42, UR7 ;  /* 0x000000072a117c20 */ /* 0x000fe20008400000 */
[----:B------:R-:W-:-:S04]  /*6240*/  IMAD.SHL.U32 R53, R57, 0x100, RZ ;  /* 0x0000010039357824 */ /* 0x000fc800078e00ff */
[----:B------:R-:W-:Y:S02]  /*6250*/  F2FP.SATFINITE.E4M3.F32.PACK_AB_MERGE_C R17, RZ, R17, RZ ;  /* 0x00000011ff11723e */ /* 0x000fe400048070ff */
[----:B------:R-:W-:Y:S02]  /*6260*/  LOP3.LUT R42, R52, 0xffff, R53, 0xf8, !PT ;  /* 0x0000ffff342a7812 */ /* 0x000fe400078ef835 */
[----:B------:R-:W-:Y:S02]  /*6270*/  LOP3.LUT R55, R17, 0xff, RZ, 0xc0, !PT ;  /* 0x000000ff11377812 */ /* 0x000fe400078ec0ff */
[----:B------:R-:W-:Y:S02]  /*6280*/  IADD3 R52, P0, PT, R66, UR14, RZ ;  /* 0x0000000e42347c10 */ /* 0x000fe4000ff1e0ff */
[----:B------:R-:W-:Y:S02]  /*6290*/  LOP3.LUT R17, R42, R55, RZ, 0xfc, !PT ;  /* 0x000000372a117212 */ /* 0x000fe400078efcff */
[----:B------:R-:W-:Y:S01]  /*62a0*/  LOP3.LUT R42, R54, 0xff000000, R67, 0xf8, !PT ;  /* 0xff000000362a7812 */ /* 0x000fe200078ef843 */
[----:B------:R-:W-:Y:S01]  /*62b0*/  IMAD.U32 R67, RZ, RZ, UR16 ;  /* 0x00000010ff437e24 */ /* 0x000fe2000f8e00ff */
[----:B------:R-:W-:-:S03]  /*62c0*/  LEA.HI.X.SX32 R53, R66, UR15, 0x1, P0 ;  /* 0x0000000f42357c11 */ /* 0x000fc600080f0eff */
[----:B------:R-:W-:Y:S02]  /*62d0*/  IMAD.WIDE R66, R67, 0x2, R44 ;  /* 0x0000000243427825 */ /* 0x000fe400078e022c */
[----:B------:R0:W-:Y:S04]  /*62e0*/  STG.E desc[UR10][R52.64], R17 ;  /* 0x0000001134007986 */ /* 0x0001e8000c10190a */
[----:B------:R-:W0:Y:S01]  /*62f0*/  LDG.E.64 R44, desc[UR10][R66.64] ;  /* 0x0000000a422c7981 */ /* 0x000e22000c1e1b00 */
[----:B------:R-:W-:Y:S01]  /*6300*/  IMAD.SHL.U32 R43, R43, 0x1000000, RZ ;  /* 0x010000002b2b7824 */ /* 0x000fe200078e00ff */
[----:B------:R-:W-:Y:S02]  /*6310*/  LOP3.LUT R64, R64, 0xff, RZ, 0xc0, !PT ;  /* 0x000000ff40407812 */ /* 0x000fe400078ec0ff */
[----:B------:R-:W-:-:S02]  /*6320*/  PRMT R31, R31, 0x7104, RZ ;  /* 0x000071041f1f7816 */ /* 0x000fc400000000ff */
[----:B------:R-:W-:Y:S02]  /*6330*/  LOP3.LUT R46, R46, 0xff000000, R43, 0xf8, !PT ;  /* 0xff0000002e2e7812 */ /* 0x000fe400078ef82b */
[----:B------:R-:W-:Y:S02]  /*6340*/  LOP3.LUT R31, R64, 0xff00, R31, 0xf8, !PT ;  /* 0x0000ff00401f7812 */ /* 0x000fe400078ef81f */
[----:B------:R-:W-:Y:S01]  /*6350*/  LOP3.LUT R43, R34, 0xff, RZ, 0xc0, !PT ;  /* 0x000000ff222b7812 */ /* 0x000fe200078ec0ff */
[----:B------:R-:W-:Y:S01]  /*6360*/  IMAD.SHL.U32 R34, R16, 0x100, RZ ;  /* 0x0000010010227824 */ /* 0x000fe200078e00ff */
[----:B------:R-:W-:Y:S02]  /*6370*/  IADD3 R76, P0, PT, R52, UR16, RZ ;  /* 0x00000010344c7c10 */ /* 0x000fe4000ff1e0ff */
[----:B------:R-:W-:Y:S02]  /*6380*/  LOP3.LUT R47, R47, 0xffff, RZ, 0xc0, !PT ;  /* 0x0000ffff2f2f7812 */ /* 0x000fe400078ec0ff */
[----:B------:R-:W-:Y:S01]  /*6390*/  LOP3.LUT R43, R43, 0xff00, R34, 0xf8, !PT ;  /* 0x0000ff002b2b7812 */ /* 0x000fe200078ef822 */
[----:B------:R-:W-:-:S02]  /*63a0*/  IMAD.X R77, R5, 0x1, R53, P0 ;  /* 0x00000001054d7824 */ /* 0x000fc400000e0635 */
[----:B------:R-:W-:Y:S02]  /*63b0*/  IMAD.SHL.U32 R47, R47, 0x1000000, RZ ;  /* 0x010000002f2f7824 */ /* 0x000fe400078e00ff */
[----:B------:R-:W-:Y:S01]  /*63c0*/  IMAD.U32 R40, R40, 0x10000, RZ ;  /* 0x0001000028287824 */ /* 0x000fe200078e00ff */
[----:B------:R-:W-:Y:S02]  /*63d0*/  LOP3.LUT R60, R60, 0xff, RZ, 0xc0, !PT ;  /* 0x000000ff3c3c7812 */ /* 0x000fe400078ec0ff */
[----:B------:R-:W-:Y:S02]  /*63e0*/  LOP3.LUT R74, R74, 0xff000000, R47, 0xf8, !PT ;  /* 0xff0000004a4a7812 */ /* 0x000fe400078ef82f */
[C-C-:B0-----:R-:W-:Y:S01]  /*63f0*/  SHF.R.U64 R17, R44.reuse, 0x10, R45.reuse ;  /* 0x000000102c117819 */ /* 0x141fe2000000122d */
[----:B------:R-:W-:Y:S01]  /*6400*/  IMAD.U32 R64, R44, 0x10000, RZ ;  /* 0x000100002c407824 */ /* 0x000fe200078e00ff */
[----:B------:R-:W-:Y:S01]  /*6410*/  SHF.R.U32.HI R44, RZ, 0x10, R45 ;  /* 0x00000010ff2c7819 */ /* 0x000fe2000001162d */
[----:B------:R-:W-:-:S02]  /*6420*/  IMAD.U32 R45, R45, 0x10000, RZ ;  /* 0x000100002d2d7824 */ /* 0x000fc400078e00ff */
[----:B------:R-:W-:Y:S02]  /*6430*/  IMAD.U32 R17, R17, 0x10000, RZ ;  /* 0x0001000011117824 */ /* 0x000fe400078e00ff */
[----:B------:R-:W-:Y:S01]  /*6440*/  FMUL R34, R45, UR7 ;  /* 0x000000072d227c20 */ /* 0x000fe20008400000 */
[----:B------:R-:W-:Y:S02]  /*6450*/  IMAD.U32 R16, R44, 0x10000, RZ ;  /* 0x000100002c107824 */ /* 0x000fe400078e00ff */
[----:B------:R-:W-:Y:S01]  /*6460*/  FMUL R54, R17, UR7 ;  /* 0x0000000711367c20 */ /* 0x000fe20008400000 */
[C---:B------:R-:W-:Y:S01]  /*6470*/  FMNMX3 R7, |R64|.reuse, R7, |R17|, !PT ;  /* 0x0000000740077276 */ /* 0x040fe20007800611 */
        /* <DEDUP_REMOVED lines=19> */
[----:B------:R-:W-:Y:S02]  /*65b0*/  LOP3.LUT R31, R31, 0xff0000, R40, 0xf8, !PT ;  /* 0x00ff00001f1f7812 */ /* 0x000fe400078ef828 */
[----:B------:R-:W-:Y:S02]  /*65c0*/  LOP3.LUT R63, R63, 0xff, RZ, 0xc0, !PT ;  /* 0x000000ff3f3f7812 */ /* 0x000fe400078ec0ff */
[----:B------:R-:W-:-:S02]  /*65d0*/  LOP3.LUT R47, R60, 0xff00, R47, 0xf8, !PT ;  /* 0x0000ff003c2f7812 */ /* 0x000fc400078ef82f */
[----:B0-----:R-:W-:Y:S02]  /*65e0*/  IADD3 R76, P0, PT, R76, UR16, RZ ;  /* 0x000000104c4c7c10 */ /* 0x001fe4000ff1e0ff */
[----:B------:R-:W-:-:S03]  /*65f0*/  PRMT R22, R22, 0x7104, RZ ;  /* 0x0000710416167816 */ /* 0x000fc600000000ff */
[----:B------:R-:W-:Y:S01]  /*6600*/  IMAD.X R77, R5, 0x1, R77, P0 ;  /* 0x00000001054d7824 */ /* 0x000fe200000e064d */
[----:B------:R-:W-:Y:S02]  /*6610*/  LOP3.LUT R22, R63, 0xff00, R22, 0xf8, !PT ;  /* 0x0000ff003f167812 */ /* 0x000fe400078ef816 */
        /* <DEDUP_REMOVED lines=18> */
[----:B------:R-:W-:-:S05]  /*6740*/  LOP3.LUT R40, R17, 0xff0000, RZ, 0xc0, !PT ;  /* 0x00ff000011287812 */ /* 0x000fca00078ec0ff */
[----:B------:R-:W-:Y:S02]  /*6750*/  IMAD R7, R45, 0x1000000, R40 ;  /* 0x010000002d077824 */ /* 0x000fe400078e0228 */
[----:B------:R-:W-:-:S05]  /*6760*/  IMAD.SHL.U32 R40, R19, 0x100, RZ ;  /* 0x0000010013287824 */ /* 0x000fca00078e00ff */
[----:B------:R-:W-:Y:S02]  /*6770*/  LOP3.LUT R7, R7, 0xffff, R40, 0xf8, !PT ;  /* 0x0000ffff07077812 */ /* 0x000fe400078ef828 */
[----:B------:R-:W-:Y:S01]  /*6780*/  F2FP.SATFINITE.E4M3.F32.PACK_AB_MERGE_C R40, RZ, R16, RZ ;  /* 0x00000010ff28723e */ /* 0x000fe200048070ff */
[----:B------:R-:W-:-:S03]  /*6790*/  IMAD.U32 R16, R35, 0x10000, RZ ;  /* 0x0001000023107824 */ /* 0x000fc600078e00ff */
[----:B------:R-:W-:Y:S01]  /*67a0*/  LOP3.LUT R35, R7, 0xff, R40, 0xf8, !PT ;  /* 0x000000ff07237812 */ /* 0x000fe200078ef828 */
[----:B------:R-:W-:Y:S01]  /*67b0*/  IMAD.U32 R7, RZ, RZ, UR16 ;  /* 0x00000010ff077e24 */ /* 0x000fe2000f8e00ff */
[----:B------:R-:W-:-:S03]  /*67c0*/  LOP3.LUT R43, R43, 0xff0000, R16, 0xf8, !PT ;  /* 0x00ff00002b2b7812 */ /* 0x000fc600078ef810 */
[----:B------:R-:W-:Y:S01]  /*67d0*/  IMAD.WIDE R66, R7, 0x2, R66 ;  /* 0x0000000207427825 */ /* 0x000fe200078e0242 */
[----:B------:R0:W-:Y:S04]  /*67e0*/  STG.E desc[UR10][R76.64], R35 ;  /* 0x000000234c007986 */ /* 0x0001e8000c10190a */
[----:B------:R-:W2:Y:S01]  /*67f0*/  LDG.E.64 R16, desc[UR10][R66.64] ;  /* 0x0000000a42107981 */ /* 0x000ea2000c1e1b00 */
[----:B------:R-:W-:Y:S01]  /*6800*/  IMAD.U32 R63, R30, 0x10000, RZ ;  /* 0x000100001e3f7824 */ /* 0x000fe200078e00ff */
[----:B------:R-:W-:Y:S01]  /*6810*/  LOP3.LUT R62, R62, 0xffff, RZ, 0xc0, !PT ;  /* 0x0000ffff3e3e7812 */ /* 0x000fe200078ec0ff */
[----:B------:R-:W-:-:S03]  /*6820*/  IMAD.U32 R36, R36, 0x10000, RZ ;  /* 0x0001000024247824 */ /* 0x000fc600078e00ff */
[----:B------:R-:W-:Y:S01]  /*6830*/  LOP3.LUT R63, R22, 0xff0000, R63, 0xf8, !PT ;  /* 0x00ff0000163f7812 */ /* 0x000fe200078ef83f */
[----:B------:R-:W-:Y:S01]  /*6840*/  IMAD.SHL.U32 R22, R37, 0x1000000, RZ ;  /* 0x0100000025167824 */ /* 0x000fe200078e00ff */
[----:B------:R-:W-:Y:S01]  /*6850*/  LOP3.LUT R47, R47, 0xff0000, R36, 0xf8, !PT ;  /* 0x00ff00002f2f7812 */ /* 0x000fe200078ef824 */
[----:B------:R-:W-:Y:S01]  /*6860*/  IMAD.SHL.U32 R62, R62, 0x1000000, RZ ;  /* 0x010000003e3e7824 */ /* 0x000fe200078e00ff */
[----:B0-----:R-:W-:Y:S02]  /*6870*/  IADD3 R76, P0, PT, R76, UR16, RZ ;  /* 0x000000104c4c7c10 */ /* 0x001fe4000ff1e0ff */
[----:B------:R-:W-:-:S03]  /*6880*/  LOP3.LUT R7, R43, R22, RZ, 0xfc, !PT ;  /* 0x000000162b077212 */ /* 0x000fc600078efcff */
[----:B------:R-:W-:Y:S01]  /*6890*/  IMAD.X R77, R5, 0x1, R77, P0 ;  /* 0x00000001054d7824 */ /* 0x000fe200000e064d */
[C-C-:B--2---:R-:W-:Y:S01]  /*68a0*/  SHF.R.U64 R36, R16.reuse, 0x10, R17.reuse ;  /* 0x0000001010247819 */ /* 0x144fe20000001211 */
[----:B------:R-:W-:Y:S01]  /*68b0*/  IMAD.U32 R43, R16, 0x10000, RZ ;  /* 0x00010000102b7824 */ /* 0x000fe200078e00ff */
[----:B------:R-:W-:Y:S01]  /*68c0*/  SHF.R.U32.HI R30, RZ, 0x10, R17 ;  /* 0x00000010ff1e7819 */ /* 0x000fe20000011611 */
[----:B------:R-:W-:Y:S02]  /*68d0*/  IMAD.U32 R22, R17, 0x10000, RZ ;  /* 0x0001000011167824 */ /* 0x000fe400078e00ff */
[----:B------:R-:W-:Y:S02]  /*68e0*/  IMAD.U32 R16, R36, 0x10000, RZ ;  /* 0x0001000024107824 */ /* 0x000fe400078e00ff */
[C---:B------:R-:W-:Y:S01]  /*68f0*/  FMUL R36, R43.reuse, UR7 ;  /* 0x000000072b247c20 */ /* 0x040fe20008400000 */
[----:B------:R-:W-:Y:S02]  /*6900*/  IMAD.U32 R17, R30, 0x10000, RZ ;  /* 0x000100001e117824 */ /* 0x000fe400078e00ff */
[----:B------:R-:W-:Y:S01]  /*6910*/  FMUL R30, R22, UR7 ;  /* 0x00000007161e7c20 */ /* 0x000fe20008400000 */
[----:B------:R-:W-:-:S02]  /*6920*/  FMNMX3 R37, |R43|, R60, |R16|, !PT ;  /* 0x0000003c2b257276 */ /* 0x000fc40007800610 */
[----:B------:R-:W-:Y:S02]  /*6930*/  F2FP.SATFINITE.E4M3.F32.PACK_AB_MERGE_C R36, RZ, R36, RZ ;  /* 0x00000024ff24723e */ /* 0x000fe400048070ff */
[----:B------:R-:W-:Y:S01]  /*6940*/  FMNMX3 R37, |R22|, R37, |R17|, !PT ;  /* 0x0000002516257276 */ /* 0x000fe20007800611 */
[----:B------:R-:W-:Y:S01]  /*6950*/  FMUL R17, R17, UR7 ;  /* 0x0000000711117c20 */ /* 0x000fe20008400000 */
[----:B------:R-:W-:Y:S01]  /*6960*/  F2FP.SATFINITE.E4M3.F32.PACK_AB_MERGE_C R22, RZ, R30, RZ ;  /* 0x0000001eff16723e */ /* 0x000fe200048070ff */
[----:B------:R-:W-:Y:S01]  /*6970*/  FMUL R30, R16, UR7 ;  /* 0x00000007101e7c20 */ /* 0x000fe20008400000 */
[----:B------:R-:W-:Y:S02]  /*6980*/  LOP3.LUT R61, R61, 0xffff, RZ, 0xc0, !PT ;  /* 0x0000ffff3d3d7812 */ /* 0x000fe400078ec0ff */
[----:B------:R-:W-:Y:S02]  /*6990*/  LOP3.LUT R22, R22, 0xffff, RZ, 0xc0, !PT ;  /* 0x0000ffff16167812 */ /* 0x000fe400078ec0ff */
[----:B------:R-:W-:-:S02]  /*69a0*/  F2FP.SATFINITE.E4M3.F32.PACK_AB_MERGE_C R17, RZ, R17, RZ ;  /* 0x00000011ff11723e */ /* 0x000fc400048070ff */
[----:B------:R-:W-:Y:S01]  /*69b0*/  F2FP.SATFINITE.E4M3.F32.PACK_AB_MERGE_C R30, RZ, R30, RZ ;  /* 0x0000001eff1e723e */ /* 0x000fe200048070ff */
[----:B------:R-:W-:Y:S01]  /*69c0*/  IMAD.U32 R16, R22, 0x10000, RZ ;  /* 0x0001000016107824 */ /* 0x000fe200078e00ff */
[----:B------:R-:W-:Y:S02]  /*69d0*/  LOP3.LUT R35, R17, 0xffff, RZ, 0xc0, !PT ;  /* 0x0000ffff11237812 */ /* 0x000fe400078ec0ff */
[----:B------:R-:W-:Y:S01]  /*69e0*/  LOP3.LUT R43, R31, R62, RZ, 0xfc, !PT ;  /* 0x0000003e1f2b7212 */ /* 0x000fe200078efcff */
[----:B------:R-:W-:Y:S01]  /*69f0*/  IMAD.SHL.U32 R17, R30, 0x100, RZ ;  /* 0x000001001e117824 */ /* 0x000fe200078e00ff */
        /* <DEDUP_REMOVED lines=8> */
[----:B------:R-:W-:Y:S01]  /*6a80*/  IMAD.SHL.U32 R60, R56, 0x1000000, RZ ;  /* 0x01000000383c7824 */ /* 0x000fe200078e00ff */
[----:B------:R-:W-:Y:S01]  /*6a90*/  LOP3.LUT R65, R65, 0xff, RZ, 0xc0, !PT ;  /* 0x000000ff41417812 */ /* 0x000fe200078ec0ff */
[----:B------:R-:W-:-:S03]  /*6aa0*/  IMAD.SHL.U32 R56, R61, 0x1000000, RZ ;  /* 0x010000003d387824 */ /* 0x000fc600078e00ff */
[----:B------:R-:W-:Y:S01]  /*6ab0*/  LOP3.LUT R47, R47, R60, RZ, 0xfc, !PT ;  /* 0x0000003c2f2f7212 */ /* 0x000fe200078efcff */
[----:B------:R-:W-:Y:S01]  /*6ac0*/  IMAD.U32 R40, R40, 0x10000, RZ ;  /* 0x0001000028287824 */ /* 0x000fe200078e00ff */
[----:B------:R-:W-:Y:S01]  /*6ad0*/  LOP3.LUT R75, R63, R56, RZ, 0xfc, !PT ;  /* 0x000000383f4b7212 */ /* 0x000fe200078efcff */
[----:B------:R-:W-:Y:S01]  /*6ae0*/  IMAD R56, R52, 0x100, R55 ;  /* 0x0000010034387824 */ /* 0x000fe200078e0237 */
[----:B------:R-:W-:Y:S01]  /*6af0*/  LOP3.LUT R23, R23, 0xff, RZ, 0xc0, !PT ;  /* 0x000000ff17177812 */ /* 0x000fe200078ec0ff */
[----:B------:R-:W-:Y:S01]  /*6b00*/  IMAD R62, R34, 0x100, R65 ;  /* 0x00000100223e7824 */ /* 0x000fe200078e0241 */
[C-C-:B--2---:R-:W-:Y:S01]  /*6b10*/  SHF.R.U64 R31, R16.reuse, 0x10, R17.reuse ;  /* 0x00000010101f7819 */ /* 0x144fe20000001211 */
[----:B------:R-:W-:Y:S01]  /*6b20*/  IMAD.U32 R52, R17, 0x10000, RZ ;  /* 0x0001000011347824 */ /* 0x000fe200078e00ff */
[----:B------:R-:W-:Y:S01]  /*6b30*/  SHF.R.U32.HI R55, RZ, 0x10, R17 ;  /* 0x00000010ff377819 */ /* 0x000fe20000011611 */
[----:B------:R-:W-:Y:S02]  /*6b40*/  IMAD.U32 R16, R16, 0x10000, RZ ;  /* 0x0001000010107824 */ /* 0x000fe400078e00ff */
[----:B------:R-:W-:-:S02]  /*6b50*/  IMAD.U32 R17, R31, 0x10000, RZ ;  /* 0x000100001f117824 */ /* 0x000fc400078e00ff */
[----:B------:R-:W-:Y:S01]  /*6b60*/  FMUL R31, R52, UR7 ;  /* 0x00000007341f7c20 */ /* 0x000fe20008400000 */
[----:B------:R-:W-:Y:S02]  /*6b70*/  IMAD.U32 R55, R55, 0x10000, RZ ;  /* 0x0001000037377824 */ /* 0x000fe400078e00ff */
        /* <DEDUP_REMOVED lines=15> */
[----:B------:R-:W-:Y:S02]  /*6c70*/  IADD3 R60, P0, PT, R76, UR16, RZ ;  /* 0x000000104c3c7c10 */ /* 0x000fe4000ff1e0ff */
[----:B------:R-:W-:-:S03]  /*6c80*/  F2FP.SATFINITE.E4M3.F32.PACK_AB_MERGE_C R52, RZ, R52, RZ ;  /* 0x00000034ff34723e */ /* 0x000fc600048070ff */
[----:B------:R-:W-:Y:S01]  /*6c90*/  IMAD.X R61, R5, 0x1, R77, P0 ;  /* 0x00000001053d7824 */ /* 0x000fe200000e064d */
[----:B0-----:R-:W-:Y:S01]  /*6ca0*/  LOP3.LUT R77, R17, 0xff, R52, 0xf8, !PT ;  /* 0x000000ff114d7812 */ /* 0x001fe200078ef834 */
[----:B------:R-:W-:-:S04]  /*6cb0*/  IMAD.U32 R17, RZ, RZ, UR16 ;  /* 0x00000010ff117e24 */ /* 0x000fc8000f8e00ff */
[----:B------:R-:W-:Y:S01]  /*6cc0*/  IMAD.WIDE R66, R17, 0x2, R66 ;  /* 0x0000000211427825 */ /* 0x000fe200078e0242 */
[----:B------:R0:W-:Y:S04]  /*6cd0*/  STG.E desc[UR10][R60.64], R77 ;  /* 0x0000004d3c007986 */ /* 0x0001e8000c10190a */
[----:B------:R-:W2:Y:S01]  /*6ce0*/  LDG.E.64 R16, desc[UR10][R66.64] ;  /* 0x0000000a42107981 */ /* 0x000ea2000c1e1b00 */
[----:B------:R-:W-:Y:S01]  /*6cf0*/  IMAD R44, R44, 0x100, R23 ;  /* 0x000001002c2c7824 */ /* 0x000fe200078e0217 */
[----:B------:R-:W-:Y:S02]  /*6d00*/  LOP3.LUT R23, R40, 0xff0000, RZ, 0xc0, !PT ;  /* 0x00ff000028177812 */ /* 0x000fe400078ec0ff */
[----:B------:R-:W-:Y:S02]  /*6d10*/  PRMT R57, R57, 0x6540, R54 ;  /* 0x0000654039397816 */ /* 0x000fe40000000036 */
[----:B------:R-:W-:-:S02]  /*6d20*/  LOP3.LUT R34, R23, 0xffff, R56, 0xf8, !PT ;  /* 0x0000ffff17227812 */ /* 0x000fc400078ef838 */
[C-C-:B--2---:R-:W-:Y:S01]  /*6d30*/  SHF.R.U64 R40, R16.reuse, 0x10, R17.reuse ;  /* 0x0000001010287819 */ /* 0x144fe20000001211 */
[----:B------:R-:W-:Y:S01]  /*6d40*/  IMAD.U32 R23, R17, 0x10000, RZ ;  /* 0x0001000011177824 */ /* 0x000fe200078e00ff */
[----:B------:R-:W-:Y:S01]  /*6d50*/  SHF.R.U32.HI R54, RZ, 0x10, R17 ;  /* 0x00000010ff367819 */ /* 0x000fe20000011611 */
[----:B------:R-:W-:Y:S02]  /*6d60*/  IMAD.U32 R16, R16, 0x10000, RZ ;  /* 0x0001000010107824 */ /* 0x000fe400078e00ff */
[----:B------:R-:W-:Y:S02]  /*6d70*/  IMAD.U32 R17, R40, 0x10000, RZ ;  /* 0x0001000028117824 */ /* 0x000fe400078e00ff */
[----:B------:R-:W-:Y:S01]  /*6d80*/  FMUL R40, R23, UR7 ;  /* 0x0000000717287c20 */ /* 0x000fe20008400000 */
[----:B------:R-:W-:Y:S02]  /*6d90*/  IMAD.U32 R54, R54, 0x10000, RZ ;  /* 0x0001000036367824 */ /* 0x000fe400078e00ff */
[C---:B------:R-:W-:Y:S01]  /*6da0*/  FMNMX3 R56, |R16|.reuse, R63, |R17|, !PT ;  /* 0x0000003f10387276 */ /* 0x040fe20007800611 */
[----:B------:R-:W-:-:S03]  /*6db0*/  FMUL R16, R16, UR7 ;  /* 0x0000000710107c20 */ /* 0x000fc60008400000 */
[----:B------:R-:W-:Y:S02]  /*6dc0*/  FMNMX3 R56, |R23|, R56, |R54|, !PT ;  /* 0x0000003817387276 */ /* 0x000fe40007800636 */
[----:B------:R-:W-:Y:S01]  /*6dd0*/  F2FP.SATFINITE.E4M3.F32.PACK_AB_MERGE_C R23, RZ, R40, RZ ;  /* 0x00000028ff17723e */ /* 0x000fe200048070ff */
[----:B------:R-:W-:Y:S01]  /*6de0*/  FMUL R40, R54, UR7 ;  /* 0x0000000736287c20 */ /* 0x000fe20008400000 */
[----:B------:R-:W-:Y:S02]  /*6df0*/  FMUL R54, R17, UR7 ;  /* 0x0000000711367c20 */ /* 0x000fe40008400000 */
        /* <DEDUP_REMOVED lines=9> */
[----:B------:R-:W-:Y:S01]  /*6e90*/  IMAD.U32 R17, R53, 0x10000, RZ ;  /* 0x0001000035117824 */ /* 0x000fe200078e00ff */
[----:B------:R-:W-:Y:S02]  /*6ea0*/  IADD3 R64, P0, PT, R60, UR16, RZ ;  /* 0x000000103c407c10 */ /* 0x000fe4000ff1e0ff */
[----:B------:R-:W-:Y:S02]  /*6eb0*/  F2FP.SATFINITE.E4M3.F32.PACK_AB_MERGE_C R53, RZ, R16, RZ ;  /* 0x00000010ff35723e */ /* 0x000fe400048070ff */
[----:B------:R-:W-:Y:S01]  /*6ec0*/  LOP3.LUT R17, R17, 0xff0000, RZ, 0xc0, !PT ;  /* 0x00ff000011117812 */ /* 0x000fe200078ec0ff */
[----:B------:R-:W-:Y:S01]  /*6ed0*/  IMAD.X R65, R5, 0x1, R61, P0 ;  /* 0x0000000105417824 */ /* 0x000fe200000e063d */
[----:B0-----:R-:W-:Y:S02]  /*6ee0*/  LOP3.LUT R61, R76, 0xff, R53, 0xf8, !PT ;  /* 0x000000ff4c3d7812 */ /* 0x001fe400078ef835 */
[----:B------:R-:W-:Y:S01]  /*6ef0*/  LOP3.LUT R62, R17, 0xffff, R62, 0xf8, !PT ;  /* 0x0000ffff113e7812 */ /* 0x000fe200078ef83e */
[----:B------:R-:W-:-:S02]  /*6f00*/  IMAD.U32 R17, RZ, RZ, UR16 ;  /* 0x00000010ff117e24 */ /* 0x000fc4000f8e00ff */
[----:B------:R0:W-:Y:S02]  /*6f10*/  STG.E desc[UR10][R64.64], R61 ;  /* 0x0000003d40007986 */ /* 0x0001e4000c10190a */
[----:B------:R-:W-:-:S05]  /*6f20*/  IMAD.WIDE R66, R17, 0x2, R66 ;  /* 0x0000000211427825 */ /* 0x000fca00078e0242 */
[----:B------:R-:W2:Y:S01]  /*6f30*/  LDG.E.64 R16, desc[UR10][R66.64] ;  /* 0x0000000a42107981 */ /* 0x000ea2000c1e1b00 */
[----:B------:R-:W-:Y:S02]  /*6f40*/  IMAD.U32 R19, R19, 0x10000, RZ ;  /* 0x0001000013137824 */ /* 0x000fe400078e00ff */
[----:B------:R-:W-:-:S03]  /*6f50*/  IMAD.U32 R45, R45, 0x10000, RZ ;  /* 0x000100002d2d7824 */ /* 0x000fc600078e00ff */
[----:B------:R-:W-:-:S04]  /*6f60*/  LOP3.LUT R60, R19, 0xff0000, RZ, 0xc0, !PT ;  /* 0x00ff0000133c7812 */ /* 0x000fc800078ec0ff */
        /* <DEDUP_REMOVED lines=19> */
[----:B------:R-:W-:Y:S02]  /*70a0*/  LOP3.LUT R44, R36, 0xffff, RZ, 0xc0, !PT ;  /* 0x0000ffff242c7812 */ /* 0x000fe400078ec0ff */
[----:B------:R-:W-:Y:S01]  /*70b0*/  F2FP.SATFINITE.E4M3.F32.PACK_AB_MERGE_C R17, RZ, R17, RZ ;  /* 0x00000011ff11723e */ /* 0x000fe200048070ff */
[----:B------:R-:W-:Y:S01]  /*70c0*/  IMAD.U32 R16, R56, 0x10000, RZ ;  /* 0x0001000038107824 */ /* 0x000fe200078e00ff */
[----:B------:R-:W-:-:S02]  /*70d0*/  F2FP.SATFINITE.E4M3.F32.PACK_AB_MERGE_C R57, RZ, R57, RZ ;  /* 0x00000039ff39723e */ /* 0x000fc400048070ff */
[----:B------:R-:W-:Y:S02]  /*70e0*/  LOP3.LUT R60, R17, 0xffff, RZ, 0xc0, !PT ;  /* 0x0000ffff113c7812 */ /* 0x000fe400078ec0ff */
[----:B------:R-:W-:Y:S01]  /*70f0*/  LOP3.LUT R17, R16, 0xff0000, RZ, 0xc0, !PT ;  /* 0x00ff000010117812 */ /* 0x000fe200078ec0ff */
[----:B------:R-:W-:Y:S01]  /*7100*/  IMAD.SHL.U32 R16, R57, 0x100, RZ ;  /* 0x0000010039107824 */ /* 0x000fe200078e00ff */
[----:B------:R-:W-:Y:S01]  /*7110*/  F2FP.SATFINITE.E4M3.F32.PACK_AB_MERGE_C R36, RZ, R45, RZ ;  /* 0x0000002dff24723e */ /* 0x000fe200048070ff */
[----:B------:R-:W-:Y:S02]  /*7120*/  IMAD.SHL.U32 R45, R44, 0x1000000, RZ ;  /* 0x010000002c2d7824 */ /* 0x000fe400078e00ff */
[----:B------:R-:W-:-:S03]  /*7130*/  IMAD R17, R60, 0x1000000, R17 ;  /* 0x010000003c117824 */ /* 0x000fc600078e0211 */
[----:B------:R-:W-:Y:S01]  /*7140*/  LOP3.LUT R34, R34, 0xff000000, R45, 0xf8, !PT ;  /* 0xff00000022227812 */ /* 0x000fe200078ef82d */
[----:B------:R-:W-:Y:S01]  /*7150*/  IMAD.U32 R45, RZ, RZ, UR16 ;  /* 0x00000010ff2d7e24 */ /* 0x000fe2000f8e00ff */
[----:B0-----:R-:W-:Y:S02]  /*7160*/  LOP3.LUT R61, R17, 0xffff, R16, 0xf8, !PT ;  /* 0x0000ffff113d7812 */ /* 0x001fe400078ef810 */
[----:B------:R-:W-:Y:S01]  /*7170*/  IADD3 R16, P0, PT, R64, UR16, RZ ;  /* 0x0000001040107c10 */ /* 0x000fe2000ff1e0ff */
[----:B------:R-:W-:Y:S01]  /*7180*/  IMAD.WIDE R44, R45, 0x2, R66 ;  /* 0x000000022d2c7825 */ /* 0x000fe200078e0242 */
[----:B------:R-:W-:-:S03]  /*7190*/  LOP3.LUT R61, R61, 0xff, R36, 0xf8, !PT ;  /* 0x000000ff3d3d7812 */ /* 0x000fc600078ef824 */
[----:B------:R-:W-:-:S05]  /*71a0*/  IMAD.X R17, R5, 0x1, R65, P0 ;  /* 0x0000000105117824 */ /* 0x000fca00000e0641 */
[----:B------:R0:W-:Y:S04]  /*71b0*/  STG.E desc[UR10][R16.64], R61 ;  /* 0x0000003d10007986 */ /* 0x0001e8000c10190a */
[----:B------:R-:W2:Y:S01]  /*71c0*/  LDG.E.64 R44, desc[UR10][R44.64] ;  /* 0x0000000a2c2c7981 */ /* 0x000ea2000c1e1b00 */
[----:B------:R-:W-:Y:S02]  /*71d0*/  IMAD.SHL.U32 R35, R35, 0x1000000, RZ ;  /* 0x0100000023237824 */ /* 0x000fe400078e00ff */
[----:B------:R-:W-:-:S03]  /*71e0*/  IMAD.IADD R41, R18, 0x1, R41 ;  /* 0x0000000112297824 */ /* 0x000fc600078e0229 */
[----:B------:R-:W-:Y:S02]  /*71f0*/  LOP3.LUT R76, R76, 0xff000000, R35, 0xf8, !PT ;  /* 0xff0000004c4c7812 */ /* 0x000fe400078ef823 */
[----:B0-----:R-:W-:-:S05]  /*7200*/  IADD3 R16, P0, PT, R16, UR16, RZ ;  /* 0x0000001010107c10 */ /* 0x001fca000ff1e0ff */
        /* <DEDUP_REMOVED lines=16> */
[----:B------:R-:W-:Y:S01]  /*7310*/  FMNMX3 R63, |R64|, R63, |R65|, !PT ;  /* 0x0000003f403f7276 */ /* 0x000fe20007800641 */
[----:B------:R-:W-:Y:S01]  /*7320*/  IMAD.SHL.U32 R65, R45, 0x100, RZ ;  /* 0x000001002d417824 */ /* 0x000fe200078e00ff */
[----:B------:R-:W-:Y:S01]  /*7330*/  LOP3.LUT R66, R66, 0xff0000, RZ, 0xc0, !PT ;  /* 0x00ff000042427812 */ /* 0x000fe200078ec0ff */
[----:B------:R-:W-:-:S04]  /*7340*/  FMUL R64, R64, UR7 ;  /* 0x0000000740407c20 */ /* 0x000fc80008400000 */
[----:B------:R-:W-:Y:S01]  /*7350*/  IMAD R66, R61, 0x1000000, R66 ;  /* 0x010000003d427824 */ /* 0x000fe200078e0242 */
[----:B------:R-:W-:-:S04]  /*7360*/  F2FP.SATFINITE.E4M3.F32.PACK_AB_MERGE_C R64, RZ, R64, RZ ;  /* 0x00000040ff40723e */ /* 0x000fc800048070ff */
[----:B------:R-:W-:Y:S01]  /*7370*/  LOP3.LUT R65, R66, 0xffff, R65, 0xf8, !PT ;  /* 0x0000ffff42417812 */ /* 0x000fe200078ef841 */
[----:B------:R-:W-:-:S03]  /*7380*/  IMAD.U32 R66, RZ, RZ, UR16 ;  /* 0x00000010ff427e24 */ /* 0x000fc6000f8e00ff */
[----:B------:R-:W-:Y:S01]  /*7390*/  LOP3.LUT R65, R65, 0xff, R64, 0xf8, !PT ;  /* 0x000000ff41417812 */ /* 0x000fe200078ef840 */
[----:B------:R-:W-:-:S04]  /*73a0*/  IMAD R41, R66, 0x2, R41 ;  /* 0x0000000242297824 */ /* 0x000fc800078e0229 */
[----:B------:R-:W-:Y:S01]  /*73b0*/  VIADD R41, R41, UR16 ;  /* 0x0000001029297c36 */ /* 0x000fe20008000000 */
[----:B------:R0:W-:Y:S03]  /*73c0*/  STG.E desc[UR10][R16.64], R65 ;  /* 0x0000004110007986 */ /* 0x0001e6000c10190a */
[----:B------:R-:W-:Y:S02]  /*73d0*/  IMAD R41, R66, 0x19, R41 ;  /* 0x0000001942297824 */ /* 0x000fe400078e0229 */
[----:B------:R-:W-:Y:S02]  /*73e0*/  IMAD.MOV.U32 R66, RZ, RZ, 0x2 ;  /* 0x00000002ff427424 */ /* 0x000fe400078e00ff */
[--C-:B------:R-:W-:Y:S02]  /*73f0*/  IMAD.IADD R18, R18, 0x1, R41.reuse ;  /* 0x0000000112127824 */ /* 0x100fe400078e0229 */
[----:B------:R-:W-:-:S04]  /*7400*/  IMAD.IADD R41, R3, 0x1, R41 ;  /* 0x0000000103297824 */ /* 0x000fc800078e0229 */
[----:B------:R-:W-:-:S05]  /*7410*/  IMAD.WIDE R66, R41, R66, UR12 ;  /* 0x0000000c29427e25 */ /* 0x000fca000f8e0242 */
[----:B0-----:R-:W2:Y:S01]  /*7420*/  LDG.E.64 R16, desc[UR10][R66.64] ;  /* 0x0000000a42107981 */ /* 0x001ea2000c1e1b00 */
[----:B------:R-:W-:Y:S01]  /*7430*/  LOP3.LUT R30, R30, 0xffff, RZ, 0xc0, !PT ;  /* 0x0000ffff1e1e7812 */ /* 0x000fe200078ec0ff */
[----:B------:R-:W-:Y:S01]  /*7440*/  IMAD.SHL.U32 R23, R23, 0x100, RZ ;  /* 0x0000010017177824 */ /* 0x000fe200078e00ff */
[----:B------:R-:W-:Y:S02]  /*7450*/  FMNMX3 R63, |R35|, R63, |R62|, !PT ;  /* 0x0000003f233f7276 */ /* 0x000fe4000780063e */
[----:B------:R-:W-:Y:S01]  /*7460*/  LOP3.LUT R62, R31, 0xff, RZ, 0xc0, !PT ;  /* 0x000000ff1f3e7812 */ /* 0x000fe200078ec0ff */
[----:B------:R-:W-:Y:S01]  /*7470*/  IMAD.SHL.U32 R30, R30, 0x1000000, RZ ;  /* 0x010000001e1e7824 */ /* 0x000fe200078e00ff */
[----:B------:R-:W-:Y:S02]  /*7480*/  PRMT R54, R54, 0x7104, RZ ;  /* 0x0000710436367816 */ /* 0x000fe400000000ff */
[----:B------:R-:W-:Y:S02]  /*7490*/  LOP3.LUT R52, R52, 0xff, RZ, 0xc0, !PT ;  /* 0x000000ff34347812 */ /* 0x000fe400078ec0ff */
[----:B------:R-:W-:-:S02]  /*74a0*/  LOP3.LUT R30, R19, 0xff000000, R30, 0xf8, !PT ;  /* 0xff000000131e7812 */ /* 0x000fc400078ef81e */
[----:B------:R-:W-:Y:S02]  /*74b0*/  LOP3.LUT R19, R37, 0xff, RZ, 0xc0, !PT ;  /* 0x000000ff25137812 */ /* 0x000fe400078ec0ff */
[----:B------:R-:W-:Y:S02]  /*74c0*/  PRMT R53, R53, 0x7104, RZ ;  /* 0x0000710435357816 */ /* 0x000fe400000000ff */
[----:B------:R-:W-:Y:S01]  /*74d0*/  LOP3.LUT R19, R19, 0xff00, R54, 0xf8, !PT ;  /* 0x0000ff0013137812 */ /* 0x000fe200078ef836 */
[----:B------:R-:W-:Y:S01]  /*74e0*/  IMAD.SHL.U32 R54, R40, 0x100, RZ ;  /* 0x0000010028367824 */ /* 0x000fe200078e00ff */
[----:B------:R-:W-:Y:S02]  /*74f0*/  LOP3.LUT R52, R52, 0xff00, R53, 0xf8, !PT ;  /* 0x0000ff0034347812 */ /* 0x000fe400078ef835 */
[----:B------:R-:W-:Y:S02]  /*7500*/  LOP3.LUT R23, R62, 0xff00, R23, 0xf8, !PT ;  /* 0x0000ff003e177812 */ /* 0x000fe400078ef817 */
[----:B------:R-:W-:-:S02]  /*7510*/  IADD3 R62, P0, PT, R41, UR14, RZ ;  /* 0x0000000e293e7c10 */ /* 0x000fc4000ff1e0ff */
[C-C-:B--2---:R-:W-:Y:S01]  /*7520*/  SHF.R.U64 R35, R16.reuse, 0x10, R17.reuse ;  /* 0x0000001010237819 */ /* 0x144fe20000001211 */
[----:B------:R-:W-:Y:S01]  /*7530*/  IMAD.U32 R37, R17, 0x10000, RZ ;  /* 0x0001000011257824 */ /* 0x000fe200078e00ff */
[----:B------:R-:W-:Y:S01]  /*7540*/  SHF.R.U32.HI R31, RZ, 0x10, R17 ;  /* 0x00000010ff1f7819 */ /* 0x000fe20000011611 */
[----:B------:R-:W-:Y:S02]  /*7550*/  IMAD.U32 R16, R16, 0x10000, RZ ;  /* 0x0001000010107824 */ /* 0x000fe400078e00ff */
[----:B------:R-:W-:Y:S01]  /*7560*/  IMAD.U32 R17, R35, 0x10000, RZ ;  /* 0x0001000023117824 */ /* 0x000fe200078e00ff */
[----:B------:R-:W-:Y:S01]  /*7570*/  LOP3.LUT R35, R55, 0xff, RZ, 0xc0, !PT ;  /* 0x000000ff37237812 */ /* 0x000fe200078ec0ff */
[----:B------:R-:W-:Y:S02]  /*7580*/  IMAD.U32 R40, R31, 0x10000, RZ ;  /* 0x000100001f287824 */ /* 0x000fe400078e00ff */
[----:B------:R-:W-:Y:S01]  /*7590*/  FMUL R53, R17, UR7 ;  /* 0x0000000711357c20 */ /* 0x000fe20008400000 */
[C---:B------:R-:W-:Y:S01]  /*75a0*/  FMNMX3 R31, |R16|.reuse, R63, |R17|, !PT ;  /* 0x0000003f101f7276 */ /* 0x040fe20007800611 */
[----:B------:R-:W-:Y:S01]  /*75b0*/  FMUL R16, R16, UR7 ;  /* 0x0000000710107c20 */ /* 0x000fe20008400000 */
[----:B------:R-:W-:Y:S01]  /*75c0*/  LOP3.LUT R35, R35, 0xff00, R54, 0xf8, !PT ;  /* 0x0000ff0023237812 */ /* 0x000fe200078ef836 */
[----:B------:R-:W-:Y:S01]  /*75d0*/  IMAD.U32 R55, R36, 0x10000, RZ ;  /* 0x0001000024377824 */ /* 0x000fe200078e00ff */
[C---:B------:R-:W-:Y:S01]  /*75e0*/  FMNMX3 R31, |R37|.reuse, R31, |R40|, !PT ;  /* 0x0000001f251f7276 */ /* 0x040fe20007800628 */
[----:B------:R-:W-:Y:S01]  /*75f0*/  FMUL R37, R37, UR7 ;  /* 0x0000000725257c20 */ /* 0x000fe20008400000 */
[----:B------:R-:W-:Y:S01]  /*7600*/  FMUL R40, R40, UR7 ;  /* 0x0000000728287c20 */ /* 0x000fe20008400000 */
[----:B------:R-:W-:-:S02]  /*7610*/  F2FP.SATFINITE.E4M3.F32.PACK_AB_MERGE_C R53, RZ, R53, RZ ;  /* 0x00000035ff35723e */ /* 0x000fc400048070ff */
[----:B------:R-:W-:Y:S02]  /*7620*/  F2FP.SATFINITE.E4M3.F32.PACK_AB_MERGE_C R16, RZ, R16, RZ ;  /* 0x00000010ff10723e */ /* 0x000fe400048070ff */
[----:B------:R-:W-:Y:S02]  /*7630*/  F2FP.SATFINITE.E4M3.F32.PACK_AB_MERGE_C R37, RZ, R37, RZ ;  /* 0x00000025ff25723e */ /* 0x000fe400048070ff */
[----:B------:R-:W-:Y:S02]  /*7640*/  F2FP.SATFINITE.E4M3.F32.PACK_AB_MERGE_C R40, RZ, R40, RZ ;  /* 0x00000028ff28723e */ /* 0x000fe400048070ff */
[----:B------:R-:W-:Y:S01]  /*7650*/  LEA.HI.X.SX32 R63, R41, UR15, 0x1, P0 ;  /* 0x0000000f293f7c11 */ /* 0x000fe200080f0eff */
[----:B------:R-:W-:Y:S01]  /*7660*/  IMAD.U32 R54, R37, 0x10000, RZ ;  /* 0x0001000025367824 */ /* 0x000fe200078e00ff */
[----:B------:R-:W-:Y:S01]  /*7670*/  LOP3.LUT R17, R40, 0xffff, RZ, 0xc0, !PT ;  /* 0x0000ffff28117812 */ /* 0x000fe200078ec0ff */
[----:B------:R-:W-:Y:S01]  /*7680*/  IMAD.U32 R36, R57, 0x10000, RZ ;  /* 0x0001000039247824 */ /* 0x000fe200078e00ff */
[----:B------:R-:W-:-:S02]  /*7690*/  LOP3.LUT R52, R52, 0xff0000, R55, 0xf8, !PT ;  /* 0x00ff000034347812 */ /* 0x000fc400078ef837 */
[----:B------:R-:W-:-:S05]  /*76a0*/  LOP3.LUT R54, R54, 0xff0000, RZ, 0xc0, !PT ;  /* 0x00ff000036367812 */ /* 0x000fca00078ec0ff */
        /* <DEDUP_REMOVED lines=9> */
[----:B------:R-:W-:Y:S01]  /*7740*/  IMAD.U32 R60, R60, 0x10000, RZ ;  /* 0x000100003c3c7824 */ /* 0x000fe200078e00ff */
[----:B------:R-:W-:Y:S01]  /*7750*/  LOP3.LUT R19, R19, 0xff0000, R36, 0xf8, !PT ;  /* 0x00ff000013137812 */ /* 0x000fe200078ef824 */
[----:B------:R-:W-:Y:S02]  /*7760*/  IMAD.U32 R56, R56, 0x10000, RZ ;  /* 0x0001000038387824 */ /* 0x000fe400078e00ff */
[----:B------:R-:W-:Y:S01]  /*7770*/  IMAD.U32 R79, RZ, RZ, UR16 ;  /* 0x00000010ff4f7e24 */ /* 0x000fe2000f8e00ff */
[----:B------:R-:W-:-:S02]  /*7780*/  LOP3.LUT R36, R35, 0xff0000, R60, 0xf8, !PT ;  /* 0x00ff000023247812 */ /* 0x000fc400078ef83c */
[----:B------:R-:W-:Y:S01]  /*7790*/  LOP3.LUT R23, R23, 0xff0000, R56, 0xf8, !PT ;  /* 0x00ff000017177812 */ /* 0x000fe200078ef838 */
[----:B------:R-:W-:Y:S01]  /*77a0*/  IMAD.SHL.U32 R56, R44, 0x1000000, RZ ;  /* 0x010000002c387824 */ /* 0x000fe200078e00ff */
[----:B0-----:R-:W-:Y:S01]  /*77b0*/  IADD3 R62, P0, PT, R62, UR16, RZ ;  /* 0x000000103e3e7c10 */ /* 0x001fe2000ff1e0ff */
[----:B------:R-:W-:-:S03]  /*77c0*/  IMAD.WIDE R78, R79, 0x2, R66 ;  /* 0x000000024f4e7825 */ /* 0x000fc600078e0242 */
        /* <DEDUP_REMOVED lines=9> */
[----:B------:R-:W-:Y:S01]  /*7860*/  FMUL R56, R35, UR7 ;  /* 0x0000000723387c20 */ /* 0x000fe20008400000 */
[----:B------:R-:W-:Y:S01]  /*7870*/  FMNMX3 R31, |R16|, R31, |R35|, !PT ;  /* 0x0000001f101f7276 */ /* 0x000fe20007800623 */
[----:B------:R-:W-:Y:S01]  /*7880*/  FMUL R41, R44, UR7 ;  /* 0x000000072c297c20 */ /* 0x000fe20008400000 */
[----:B------:R-:W-:Y:S02]  /*7890*/  F2FP.SATFINITE.E4M3.F32.PACK_AB_MERGE_C R55, RZ, R55, RZ ;  /* 0x00000037ff37723e */ /* 0x000fe400048070ff */
[C---:B------:R-:W-:Y:S01]  /*78a0*/  FMNMX3 R57, |R17|.reuse, R31, |R44|, !PT ;  /* 0x0000001f11397276 */ /* 0x040fe2000780062c */
[----:B------:R-:W-:Y:S01]  /*78b0*/  FMUL R17, R17, UR7 ;  /* 0x0000000711117c20 */ /* 0x000fe20008400000 */
[----:B------:R-:W-:Y:S02]  /*78c0*/  F2FP.SATFINITE.E4M3.F32.PACK_AB_MERGE_C R41, RZ, R41, RZ ;  /* 0x00000029ff29723e */ /* 0x000fe400048070ff */
[----:B------:R-:W-:Y:S02]  /*78d0*/  F2FP.SATFINITE.E4M3.F32.PACK_AB_MERGE_C R56, RZ, R56, RZ ;  /* 0x00000038ff38723e */ /* 0x000fe400048070ff */
[----:B------:R-:W-:-:S03]  /*78e0*/  F2FP.SATFINITE.E4M3.F32.PACK_AB_MERGE_C R44, RZ, R17, RZ ;  /* 0x00000011ff2c723e */ /* 0x000fc600048070ff */
[----:B------:R-:W-:Y:S02]  /*78f0*/  IMAD.SHL.U32 R16, R56, 0x100, RZ ;  /* 0x0000010038107824 */ /* 0x000fe400078e00ff */
[----:B------:R-:W-:-:S05]  /*7900*/  IMAD.U32 R17, R44, 0x10000, RZ ;  /* 0x000100002c117824 */ /* 0x000fca00078e00ff */
[----:B------:R-:W-:Y:S02]  /*7910*/  LOP3.LUT R60, R17, 0xff0000, RZ, 0xc0, !PT ;  /* 0x00ff0000113c7812 */ /* 0x000fe400078ec0ff */
[----:B------:R-:W-:-:S05]  /*7920*/  LOP3.LUT R17, R41, 0xffff, RZ, 0xc0, !PT ;  /* 0x0000ffff29117812 */ /* 0x000fca00078ec0ff */
[----:B------:R-:W-:-:S05]  /*7930*/  IMAD R17, R17, 0x1000000, R60 ;  /* 0x0100000011117824 */ /* 0x000fca00078e023c */
[----:B------:R-:W-:-:S04]  /*7940*/  LOP3.LUT R16, R17, 0xffff, R16, 0xf8, !PT ;  /* 0x0000ffff11107812 */ /* 0x000fc800078ef810 */
[----:B------:R-:W-:-:S05]  /*7950*/  LOP3.LUT R31, R16, 0xff, R55, 0xf8, !PT ;  /* 0x000000ff101f7812 */ /* 0x000fca00078ef837 */
[----:B------:R0:W-:Y:S04]  /*7960*/  STG.E desc[UR10][R62.64], R31 ;  /* 0x0000001f3e007986 */ /* 0x0001e8000c10190a */
[----:B------:R-:W2:Y:S01]  /*7970*/  LDG.E.64 R16, desc[UR10][R78.64] ;  /* 0x0000000a4e107981 */ /* 0x000ea2000c1e1b00 */
[----:B------:R-:W-:Y:S01]  /*7980*/  LOP3.LUT R64, R64, 0xffff, RZ, 0xc0, !PT ;  /* 0x0000ffff40407812 */ /* 0x000fe200078ec0ff */
[----:B------:R-:W-:Y:S01]  /*7990*/  IMAD.SHL.U32 R61, R61, 0x1000000, RZ ;  /* 0x010000003d3d7824 */ /* 0x000fe200078e00ff */
[----:B------:R-:W-:Y:S02]  /*79a0*/  LOP3.LUT R45, R45, 0xffff, RZ, 0xc0, !PT ;  /* 0x0000ffff2d2d7812 */ /* 0x000fe400078ec0ff */
[----:B------:R-:W-:Y:S01]  /*79b0*/  IADD3 R66, P0, PT, R62, UR16, RZ ;  /* 0x000000103e427c10 */ /* 0x000fe2000ff1e0ff */
[----:B------:R-:W-:Y:S01]  /*79c0*/  IMAD.SHL.U32 R35, R64, 0x1000000, RZ ;  /* 0x0100000040237824 */ /* 0x000fe200078e00ff */
[----:B------:R-:W-:Y:S01]  /*79d0*/  LOP3.LUT R77, R36, R61, RZ, 0xfc, !PT ;  /* 0x0000003d244d7212 */ /* 0x000fe200078efcff */
[----:B------:R-:W-:-:S02]  /*79e0*/  IMAD R64, R55, 0x100, R54 ;  /* 0x0000010037407824 */ /* 0x000fc400078e0236 */
[----:B------:R-:W-:Y:S01]  /*79f0*/  IMAD.X R67, R5, 0x1, R63, P0 ;  /* 0x0000000105437824 */ /* 0x000fe200000e063f */
[----:B------:R-:W-:Y:S01]  /*7a00*/  LOP3.LUT R35, R52, R35, RZ, 0xfc, !PT ;  /* 0x0000002334237212 */ /* 0x000fe200078efcff */
[----:B------:R-:W-:-:S05]  /*7a10*/  IMAD.SHL.U32 R52, R45, 0x1000000, RZ ;  /* 0x010000002d347824 */ /* 0x000fca00078e00ff */
[----:B0-----:R-:W-:Y:S02]  /*7a20*/  LOP3.LUT R31, R19, R52, RZ, 0xfc, !PT ;  /* 0x00000034131f7212 */ /* 0x001fe400078efcff */
        /* <DEDUP_REMOVED lines=8> */
[----:B------:R-:W-:Y:S01]  /*7ab0*/  FMUL R52, R45, UR7 ;  /* 0x000000072d347c20 */ /* 0x000fe20008400000 */
[----:B------:R-:W-:Y:S02]  /*7ac0*/  F2FP.SATFINITE.E4M3.F32.PACK_AB_MERGE_C R19, RZ, R19, RZ ;  /* 0x00000013ff13723e */ /* 0x000fe400048070ff */
[----:B------:R-:W-:Y:S01]  /*7ad0*/  FMNMX3 R57, |R36|, R57, |R45|, !PT ;  /* 0x0000003924397276 */ /* 0x000fe2000780062d */
[----:B------:R-:W-:Y:S01]  /*7ae0*/  FMUL R36, R17, UR7 ;  /* 0x0000000711247c20 */ /* 0x000fe20008400000 */
[----:B------:R-:W-:Y:S02]  /*7af0*/  LOP3.LUT R45, R19, 0xffff, RZ, 0xc0, !PT ;  /* 0x0000ffff132d7812 */ /* 0x000fe400078ec0ff */
[----:B------:R-:W-:Y:S01]  /*7b00*/  F2FP.SATFINITE.E4M3.F32.PACK_AB_MERGE_C R19, RZ, R52, RZ ;  /* 0x00000034ff13723e */ /* 0x000fe200048070ff */
[----:B------:R-:W-:Y:S01]  /*7b10*/  FMUL R52, R16, UR7 ;  /* 0x0000000710347c20 */ /* 0x000fe20008400000 */
[----:B------:R-:W-:Y:S01]  /*7b20*/  F2FP.SATFINITE.E4M3.F32.PACK_AB_MERGE_C R36, RZ, R36, RZ ;  /* 0x00000024ff24723e */ /* 0x000fe200048070ff */
[----:B------:R-:W-:Y:S01]  /*7b30*/  IMAD.U32 R17, R45, 0x10000, RZ ;  /* 0x000100002d117824 */ /* 0x000fe200078e00ff */
[----:B------:R-:W-:-:S02]  /*7b40*/  LOP3.LUT R19, R19, 0xffff, RZ, 0xc0, !PT ;  /* 0x0000ffff13137812 */ /* 0x000fc400078ec0ff */
[----:B------:R-:W-:Y:S02]  /*7b50*/  F2FP.SATFINITE.E4M3.F32.PACK_AB_MERGE_C R52, RZ, R52, RZ ;  /* 0x00000034ff34723e */ /* 0x000fe400048070ff */
[----:B------:R-:W-:Y:S01]  /*7b60*/  LOP3.LUT R60, R17, 0xff0000, RZ, 0xc0, !PT ;  /* 0x00ff0000113c7812 */ /* 0x000fe200078ec0ff */
[----:B------:R-:W-:-:S04]  /*7b70*/  IMAD.SHL.U32 R17, R36, 0x100, RZ ;  /* 0x0000010024117824 */ /* 0x000fc800078e00ff */
        /* <DEDUP_REMOVED lines=8> */
[----:B------:R-:W-:Y:S01]  /*7c00*/  IMAD.U32 R52, R52, 0x10000, RZ ;  /* 0x0001000034347824 */ /* 0x000fe200078e00ff */
[----:B------:R-:W-:Y:S02]  /*7c10*/  LOP3.LUT R40, R40, 0xff, RZ, 0xc0, !PT ;  /* 0x000000ff28287812 */ /* 0x000fe400078ec0ff */
[----:B------:R-:W-:Y:S01]  /*7c20*/  PRMT R61, R53, 0x6540, R56 ;  /* 0x00006540353d7816 */ /* 0x000fe20000000038 */
[----:B------:R-:W-:-:S02]  /*7c30*/  IMAD R60, R44, 0x100, R37 ;  /* 0x000001002c3c7824 */ /* 0x000fc400078e0225 */
[----:B------:R-:W-:Y:S01]  /*7c40*/  IMAD R41, R41, 0x100, R40 ;  /* 0x0000010029297824 */ /* 0x000fe200078e0228 */
        /* <DEDUP_REMOVED lines=14> */
[----:B------:R-:W-:Y:S01]  /*7d30*/  F2FP.SATFINITE.E4M3.F32.PACK_AB_MERGE_C R53, RZ, R53, RZ ;  /* 0x00000035ff35723e */ /* 0x000fe200048070ff */
[----:B------:R-:W-:Y:S01]  /*7d40*/  IMAD.U32 R57, RZ, RZ, UR16 ;  /* 0x00000010ff397e24 */ /* 0x000fe2000f8e00ff */
[----:B------:R-:W-:Y:S01]  /*7d50*/  F2FP.SATFINITE.E4M3.F32.PACK_AB_MERGE_C R40, RZ, R40, RZ ;  /* 0x00000028ff28723e */ /* 0x000fe200048070ff */
[----:B------:R-:W-:Y:S01]  /*7d60*/  IMAD.U32 R17, R44, 0x10000, RZ ;  /* 0x000100002c117824 */ /* 0x000fe200078e00ff */
[----:B------:R-:W-:Y:S01]  /*7d70*/  F2FP.SATFINITE.E4M3.F32.PACK_AB_MERGE_C R37, RZ, R37, RZ ;  /* 0x00000025ff25723e */ /* 0x000fe200048070ff */
[----:B------:R-:W-:Y:S01]  /*7d80*/  IMAD.WIDE R56, R57, 0x2, R78 ;  /* 0x0000000239387825 */ /* 0x000fe200078e024e */
[----:B------:R-:W-:-:S02]  /*7d90*/  LOP3.LUT R40, R40, 0xffff, RZ, 0xc0, !PT ;  /* 0x0000ffff28287812 */ /* 0x000fc400078ec0ff */
[----:B------:R-:W-:Y:S01]  /*7da0*/  LOP3.LUT R17, R17, 0xff0000, RZ, 0xc0, !PT ;  /* 0x00ff000011117812 */ /* 0x000fe200078ec0ff */
[----:B------:R-:W-:-:S04]  /*7db0*/  IMAD.SHL.U32 R54, R37, 0x100, RZ ;  /* 0x0000010025367824 */ /* 0x000fc800078e00ff */
[----:B------:R-:W-:-:S05]  /*7dc0*/  IMAD R17, R40, 0x1000000, R17 ;  /* 0x0100000028117824 */ /* 0x000fca00078e0211 */
[----:B------:R-:W-:Y:S02]  /*7dd0*/  LOP3.LUT R16, R17, 0xffff, R54, 0xf8, !PT ;  /* 0x0000ffff11107812 */ /* 0x000fe400078ef836 */
[----:B------:R-:W-:Y:S02]  /*7de0*/  IADD3 R54, P0, PT, R66, UR16, RZ ;  /* 0x0000001042367c10 */ /* 0x000fe4000ff1e0ff */
[----:B------:R-:W-:Y:S02]  /*7df0*/  LOP3.LUT R17, R52, 0xff0000, RZ, 0xc0, !PT ;  /* 0x00ff000034117812 */ /* 0x000fe400078ec0ff */
[----:B0-----:R-:W-:Y:S01]  /*7e00*/  LOP3.LUT R63, R16, 0xff, R53, 0xf8, !PT ;  /* 0x000000ff103f7812 */ /* 0x001fe200078ef835 */
[----:B------:R-:W-:Y:S01]  /*7e10*/  IMAD.X R55, R5, 0x1, R67, P0 ;  /* 0x0000000105377824 */ /* 0x000fe200000e0643 */
[----:B------:R-:W-:-:S04]  /*7e20*/  LOP3.LUT R64, R17, 0xffff, R64, 0xf8, !PT ;  /* 0x0000ffff11407812 */ /* 0x000fc800078ef840 */
[----:B------:R0:W-:Y:S04]  /*7e30*/  STG.E desc[UR10][R54.64], R63 ;  /* 0x0000003f36007986 */ /* 0x0001e8000c10190a */
[----:B------:R-:W2:Y:S01]  /*7e40*/  LDG.E.64 R16, desc[UR10][R56.64] ;  /* 0x0000000a38107981 */ /* 0x000ea2000c1e1b00 */
[----:B------:R-:W-:Y:S02]  /*7e50*/  IMAD.U32 R45, R45, 0x10000, RZ ;  /* 0x000100002d2d7824 */ /* 0x000fe400078e00ff */
[----:B------:R-:W-:Y:S02]  /*7e60*/  IMAD.U32 R36, R36, 0x10000, RZ ;  /* 0x0001000024247824 */ /* 0x000fe400078e00ff */
[----:B------:R-:W-:Y:S01]  /*7e70*/  IMAD.U32 R19, R19, 0x10000, RZ ;  /* 0x0001000013137824 */ /* 0x000fe200078e00ff */
[----:B------:R-:W-:-:S02]  /*7e80*/  LOP3.LUT R45, R45, 0xff0000, RZ, 0xc0, !PT ;  /* 0x00ff00002d2d7812 */ /* 0x000fc400078ec0ff */
[----:B------:R-:W-:Y:S02]  /*7e90*/  LOP3.LUT R52, R36, 0xff0000, RZ, 0xc0, !PT ;  /* 0x00ff000024347812 */ /* 0x000fe400078ec0ff */
[----:B------:R-:W-:Y:S02]  /*7ea0*/  LOP3.LUT R36, R19, 0xff0000, RZ, 0xc0, !PT ;  /* 0x00ff000013247812 */ /* 0x000fe400078ec0ff */
        /* <DEDUP_REMOVED lines=8> */
[C---:B------:R-:W-:Y:S01]  /*7f30*/  FMUL R17, R36.reuse, UR7 ;  /* 0x0000000724117c20 */ /* 0x040fe20008400000 */
[----:B------:R-:W-:Y:S02]  /*7f40*/  IMAD.U32 R61, R61, 0x10000, RZ ;  /* 0x000100003d3d7824 */ /* 0x000fe400078e00ff */
[C---:B------:R-:W-:Y:S01]  /*7f50*/  FMNMX3 R19, |R41|.reuse, R62, |R16|, !PT ;  /* 0x0000003e29137276 */ /* 0x040fe20007800610 */
[----:B------:R-:W-:Y:S01]  /*7f60*/  FMUL R41, R41, UR7 ;  /* 0x0000000729297c20 */ /* 0x000fe20008400000 */
[----:B------:R-:W-:Y:S02]  /*7f70*/  F2FP.SATFINITE.E4M3.F32.PACK_AB_MERGE_C R17, RZ, R17, RZ ;  /* 0x00000011ff11723e */ /* 0x000fe400048070ff */
[----:B------:R-:W-:Y:S01]  /*7f80*/  FMNMX3 R19, |R36|, R19, |R61|, !PT ;  /* 0x0000001324137276 */ /* 0x000fe2000780063d */
[----:B------:R-:W-:Y:S01]  /*7f90*/  FMUL R61, R61, UR7 ;  /* 0x000000073d3d7c20 */ /* 0x000fe20008400000 */
[----:B------:R-:W-:Y:S01]  /*7fa0*/  LOP3.LUT R17, R17, 0xffff, RZ, 0xc0, !PT ;  /* 0x0000ffff11117812 */ /* 0x000fe200078ec0ff */
[----:B------:R-:W-:Y:S01]  /*7fb0*/  FMUL R36, R16, UR7 ;  /* 0x0000000710247c20 */ /* 0x000fe20008400000 */
[----:B------:R-:W-:-:S02]  /*7fc0*/  F2FP.SATFINITE.E4M3.F32.PACK_AB_MERGE_C R41, RZ, R41, RZ ;  /* 0x00000029ff29723e */ /* 0x000fc400048070ff */
[----:B------:R-:W-:Y:S01]  /*7fd0*/  F2FP.SATFINITE.E4M3.F32.PACK_AB_MERGE_C R16, RZ, R61, RZ ;  /* 0x0000003dff10723e */ /* 0x000fe200048070ff */
[----:B------:R-:W-:Y:S01]  /*7fe0*/  IMAD.U32 R61, R17, 0x10000, RZ ;  /* 0x00010000113d7824 */ /* 0x000fe200078e00ff */
        /* <DEDUP_REMOVED lines=8> */
[----:B0-----:R-:W-:Y:S02]  /*8070*/  IMAD.X R63, R5, 0x1, R55, P0 ;  /* 0x00000001053f7824 */ /* 0x001fe400000e0637 */
[----:B------:R-:W-:-:S03]  /*8080*/  IMAD.SHL.U32 R55, R44, 0x1000000, RZ ;  /* 0x010000002c377824 */ /* 0x000fc600078e00ff */
[----:B------:R0:W-:Y:S02]  /*8090*/  STG.E desc[UR10][R62.64], R61 ;  /* 0x0000003d3e007986 */ /* 0x0001e4000c10190a */
[----:B------:R-:W-:Y:S01]  /*80a0*/  LOP3.LUT R44, R60, 0xff000000, R55, 0xf8, !PT ;  /* 0xff0000003c2c7812 */ /* 0x000fe200078ef837 */
[----:B------:R-:W-:-:S04]  /*80b0*/  IMAD.U32 R55, RZ, RZ, UR16 ;  /* 0x00000010ff377e24 */ /* 0x000fc8000f8e00ff */
[----:B------:R-:W-:-:S05]  /*80c0*/  IMAD.WIDE R56, R55, 0x2, R56 ;  /* 0x0000000237387825 */ /* 0x000fca00078e0238 */
[----:B------:R-:W2:Y:S01]  /*80d0*/  LDG.E.64 R54, desc[UR10][R56.64] ;  /* 0x0000000a38367981 */ /* 0x000ea2000c1e1b00 */
[----:B------:R-:W-:Y:S01]  /*80e0*/  LOP3.LUT R37, R37, 0xffff, RZ, 0xc0, !PT ;  /* 0x0000ffff25257812 */ /* 0x000fe200078ec0ff */
[----:B------:R-:W-:Y:S01]  /*80f0*/  IMAD.SHL.U32 R40, R40, 0x1000000, RZ ;  /* 0x0100000028287824 */ /* 0x000fe200078e00ff */
[----:B------:R-:W-:Y:S02]  /*8100*/  LOP3.LUT R53, R53, 0xffff, RZ, 0xc0, !PT ;  /* 0x0000ffff35357812 */ /* 0x000fe400078ec0ff */
[----:B------:R-:W-:Y:S01]  /*8110*/  LOP3.LUT R41, R41, 0xff, RZ, 0xc0, !PT ;  /* 0x000000ff29297812 */ /* 0x000fe200078ec0ff */
[----:B------:R-:W-:Y:S01]  /*8120*/  IMAD.SHL.U32 R37, R37, 0x1000000, RZ ;  /* 0x0100000025257824 */ /* 0x000fe200078e00ff */
[----:B------:R-:W-:Y:S01]  /*8130*/  LOP3.LUT R40, R45, 0xff000000, R40, 0xf8, !PT ;  /* 0xff0000002d287812 */ /* 0x000fe200078ef828 */
[----:B------:R-:W-:-:S03]  /*8140*/  IMAD.SHL.U32 R53, R53, 0x1000000, RZ ;  /* 0x0100000035357824 */ /* 0x000fc600078e00ff */
[----:B------:R-:W-:Y:S02]  /*8150*/  LOP3.LUT R52, R52, 0xff000000, R37, 0xf8, !PT ;  /* 0xff00000034347812 */ /* 0x000fe400078ef825 */
[----:B------:R-:W-:Y:S01]  /*8160*/  LOP3.LUT R64, R64, 0xff000000, R53, 0xf8, !PT ;  /* 0xff00000040407812 */ /* 0x000fe200078ef835 */
[----:B--2---:R-:W-:Y:S01]  /*8170*/  IMAD.U32 R60, R55, 0x10000, RZ ;  /* 0x00010000373c7824 */ /* 0x004fe200078e00ff */
[C-C-:B------:R-:W-:Y:S01]  /*8180*/  SHF.R.U64 R37, R54.reuse, 0x10, R55.reuse ;  /* 0x0000001036257819 */ /* 0x140fe20000001237 */
[----:B------:R-:W-:Y:S01]  /*8190*/  IMAD.U32 R54, R54, 0x10000, RZ ;  /* 0x0001000036367824 */ /* 0x000fe200078e00ff */
[----:B------:R-:W-:Y:S01]  /*81a0*/  SHF.R.U32.HI R45, RZ, 0x10, R55 ;  /* 0x00000010ff2d7819 */ /* 0x000fe20000011637 */
[----:B------:R-:W-:Y:S02]  /*81b0*/  FMUL R53, R60, UR7 ;  /* 0x000000073c357c20 */ /* 0x000fe40008400000 */
[----:B------:R-:W-:Y:S02]  /*81c0*/  IMAD.U32 R37, R37, 0x10000, RZ ;  /* 0x0001000025257824 */ /* 0x000fe400078e00ff */
[----:B------:R-:W-:Y:S01]  /*81d0*/  IMAD.U32 R45, R45, 0x10000, RZ ;  /* 0x000100002d2d7824 */ /* 0x000fe200078e00ff */
[----:B------:R-:W-:-:S02]  /*81e0*/  F2FP.SATFINITE.E4M3.F32.PACK_AB_MERGE_C R53, RZ, R53, RZ ;  /* 0x00000035ff35723e */ /* 0x000fc400048070ff */
[C---:B------:R-:W-:Y:S01]  /*81f0*/  FMNMX3 R19, |R54|.reuse, R19, |R37|, !PT ;  /* 0x0000001336137276 */ /* 0x040fe20007800625 */
[----:B------:R-:W-:Y:S01]  /*8200*/  FMUL R55, R45, UR7 ;  /* 0x000000072d377c20 */ /* 0x000fe20008400000 */
[----:B------:R-:W-:Y:S01]  /*8210*/  LOP3.LUT R53, R53, 0xffff, RZ, 0xc0, !PT ;  /* 0x0000ffff35357812 */ /* 0x000fe200078ec0ff */
[----:B------:R-:W-:Y:S01]  /*8220*/  FMUL R54, R54, UR7 ;  /* 0x0000000736367c20 */ /* 0x000fe20008400000 */
        /* <DEDUP_REMOVED lines=10> */
[----:B------:R-:W-:Y:S02]  /*82d0*/  LOP3.LUT R55, R55, 0xffff, R60, 0xf8, !PT ;  /* 0x0000ffff37377812 */ /* 0x000fe400078ef83c */
[----:B------:R-:W-:-:S05]  /*82e0*/  IADD3 R60, P0, PT, R62, UR16, RZ ;  /* 0x000000103e3c7c10 */ /* 0x000fca000ff1e0ff */
[----:B0-----:R-:W-:Y:S01]  /*82f0*/  IMAD.X R61, R5, 0x1, R63, P0 ;  /* 0x00000001053d7824 */ /* 0x001fe200000e063f */
[----:B------:R-:W-:Y:S01]  /*8300*/  LOP3.LUT R63, R55, 0xff, R54, 0xf8, !PT ;  /* 0x000000ff373f7812 */ /* 0x000fe200078ef836 */
[----:B------:R-:W-:Y:S01]  /*8310*/  IMAD.U32 R55, RZ, RZ, UR16 ;  /* 0x00000010ff377e24 */ /* 0x000fe2000f8e00ff */
[----:B------:R-:W-:-:S03]  /*8320*/  PRMT R54, R54, 0x7104, RZ ;  /* 0x0000710436367816 */ /* 0x000fc600000000ff */
[----:B------:R0:W-:Y:S01]  /*8330*/  STG.E desc[UR10][R60.64], R63 ;  /* 0x0000003f3c007986 */ /* 0x0001e2000c10190a */
[----:B------:R-:W-:Y:S01]  /*8340*/  LOP3.LUT R41, R41, 0xff00, R54, 0xf8, !PT ;  /* 0x0000ff0029297812 */ /* 0x000fe200078ef836 */
[----:B------:R-:W-:-:S05]  /*8350*/  IMAD.WIDE R54, R55, 0x2, R56 ;  /* 0x0000000237367825 */ /* 0x000fca00078e0238 */
[----:B------:R-:W2:Y:S01]  /*8360*/  LDG.E.64 R56, desc[UR10][R54.64] ;  /* 0x0000000a36387981 */ /* 0x000ea2000c1e1b00 */
[----:B------:R-:W-:Y:S01]  /*8370*/  IMAD.SHL.U32 R37, R37, 0x100, RZ ;  /* 0x0000010025257824 */ /* 0x000fe200078e00ff */
[----:B------:R-:W-:Y:S02]  /*8380*/  LOP3.LUT R16, R16, 0xff, RZ, 0xc0, !PT ;  /* 0x000000ff10107812 */ /* 0x000fe400078ec0ff */
[----:B------:R-:W-:Y:S01]  /*8390*/  LOP3.LUT R62, R17, 0xff, RZ, 0xc0, !PT ;  /* 0x000000ff113e7812 */ /* 0x000fe200078ec0ff */
[----:B------:R-:W-:Y:S01]  /*83a0*/  IMAD.SHL.U32 R17, R53, 0x100, RZ ;  /* 0x0000010035117824 */ /* 0x000fe200078e00ff */
[----:B------:R-:W-:Y:S02]  /*83b0*/  LOP3.LUT R16, R16, 0xff00, R37, 0xf8, !PT ;  /* 0x0000ff0010107812 */ /* 0x000fe400078ef825 */
[----:B------:R-:W-:Y:S02]  /*83c0*/  LOP3.LUT R36, R36, 0xff, RZ, 0xc0, !PT ;  /* 0x000000ff24247812 */ /* 0x000fe400078ec0ff */
[----:B------:R-:W-:-:S02]  /*83d0*/  LOP3.LUT R17, R62, 0xff00, R17, 0xf8, !PT ;  /* 0x0000ff003e117812 */ /* 0x000fc400078ef811 */
[----:B------:R-:W-:Y:S02]  /*83e0*/  PRMT R45, R45, 0x7104, RZ ;  /* 0x000071042d2d7816 */ /* 0x000fe400000000ff */
[----:B------:R-:W-:Y:S02]  /*83f0*/  IADD3 R66, P0, PT, R60, UR16, RZ ;  /* 0x000000103c427c10 */ /* 0x000fe4000ff1e0ff */
[----:B------:R-:W-:-:S03]  /*8400*/  LOP3.LUT R36, R36, 0xff00, R45, 0xf8, !PT ;  /* 0x0000ff0024247812 */ /* 0x000fc600078ef82d */
        /* <DEDUP_REMOVED lines=9> */
[----:B------:R-:W-:Y:S01]  /*84a0*/  FMUL R56, R56, UR7 ;  /* 0x0000000738387c20 */ /* 0x000fe20008400000 */
[----:B------:R-:W-:-:S02]  /*84b0*/  F2FP.SATFINITE.E4M3.F32.PACK_AB_MERGE_C R57, RZ, R57, RZ ;  /* 0x00000039ff39723e */ /* 0x000fc400048070ff */
[----:B------:R-:W-:Y:S01]  /*84c0*/  FMNMX3 R45, |R62|, R19, |R53|, !PT ;  /* 0x000000133e2d7276 */ /* 0x000fe20007800635 */
[----:B------:R-:W-:Y:S01]  /*84d0*/  FMUL R62, R53, UR7 ;  /* 0x00000007353e7c20 */ /* 0x000fe20008400000 */
[----:B------:R-:W-:Y:S01]  /*84e0*/  LOP3.LUT R53, R57, 0xffff, RZ, 0xc0, !PT ;  /* 0x0000ffff39357812 */ /* 0x000fe200078ec0ff */
[----:B------:R-:W-:Y:S01]  /*84f0*/  FMUL R19, R37, UR7 ;  /* 0x0000000725137c20 */ /* 0x000fe20008400000 */
[----:B------:R-:W-:Y:S02]  /*8500*/  F2FP.SATFINITE.E4M3.F32.PACK_AB_MERGE_C R56, RZ, R56, RZ ;  /* 0x00000038ff38723e */ /* 0x000fe400048070ff */
[----:B------:R-:W-:Y:S01]  /*8510*/  F2FP.SATFINITE.E4M3.F32.PACK_AB_MERGE_C R37, RZ, R62, RZ ;  /* 0x0000003eff25723e */ /* 0x000fe200048070ff */
[----:B------:R-:W-:Y:S01]  /*8520*/  IMAD.U32 R62, R53, 0x10000, RZ ;  /* 0x00010000353e7824 */ /* 0x000fe200078e00ff */
[----:B------:R-:W-:Y:S02]  /*8530*/  F2FP.SATFINITE.E4M3.F32.PACK_AB_MERGE_C R19, RZ, R19, RZ ;  /* 0x00000013ff13723e */ /* 0x000fe400048070ff */
[----:B------:R-:W-:-:S02]  /*8540*/  LOP3.LUT R37, R37, 0xffff, RZ, 0xc0, !PT ;  /* 0x0000ffff25257812 */ /* 0x000fc400078ec0ff */
[----:B------:R-:W-:-:S05]  /*8550*/  LOP3.LUT R62, R62, 0xff0000, RZ, 0xc0, !PT ;  /* 0x00ff00003e3e7812 */ /* 0x000fca00078ec0ff */
[----:B------:R-:W-:Y:S02]  /*8560*/  IMAD R57, R37, 0x1000000, R62 ;  /* 0x0100000025397824 */ /* 0x000fe400078e023e */
[----:B------:R-:W-:-:S05]  /*8570*/  IMAD.SHL.U32 R62, R19, 0x100, RZ ;  /* 0x00000100133e7824 */ /* 0x000fca00078e00ff */
[----:B------:R-:W-:-:S04]  /*8580*/  LOP3.LUT R57, R57, 0xffff, R62, 0xf8, !PT ;  /* 0x0000ffff39397812 */ /* 0x000fc800078ef83e */
[----:B0-----:R-:W-:Y:S01]  /*8590*/  LOP3.LUT R61, R57, 0xff, R56, 0xf8, !PT ;  /* 0x000000ff393d7812 */ /* 0x001fe200078ef838 */
[----:B------:R-:W-:Y:S02]  /*85a0*/  IMAD.U32 R56, R56, 0x10000, RZ ;  /* 0x0001000038387824 */ /* 0x000fe400078e00ff */
[----:B------:R-:W-:Y:S02]  /*85b0*/  IMAD.U32 R57, RZ, RZ, UR16 ;  /* 0x00000010ff397e24 */ /* 0x000fe4000f8e00ff */
[----:B------:R0:W-:Y:S01]  /*85c0*/  STG.E desc[UR10][R66.64], R61 ;  /* 0x0000003d42007986 */ /* 0x0001e2000c10190a */
[----:B------:R-:W-:Y:S01]  /*85d0*/  LOP3.LUT R41, R41, 0xff0000, R56, 0xf8, !PT ;  /* 0x00ff000029297812 */ /* 0x000fe200078ef838 */
[----:B------:R-:W-:-:S05]  /*85e0*/  IMAD.WIDE R56, R57, 0x2, R54 ;  /* 0x0000000239387825 */ /* 0x000fca00078e0236 */
[----:B------:R1:W2:Y:S01]  /*85f0*/  LDG.E.64 R54, desc[UR10][R56.64] ;  /* 0x0000000a38367981 */ /* 0x0002a2000c1e1b00 */
[----:B------:R-:W-:Y:S01]  /*8600*/  IMAD.U32 R60, R53, 0x10000, RZ ;  /* 0x00010000353c7824 */ /* 0x000fe200078e00ff */
[----:B------:R-:W3:Y:S01]  /*8610*/  S2UR UR9, SR_CgaCtaId ;  /* 0x00000000000979c3 */ /* 0x000ee20000008800 */
[----:B------:R-:W-:Y:S01]  /*8620*/  UMOV UR8, 0x400 ;  /* 0x0000040000087882 */ /* 0x000fe20000000000 */
[----:B0-----:R-:W-:Y:S02]  /*8630*/  IMAD.U32 R61, RZ, RZ, UR16 ;  /* 0x00000010ff3d7e24 */ /* 0x001fe4000f8e00ff */
[----:B------:R-:W-:Y:S01]  /*8640*/  LOP3.LUT R17, R17, 0xff0000, R60, 0xf8, !PT ;  /* 0x00ff000011117812 */ /* 0x000fe200078ef83c */
[----:B------:R-:W-:Y:S01]  /*8650*/  UIADD3 UR4, UPT, UPT, UR8, 0x10, URZ ;  /* 0x0000001008047890 */ /* 0x000fe2000fffe0ff */
[----:B------:R-:W-:Y:S01]  /*8660*/  IMAD R18, R61, 0x2, R18 ;  /* 0x000000023d127824 */ /* 0x000fe200078e0212 */
[----:B-1----:R-:W0:Y:S02]  /*8670*/  S2R R57, SR_TID.X ;  /* 0x0000000000397919 */ /* 0x002e240000002100 */
[----:B---3--:R-:W-:Y:S01]  /*8680*/  ULEA UR4, UR9, UR4, 0x18 ;  /* 0x0000000409047291 */ /* 0x008fe2000f8ec0ff */
[C-C-:B--2---:R-:W-:Y:S01]  /*8690*/  SHF.R.U64 R53, R54.reuse, 0x10, R55.reuse ;  /* 0x0000001036357819 */ /* 0x144fe20000001237 */
[----:B------:R-:W-:Y:S01]  /*86a0*/  IMAD.U32 R54, R54, 0x10000, RZ ;  /* 0x0001000036367824 */ /* 0x000fe200078e00ff */
[----:B------:R-:W-:Y:S01]  /*86b0*/  SHF.R.U32.HI R60, RZ, 0x10, R55 ;  /* 0x00000010ff3c7819 */ /* 0x000fe20000011637 */
[----:B------:R-:W-:-:S02]  /*86c0*/  IMAD.U32 R62, R55, 0x10000, RZ ;  /* 0x00010000373e7824 */ /* 0x000fc400078e00ff */
[----:B------:R-:W-:Y:S02]  /*86d0*/  IMAD.U32 R53, R53, 0x10000, RZ ;  /* 0x0001000035357824 */ /* 0x000fe400078e00ff */
[----:B------:R-:W-:Y:S01]  /*86e0*/  FMUL R63, R54, UR7 ;  /* 0x00000007363f7c20 */ /* 0x000fe20008400000 */
[----:B------:R-:W-:Y:S02]  /*86f0*/  IMAD.U32 R55, R60, 0x10000, RZ ;  /* 0x000100003c377824 */ /* 0x000fe400078e00ff */
[----:B------:R-:W-:Y:S01]  /*8700*/  FMUL R60, R62, UR7 ;  /* 0x000000073e3c7c20 */ /* 0x000fe20008400000 */
[----:B------:R-:W-:Y:S01]  /*8710*/  FMUL R56, R53, UR7 ;  /* 0x0000000735387c20 */ /* 0x000fe20008400000 */
[----:B------:R-:W-:Y:S02]  /*8720*/  FMNMX3 R45, |R54|, R45, |R53|, !PT ;  /* 0x0000002d362d7276 */ /* 0x000fe40007800635 */
[----:B------:R-:W-:Y:S01]  /*8730*/  IADD3 R54, P0, PT, R66, UR16, RZ ;  /* 0x0000001042367c10 */ /* 0x000fe2000ff1e0ff */
[----:B------:R-:W-:Y:S01]  /*8740*/  IMAD.MOV.U32 R66, RZ, RZ, 0x2 ;  /* 0x00000002ff427424 */ /* 0x000fe200078e00ff */
[----:B------:R-:W-:Y:S01]  /*8750*/  FMNMX3 R62, |R62|, R45, |R55|, !PT ;  /* 0x0000002d3e3e7276 */ /* 0x000fe20007800637 */
[----:B------:R-:W-:Y:S01]  /*8760*/  FMUL R55, R55, UR7 ;  /* 0x0000000737377c20 */ /* 0x000fe20008400000 */
[----:B------:R-:W-:-:S02]  /*8770*/  F2FP.SATFINITE.E4M3.F32.PACK_AB_MERGE_C R45, RZ, R60, RZ ;  /* 0x0000003cff2d723e */ /* 0x000fc400048070ff */
[----:B------:R-:W-:Y:S02]  /*8780*/  F2FP.SATFINITE.E4M3.F32.PACK_AB_MERGE_C R56, RZ, R56, RZ ;  /* 0x00000038ff38723e */ /* 0x000fe400048070ff */
[----:B------:R-:W-:Y:S02]  /*8790*/  LOP3.LUT R45, R45, 0xffff, RZ, 0xc0, !PT ;  /* 0x0000ffff2d2d7812 */ /* 0x000fe400078ec0ff */
[----:B------:R-:W-:Y:S02]  /*87a0*/  F2FP.SATFINITE.E4M3.F32.PACK_AB_MERGE_C R53, RZ, R55, RZ ;  /* 0x00000037ff35723e */ /* 0x000fe400048070ff */
[----:B------:R-:W-:Y:S01]  /*87b0*/  F2FP.SATFINITE.E4M3.F32.PACK_AB_MERGE_C R63, RZ, R63, RZ ;  /* 0x0000003fff3f723e */ /* 0x000fe200048070ff */
[----:B------:R-:W-:Y:S01]  /*87c0*/  IMAD.U32 R55, R45, 0x10000, RZ ;  /* 0x000100002d377824 */ /* 0x000fe200078e00ff */
[----:B------:R-:W-:-:S04]  /*87d0*/  LOP3.LUT R53, R53, 0xffff, RZ, 0xc0, !PT ;  /* 0x0000ffff35357812 */ /* 0x000fc800078ec0ff */
[----:B------:R-:W-:Y:S01]  /*87e0*/  LOP3.LUT R60, R55, 0xff0000, RZ, 0xc0, !PT ;  /* 0x00ff0000373c7812 */ /* 0x000fe200078ec0ff */
[----:B------:R-:W-:-:S04]  /*87f0*/  IMAD.SHL.U32 R55, R56, 0x100, RZ ;  /* 0x0000010038377824 */ /* 0x000fc800078e00ff */
[----:B------:R-:W-:-:S05]  /*8800*/  IMAD R60, R53, 0x1000000, R60 ;  /* 0x01000000353c7824 */ /* 0x000fca00078e023c */
[----:B------:R-:W-:Y:S01]  /*8810*/  LOP3.LUT R60, R60, 0xffff, R55, 0xf8, !PT ;  /* 0x0000ffff3c3c7812 */ /* 0x000fe200078ef837 */
[----:B------:R-:W-:Y:S02]  /*8820*/  IMAD.X R55, R5, 0x1, R67, P0 ;  /* 0x0000000105377824 */ /* 0x000fe400000e0643 */
[----:B------:R-:W-:Y:S01]  /*8830*/  IMAD.MOV.U32 R67, RZ, RZ, 0x108 ;  /* 0x00000108ff437424 */ /* 0x000fe200078e00ff */
[----:B------:R-:W-:Y:S01]  /*8840*/  LOP3.LUT R65, R60, 0xff, R63, 0xf8, !PT ;  /* 0x000000ff3c417812 */ /* 0x000fe200078ef83f */
[----:B------:R-:W-:Y:S01]  /*8850*/  VIADD R60, R18, UR16 ;  /* 0x00000010123c7c36 */ /* 0x000fe20008000000 */
[----:B0-----:R-:W-:-:S03]  /*8860*/  LOP3.LUT R18, R57, 0x1f, RZ, 0xc0, !PT ;  /* 0x0000001f39127812 */ /* 0x001fc600078ec0ff */
[----:B------:R0:W-:Y:S02]  /*8870*/  STG.E desc[UR10][R54.64], R65 ;  /* 0x0000004136007986 */ /* 0x0001e4000c10190a */
[----:B------:R-:W-:Y:S02]  /*8880*/  IMAD R18, R18, R67, UR4 ;  /* 0x0000000412127e24 */ /* 0x000fe4000f8e0243 */
[----:B0-----:R-:W-:Y:S01]  /*8890*/  IMAD R54, R61, 0x19, R60 ;  /* 0x000000193d367824 */ /* 0x001fe200078e023c */
[----:B------:R-:W-:-:S03]  /*88a0*/  SHF.R.U32.HI R60, RZ, 0x5, R57 ;  /* 0x00000005ff3c7819 */ /* 0x000fc60000011639 */
[----:B------:R-:W-:Y:S02]  /*88b0*/  IMAD.IADD R3, R3, 0x1, R54 ;  /* 0x0000000103037824 */ /* 0x000fe400078e0236 */
[----:B------:R-:W-:Y:S02]  /*88c0*/  IMAD.SHL.U32 R61, R60, 0x8, RZ ;  /* 0x000000083c3d7824 */ /* 0x000fe400078e00ff */
[----:B------:R-:W-:-:S04]  /*88d0*/  IMAD.WIDE R66, R3, R66, UR12 ;  /* 0x0000000c03427e25 */ /* 0x000fc8000f8e0242 */
[----:B------:R-:W-:Y:S01]  /*88e0*/  IMAD.IADD R61, R61, 0x1, R18 ;  /* 0x000000013d3d7824 */ /* 0x000fe200078e0212 */
[----:B------:R-:W2:Y:S04]  /*88f0*/  LDG.E.64 R54, desc[UR10][R66.64] ;  /* 0x0000000a42367981 */ /* 0x000ea8000c1e1b00 */
[----:B------:R0:W-:Y:S04]  /*8900*/  STS.64 [R61], R48 ;  /* 0x000000303d007388 */ /* 0x0001e80000000a00 */
[----:B------:R1:W-:Y:S04]  /*8910*/  STS.64 [R61+0x20], R20 ;  /* 0x000020143d007388 */ /* 0x0003e80000000a00 */
[----:B------:R3:W-:Y:S04]  /*8920*/  STS.64 [R61+0x40], R24 ;  /* 0x000040183d007388 */ /* 0x0007e80000000a00 */
[----:B------:R4:W-:Y:S01]  /*8930*/  STS.64 [R61+0x80], R42 ;  /* 0x0000802a3d007388 */ /* 0x0009e20000000a00 */
[----:B------:R-:W-:Y:S01]  /*8940*/  LOP3.LUT R63, R63, 0xffff, RZ, 0xc0, !PT ;  /* 0x0000ffff3f3f7812 */ /* 0x000fe200078ec0ff */
[----:B--2---:R-:W-:Y:S01]  /*8950*/  IMAD.U32 R78, R55, 0x10000, RZ ;  /* 0x00010000374e7824 */ /* 0x004fe200078e00ff */
[----:B------:R-:W-:-:S03]  /*8960*/  SHF.R.U32.HI R65, RZ, 0x10, R55 ;  /* 0x00000010ff417819 */ /* 0x000fc60000011637 */
[----:B0-----:R-:W-:Y:S02]  /*8970*/  FMUL R48, R78, UR7 ;  /* 0x000000074e307c20 */ /* 0x001fe40008400000 */
[----:B------:R-:W-:Y:S01]  /*8980*/  IMAD.U32 R49, R65, 0x10000, RZ ;  /* 0x0001000041317824 */ /* 0x000fe200078e00ff */
[C---:B------:R-:W-:Y:S01]  /*8990*/  SHF.R.U64 R55, R54.reuse, 0x10, R55 ;  /* 0x0000001036377819 */ /* 0x040fe20000001237 */
[----:B-1----:R-:W-:Y:S01]  /*89a0*/  IMAD.U32 R21, R54, 0x10000, RZ ;  /* 0x0001000036157824 */ /* 0x002fe200078e00ff */
[----:B---3--:R-:W-:Y:S01]  /*89b0*/  F2FP.SATFINITE.E4M3.F32.PACK_AB_MERGE_C R24, RZ, R48, RZ ;  /* 0x00000030ff18723e */ /* 0x008fe200048070ff */
[----:B------:R-:W-:Y:S02]  /*89c0*/  FMUL R54, R49, UR7 ;  /* 0x0000000731367c20 */ /* 0x000fe40008400000 */
[----:B------:R-:W-:Y:S02]  /*89d0*/  IMAD.U32 R20, R55, 0x10000, RZ ;  /* 0x0001000037147824 */ /* 0x000fe400078e00ff */
[----:B----4-:R-:W-:Y:S01]  /*89e0*/  IMAD.U32 R43, R24, 0x10000, RZ ;  /* 0x00010000182b7824 */ /* 0x010fe200078e00ff */
[----:B------:R-:W-:Y:S01]  /*89f0*/  F2FP.SATFINITE.E4M3.F32.PACK_AB_MERGE_C R25, RZ, R54, RZ ;  /* 0x00000036ff19723e */ /* 0x000fe200048070ff */
[----:B------:R-:W-:Y:S01]  /*8a00*/  FMUL R42, R20, UR7 ;  /* 0x00000007142a7c20 */ /* 0x000fe20008400000 */
[----:B------:R-:W-:-:S02]  /*8a10*/  FMNMX3 R62, |R21|, R62, |R20|, !PT ;  /* 0x0000003e153e7276 */ /* 0x000fc40007800614 */
[----:B------:R-:W-:Y:S02]  /*8a20*/  LOP3.LUT R43, R43, 0xff0000, RZ, 0xc0, !PT ;  /* 0x00ff00002b2b7812 */ /* 0x000fe400078ec0ff */
[----:B------:R-:W-:Y:S02]  /*8a30*/  LOP3.LUT R20, R25, 0xffff, RZ, 0xc0, !PT ;  /* 0x0000ffff19147812 */ /* 0x000fe400078ec0ff */
[----:B------:R-:W-:-:S03]  /*8a40*/  F2FP.SATFINITE.E4M3.F32.PACK_AB_MERGE_C R42, RZ, R42, RZ ;  /* 0x0000002aff2a723e */ /* 0x000fc600048070ff */
[----:B------:R-:W-:Y:S02]  /*8a50*/  IMAD R20, R20, 0x1000000, R43 ;  /* 0x0100000014147824 */ /* 0x000fe400078e022b */
[----:B------:R-:W-:Y:S01]  /*8a60*/  FMUL R43, R21, UR7 ;  /* 0x00000007152b7c20 */ /* 0x000fe20008400000 */
[----:B------:R-:W-:Y:S01]  /*8a70*/  IMAD.SHL.U32 R21, R42, 0x100, RZ ;  /* 0x000001002a157824 */ /* 0x000fe200078e00ff */
[----:B------:R-:W-:-:S03]  /*8a80*/  IADD3 R54, P0, PT, R3, UR14, RZ ;  /* 0x0000000e03367c10 */ /* 0x000fc6000ff1e0ff */
[----:B------:R-:W-:Y:S02]  /*8a90*/  F2FP.SATFINITE.E4M3.F32.PACK_AB_MERGE_C R43, RZ, R43, RZ ;  /* 0x0000002bff2b723e */ /* 0x000fe400048070ff */
[----:B------:R-:W-:Y:S02]  /*8aa0*/  LOP3.LUT R20, R20, 0xffff, R21, 0xf8, !PT ;  /* 0x0000ffff14147812 */ /* 0x000fe400078ef815 */
[----:B------:R-:W-:Y:S02]  /*8ab0*/  LOP3.LUT R43, R43, 0xff, RZ, 0xc0, !PT ;  /* 0x000000ff2b2b7812 */ /* 0x000fe400078ec0ff */
[----:B------:R-:W-:Y:S01]  /*8ac0*/  LEA.HI.X.SX32 R55, R3, UR15, 0x1, P0 ;  /* 0x0000000f03377c11 */ /* 0x000fe200080f0eff */
[----:B------:R-:W-:Y:S02]  /*8ad0*/  IMAD.U32 R3, RZ, RZ, UR16 ;  /* 0x00000010ff037e24 */ /* 0x000fe4000f8e00ff */
[----:B------:R-:W-:Y:S01]  /*8ae0*/  IMAD.SHL.U32 R48, R63, 0x1000000, RZ ;  /* 0x010000003f307824 */ /* 0x000fe200078e00ff */
[----:B------:R-:W-:Y:S01]  /*8af0*/  LOP3.LUT R63, R20, R43, RZ, 0xfc, !PT ;  /* 0x0000002b143f7212 */ /* 0x000fe200078efcff */
[----:B------:R-:W-:-:S04]  /*8b00*/  IMAD.WIDE R66, R3, 0x2, R66 ;  /* 0x0000000203427825 */ /* 0x000fc800078e0242 */
[----:B------:R0:W-:Y:S04]  /*8b10*/  STG.E desc[UR10][R54.64], R63 ;  /* 0x0000003f36007986 */ /* 0x0001e8000c10190a */
[----:B------:R-:W2:Y:S01]  /*8b20*/  LDG.E.64 R20, desc[UR10][R66.64] ;  /* 0x0000000a42147981 */ /* 0x000ea2000c1e1b00 */
[----:B------:R-:W-:Y:S02]  /*8b30*/  LOP3.LUT R65, R41, R48, RZ, 0xfc, !PT ;  /* 0x0000003029417212 */ /* 0x000fe400078efcff */
[----:B------:R-:W-:Y:S01]  /*8b40*/  FMNMX3 R41, |R78|, R62, |R49|, !PT ;  /* 0x0000003e4e297276 */ /* 0x000fe20007800631 */
[----:B------:R1:W-:Y:S04]  /*8b50*/  STS.64 [R61+0xa0], R34 ;  /* 0x0000a0223d007388 */ /* 0x0003e80000000a00 */
[----:B------:R3:W-:Y:S04]  /*8b60*/  STS.64 [R61+0x60], R68 ;  /* 0x000060443d007388 */ /* 0x0007e80000000a00 */
[----:B------:R4:W-:Y:S01]  /*8b70*/  STS.64 [R61+0xc0], R64 ;  /* 0x0000c0403d007388 */ /* 0x0009e20000000a00 */
[----:B--2---:R-:W-:Y:S01]  /*8b80*/  IMAD.U32 R3, R21, 0x10000, RZ ;  /* 0x0001000015037824 */ /* 0x004fe200078e00ff */
[----:B------:R-:W-:-:S02]  /*8b90*/  SHF.R.U32.HI R62, RZ, 0x10, R21 ;  /* 0x00000010ff3e7819 */ /* 0x000fc40000011615 */
[C---:B------:R-:W-:Y:S01]  /*8ba0*/  SHF.R.U64 R21, R20.reuse, 0x10, R21 ;  /* 0x0000001014157819 */ /* 0x040fe20000001215 */
[----:B------:R-:W-:Y:S01]  /*8bb0*/  FMUL R48, R3, UR7 ;  /* 0x0000000703307c20 */ /* 0x000fe20008400000 */
[----:B------:R-:W-:Y:S02]  /*8bc0*/  IMAD.U32 R20, R20, 0x10000, RZ ;  /* 0x0001000014147824 */ /* 0x000fe400078e00ff */
[----:B------:R-:W-:Y:S02]  /*8bd0*/  IMAD.U32 R62, R62, 0x10000, RZ ;  /* 0x000100003e3e7824 */ /* 0x000fe400078e00ff */
[----:B------:R-:W-:Y:S01]  /*8be0*/  IMAD.U32 R21, R21, 0x10000, RZ ;  /* 0x0001000015157824 */ /* 0x000fe200078e00ff */
[----:B------:R-:W-:Y:S01]  /*8bf0*/  F2FP.SATFINITE.E4M3.F32.PACK_AB_MERGE_C R48, RZ, R48, RZ ;  /* 0x00000030ff30723e */ /* 0x000fe200048070ff */
[----:B------:R-:W-:Y:S02]  /*8c00*/  FMUL R49, R62, UR7 ;  /* 0x000000073e317c20 */ /* 0x000fe40008400000 */
[----:B0-----:R-:W-:Y:S01]  /*8c10*/  FMUL R63, R21, UR7 ;  /* 0x00000007153f7c20 */ /* 0x001fe20008400000 */
[----:B------:R-:W-:Y:S01]  /*8c20*/  FMNMX3 R41, |R20|, R41, |R21|, !PT ;  /* 0x0000002914297276 */ /* 0x000fe20007800615 */
[----:B------:R-:W-:Y:S01]  /*8c30*/  IMAD.U32 R21, R48, 0x10000, RZ ;  /* 0x0001000030157824 */ /* 0x000fe200078e00ff */
[----:B------:R-:W-:-:S02]  /*8c40*/  F2FP.SATFINITE.E4M3.F32.PACK_AB_MERGE_C R49, RZ, R49, RZ ;  /* 0x00000031ff31723e */ /* 0x000fc400048070ff */
[----:B------:R-:W-:Y:S02]  /*8c50*/  F2FP.SATFINITE.E4M3.F32.PACK_AB_MERGE_C R63, RZ, R63, RZ ;  /* 0x0000003fff3f723e */ /* 0x000fe400048070ff */
[----:B-1----:R-:W-:Y:S02]  /*8c60*/  LOP3.LUT R34, R21, 0xff0000, RZ, 0xc0, !PT ;  /* 0x00ff000015227812 */ /* 0x002fe400078ec0ff */
[----:B------:R-:W-:Y:S01]  /*8c70*/  LOP3.LUT R21, R49, 0xffff, RZ, 0xc0, !PT ;  /* 0x0000ffff31157812 */ /* 0x000fe200078ec0ff */
[----:B------:R-:W-:-:S04]  /*8c80*/  FMUL R35, R20, UR7 ;  /* 0x0000000714237c20 */ /* 0x000fc80008400000 */
[----:B------:R-:W-:Y:S02]  /*8c90*/  IMAD R34, R21, 0x1000000, R34 ;  /* 0x0100000015227824 */ /* 0x000fe400078e0222 */
[----:B------:R-:W-:-:S05]  /*8ca0*/  IMAD.SHL.U32 R21, R63, 0x100, RZ ;  /* 0x000001003f157824 */ /* 0x000fca00078e00ff */
[----:B------:R-:W-:Y:S02]  /*8cb0*/  LOP3.LUT R21, R34, 0xffff, R21, 0xf8, !PT ;  /* 0x0000ffff22157812 */ /* 0x000fe400078ef815 */
[----:B------:R-:W-:Y:S02]  /*8cc0*/  IADD3 R34, P0, PT, R54, UR16, RZ ;  /* 0x0000001036227c10 */ /* 0x000fe4000ff1e0ff */
[----:B------:R-:W-:-:S04]  /*8cd0*/  F2FP.SATFINITE.E4M3.F32.PACK_AB_MERGE_C R54, RZ, R35, RZ ;  /* 0x00000023ff36723e */ /* 0x000fc800048070ff */
[----:B---3--:R-:W-:Y:S01]  /*8ce0*/  LOP3.LUT R69, R21, 0xff, R54, 0xf8, !PT ;  /* 0x000000ff15457812 */ /* 0x008fe200078ef836 */
[----:B------:R-:W-:Y:S02]  /*8cf0*/  IMAD.U32 R21, RZ, RZ, UR16 ;  /* 0x00000010ff157e24 */ /* 0x000fe4000f8e00ff */
[----:B------:R-:W-:Y:S02]  /*8d00*/  IMAD.SHL.U32 R20, R57, 0x100, RZ ;  /* 0x0000010039147824 */ /* 0x000fe400078e00ff */
[----:B------:R-:W-:Y:S02]  /*8d10*/  IMAD.X R35, R5, 0x1, R55, P0 ;  /* 0x0000000105237824 */ /* 0x000fe400000e0637 */
[----:B------:R-:W-:Y:S01]  /*8d20*/  IMAD.WIDE R66, R21, 0x2, R66 ;  /* 0x0000000215427825 */ /* 0x000fe200078e0242 */
[----:B----4-:R-:W-:Y:S02]  /*8d30*/  LOP3.LUT R65, R20, 0x1f00, RZ, 0xc0, !PT ;  /* 0x00001f0014417812 */ /* 0x010fe400078ec0ff */
[----:B------:R0:W-:Y:S04]  /*8d40*/  STG.E desc[UR10][R34.64], R69 ;  /* 0x0000004522007986 */ /* 0x0001e8000c10190a */
[----:B------:R-:W2:Y:S01]  /*8d50*/  LDG.E.64 R20, desc[UR10][R66.64] ;  /* 0x0000000a42147981 */ /* 0x000ea2000c1e1b00 */
[----:B------:R-:W-:Y:S01]  /*8d60*/  FMNMX3 R62, |R3|, R41, |R62|, !PT ;  /* 0x00000029033e7276 */ /* 0x000fe2000780063e */
[----:B------:R-:W-:-:S04]  /*8d70*/  IMAD.IADD R55, R18, 0x1, -R65 ;  /* 0x0000000112377824 */ /* 0x000fc800078e0a41 */
[----:B------:R-:W-:Y:S01]  /*8d80*/  IMAD R60, R60, 0x108, R55 ;  /* 0x000001083c3c7824 */ /* 0x000fe200078e0237 */
[----:B------:R-:W-:Y:S01]  /*8d90*/  IADD3 R64, P0, PT, R34, UR16, RZ ;  /* 0x0000001022407c10 */ /* 0x000fe2000ff1e0ff */
[----:B------:R-:W-:Y:S01]  /*8da0*/  IMAD.SHL.U32 R57, R57, 0x8, RZ ;  /* 0x0000000839397824 */ /* 0x000fe200078e00ff */
[C-C-:B--2---:R-:W-:Y:S02]  /*8db0*/  SHF.R.U64 R41, R20.reuse, 0x10, R21.reuse ;  /* 0x0000001014297819 */ /* 0x144fe40000001215 */
[----:B------:R-:W-:Y:S01]  /*8dc0*/  SHF.R.U32.HI R18, RZ, 0x10, R21 ;  /* 0x00000010ff127819 */ /* 0x000fe20000011615 */
[----:B------:R-:W-:Y:S02]  /*8dd0*/  IMAD.U32 R21, R21, 0x10000, RZ ;  /* 0x0001000015157824 */ /* 0x000fe400078e00ff */
[----:B------:R-:W-:Y:S02]  /*8de0*/  IMAD.U32 R3, R20, 0x10000, RZ ;  /* 0x0001000014037824 */ /* 0x000fe400078e00ff */
[----:B------:R-:W-:-:S02]  /*8df0*/  IMAD.U32 R20, R41, 0x10000, RZ ;  /* 0x0001000029147824 */ /* 0x000fc400078e00ff */
[----:B------:R-:W-:Y:S01]  /*8e00*/  FMUL R55, R21, UR7 ;  /* 0x0000000715377c20 */ /* 0x000fe20008400000 */
[----:B------:R-:W-:Y:S02]  /*8e10*/  IMAD.U32 R18, R18, 0x10000, RZ ;  /* 0x0001000012127824 */ /* 0x000fe400078e00ff */
[----:B------:R-:W-:Y:S02]  /*8e20*/  FMNMX3 R41, |R3|, R62, |R20|, !PT ;  /* 0x0000003e03297276 */ /* 0x000fe40007800614 */
[----:B------:R-:W-:Y:S01]  /*8e30*/  F2FP.SATFINITE.E4M3.F32.PACK_AB_MERGE_C R55, RZ, R55, RZ ;  /* 0x00000037ff37723e */ /* 0x000fe200048070ff */
[----:B------:R-:W-:Y:S01]  /*8e40*/  FMUL R62, R18, UR7 ;  /* 0x00000007123e7c20 */ /* 0x000fe20008400000 */
[----:B------:R-:W-:Y:S02]  /*8e50*/  FMNMX3 R41, |R21|, R41, |R18|, !PT ;  /* 0x0000002915297276 */ /* 0x000fe40007800612 */
[----:B------:R-:W-:Y:S01]  /*8e60*/  LOP3.LUT R18, R55, 0xffff, RZ, 0xc0, !PT ;  /* 0x0000ffff37127812 */ /* 0x000fe200078ec0ff */
[----:B------:R-:W-:Y:S01]  /*8e70*/  FMUL R21, R20, UR7 ;  /* 0x0000000714157c20 */ /* 0x000fe20008400000 */
[----:B------:R-:W-:-:S03]  /*8e80*/  F2FP.SATFINITE.E4M3.F32.PACK_AB_MERGE_C R20, RZ, R62, RZ ;  /* 0x0000003eff14723e */ /* 0x000fc600048070ff */
[----:B------:R-:W-:Y:S01]  /*8e90*/  IMAD.U32 R55, R18, 0x10000, RZ ;  /* 0x0001000012377824 */ /* 0x000fe200078e00ff */
[----:B------:R-:W-:Y:S02]  /*8ea0*/  LOP3.LUT R20, R20, 0xffff, RZ, 0xc0, !PT ;  /* 0x0000ffff14147812 */ /* 0x000fe400078ec0ff */
[----:B------:R-:W-:Y:S02]  /*8eb0*/  F2FP.SATFINITE.E4M3.F32.PACK_AB_MERGE_C R21, RZ, R21, RZ ;  /* 0x00000015ff15723e */ /* 0x000fe400048070ff */
[----:B------:R-:W-:Y:S01]  /*8ec0*/  LOP3.LUT R65, R55, 0xff0000, RZ, 0xc0, !PT ;  /* 0x00ff000037417812 */ /* 0x000fe200078ec0ff */
[----:B------:R-:W-:Y:S02]  /*8ed0*/  FMUL R55, R3, UR7 ;  /* 0x0000000703377c20 */ /* 0x000fe40008400000 */
[----:B------:R-:W-:Y:S02]  /*8ee0*/  IMAD.SHL.U32 R62, R21, 0x100, RZ ;  /* 0x00000100153e7824 */ /* 0x000fe400078e00ff */
[----:B------:R-:W-:Y:S01]  /*8ef0*/  IMAD R3, R20, 0x1000000, R65 ;  /* 0x0100000014037824 */ /* 0x000fe200078e0241 */
[----:B0-----:R-:W-:-:S04]  /*8f00*/  F2FP.SATFINITE.E4M3.F32.PACK_AB_MERGE_C R34, RZ, R55, RZ ;  /* 0x00000037ff22723e */ /* 0x001fc800048070ff */
[----:B------:R-:W-:-:S04]  /*8f10*/  LOP3.LUT R3, R3, 0xffff, R62, 0xf8, !PT ;  /* 0x0000ffff03037812 */ /* 0x000fc800078ef83e */
[----:B------:R-:W-:Y:S01]  /*8f20*/  LOP3.LUT R55, R3, 0xff, R34, 0xf8, !PT ;  /* 0x000000ff03377812 */ /* 0x000fe200078ef822 */
[----:B------:R-:W-:Y:S02]  /*8f30*/  IMAD.U32 R3, RZ, RZ, UR16 ;  /* 0x00000010ff037e24 */ /* 0x000fe4000f8e00ff */
[----:B------:R-:W-:Y:S02]  /*8f40*/  IMAD.X R65, R5, 0x1, R35, P0 ;  /* 0x0000000105417824 */ /* 0x000fe400000e0623 */
[----:B------:R-:W-:Y:S01]  /*8f50*/  IMAD.WIDE R66, R3, 0x2, R66 ;  /* 0x0000000203427825 */ /* 0x000fe200078e0242 */
[----:B------:R-:W-:Y:S02]  /*8f60*/  LOP3.LUT R35, R2, 0xf8, R57, 0xf8, !PT ;  /* 0x000000f802237812 */ /* 0x000fe400078ef839 */
[----:B------:R0:W-:Y:S04]  /*8f70*/  STG.E desc[UR10][R64.64], R55 ;  /* 0x0000003740007986 */ /* 0x0001e8000c10190a */
[----:B------:R-:W2:Y:S01]  /*8f80*/  LDG.E.64 R2, desc[UR10][R66.64] ;  /* 0x0000000a42027981 */ /* 0x000ea2000c1e1b00 */
[----:B------:R-:W-:-:S02]  /*8f90*/  IMAD.U32 R19, R19, 0x10000, RZ ;  /* 0x0001000013137824 */ /* 0x000fc400078e00ff */
[----:B------:R-:W-:-:S03]  /*8fa0*/  IMAD.SHL.U32 R62, R45, 0x1000000, RZ ;  /* 0x010000002d3e7824 */ /* 0x000fc600078e00ff */
[----:B------:R-:W-:Y:S01]  /*8fb0*/  LOP3.LUT R36, R36, 0xff0000, R19, 0xf8, !PT ;  /* 0x00ff000024247812 */ /* 0x000fe200078ef813 */
[----:B------:R-:W-:Y:S01]  /*8fc0*/  IMAD.U32 R19, R37, 0x10000, RZ ;  /* 0x0001000025137824 */ /* 0x000fe200078e00ff */
[----:B------:R-:W-:-:S04]  /*8fd0*/  LOP3.LUT R45, R17, R62, RZ, 0xfc, !PT ;  /* 0x0000003e112d7212 */ /* 0x000fc800078efcff */
        /* <DEDUP_REMOVED lines=10> */
[----:B0-----:R-:W-:Y:S01]  /*9080*/  FMNMX3 R55, |R16|, R41, |R37|, !PT ;  /* 0x0000002910377276 */ /* 0x001fe20007800625 */
        /* <DEDUP_REMOVED lines=8> */
[----:B------:R-:W-:Y:S02]  /*9110*/  IMAD.SHL.U32 R16, R37, 0x100, RZ ;  /* 0x0000010025107824 */ /* 0x000fe400078e00ff */
[----:B------:R-:W-:Y:S02]  /*9120*/  FMUL R2, R2, UR7 ;  /* 0x0000000702027c20 */ /* 0x000fe40008400000 */
[----:B------:R-:W-:-:S05]  /*9130*/  IMAD R3, R62, 0x1000000, R3 ;  /* 0x010000003e037824 */ /* 0x000fca00078e0203 */
[----:B------:R-:W-:Y:S02]  /*9140*/  LOP3.LUT R3, R3, 0xffff, R16, 0xf8, !PT ;  /* 0x0000ffff03037812 */ /* 0x000fe400078ef810 */
[----:B------:R-:W-:Y:S02]  /*9150*/  IADD3 R16, P0, PT, R64, UR16, RZ ;  /* 0x0000001040107c10 */ /* 0x000fe4000ff1e0ff */
[----:B------:R-:W-:-:S03]  /*9160*/  F2FP.SATFINITE.E4M3.F32.PACK_AB_MERGE_C R64, RZ, R2, RZ ;  /* 0x00000002ff40723e */ /* 0x000fc600048070ff */
[----:B------:R-:W-:Y:S01]  /*9170*/  IMAD.X R17, R5, 0x1, R65, P0 ;  /* 0x0000000105117824 */ /* 0x000fe200000e0641 */
[----:B------:R-:W-:Y:S01]  /*9180*/  LOP3.LUT R65, R3, 0xff, R64, 0xf8, !PT ;  /* 0x000000ff03417812 */ /* 0x000fe200078ef840 */
[----:B------:R-:W-:Y:S02]  /*9190*/  IMAD.U32 R3, RZ, RZ, UR16 ;  /* 0x00000010ff037e24 */ /* 0x000fe4000f8e00ff */
[----:B------:R-:W-:Y:S02]  /*91a0*/  IMAD.SHL.U32 R2, R53, 0x1000000, RZ ;  /* 0x0100000035027824 */ /* 0x000fe400078e00ff */
[----:B------:R-:W-:Y:S01]  /*91b0*/  IMAD.WIDE R66, R3, 0x2, R66 ;  /* 0x0000000203427825 */ /* 0x000fe200078e0242 */
[----:B------:R0:W-:Y:S02]  /*91c0*/  STG.E desc[UR10][R16.64], R65 ;  /* 0x0000004110007986 */ /* 0x0001e4000c10190a */
[----:B------:R-:W-:Y:S02]  /*91d0*/  LOP3.LUT R41, R19, R2, RZ, 0xfc, !PT ;  /* 0x0000000213297212 */ /* 0x000fe400078efcff */
[----:B------:R-:W2:Y:S01]  /*91e0*/  LDG.E.64 R2, desc[UR10][R66.64] ;  /* 0x0000000a42027981 */ /* 0x000ea2000c1e1b00 */
[----:B------:R-:W-:-:S05]  /*91f0*/  LOP3.LUT R56, R56, 0xffff, RZ, 0xc0, !PT ;  /* 0x0000ffff38387812 */ /* 0x000fca00078ec0ff */
[----:B------:R-:W-:-:S05]  /*9200*/  IMAD.SHL.U32 R19, R56, 0x1000000, RZ ;  /* 0x0100000038137824 */ /* 0x000fca00078e00ff */
[----:B------:R-:W-:Y:S02]  /*9210*/  LOP3.LUT R53, R36, R19, RZ, 0xfc, !PT ;  /* 0x0000001324357212 */ /* 0x000fe400078efcff */
[----:B------:R-:W-:-:S05]  /*9220*/  LOP3.LUT R19, R24, 0xff, RZ, 0xc0, !PT ;  /* 0x000000ff18137812 */ /* 0x000fca00078ec0ff */
[----:B------:R-:W-:Y:S02]  /*9230*/  IMAD R48, R48, 0x100, R19 ;  /* 0x0000010030307824 */ /* 0x000fe400078e0213 */
[----:B------:R-:W-:Y:S01]  /*9240*/  IMAD R43, R54, 0x100, R43 ;  /* 0x00000100362b7824 */ /* 0x000fe200078e022b */
        /* <DEDUP_REMOVED lines=22> */
[----:B------:R-:W-:-:S03]  /*93b0*/  IMAD R3, R36, 0x1000000, R3 ;  /* 0x0100000024037824 */ /* 0x000fc600078e0203 */
[----:B------:R-:W-:Y:S02]  /*93c0*/  F2FP.SATFINITE.E4M3.F32.PACK_AB_MERGE_C R19, RZ, R19, RZ ;  /* 0x00000013ff13723e */ /* 0x000fe400048070ff */
[----:B------:R-:W-:Y:S01]  /*93d0*/  LOP3.LUT R56, R3, 0xffff, R56, 0xf8, !PT ;  /* 0x0000ffff03387812 */ /* 0x000fe200078ef838 */
[----:B------:R-:W-:Y:S01]  /*93e0*/  IMAD.U32 R3, RZ, RZ, UR16 ;  /* 0x00000010ff037e24 */ /* 0x000fe2000f8e00ff */
[----:B------:R-:W-:Y:S02]  /*93f0*/  LOP3.LUT R2, R25, 0xff, RZ, 0xc0, !PT ;  /* 0x000000ff19027812 */ /* 0x000fe400078ec0ff */
[----:B------:R-:W-:Y:S01]  /*9400*/  LOP3.LUT R25, R56, 0xff, R19, 0xf8, !PT ;  /* 0x000000ff38197812 */ /* 0x000fe200078ef813 */
[----:B------:R-:W-:-:S04]  /*9410*/  IMAD.WIDE R66, R3, 0x2, R66 ;  /* 0x0000000203427825 */ /* 0x000fc800078e0242 */
[----:B------:R-:W-:Y:S01]  /*9420*/  IMAD R49, R49, 0x100, R2 ;  /* 0x0000010031317824 */ /* 0x000fe200078e0202 */
[----:B------:R0:W-:Y:S04]  /*9430*/  STG.E desc[UR10][R16.64], R25 ;  /* 0x0000001910007986 */ /* 0x0001e8000c10190a */
[----:B------:R-:W2:Y:S01]  /*9440*/  LDG.E.64 R2, desc[UR10][R66.64] ;  /* 0x0000000a42027981 */ /* 0x000ea2000c1e1b00 */
[----:B------:R-:W-:Y:S02]  /*9450*/  IMAD.U32 R34, R34, 0x10000, RZ ;  /* 0x0001000022227824 */ /* 0x000fe400078e00ff */
[----:B------:R-:W-:-:S03]  /*9460*/  IMAD.U32 R18, R18, 0x10000, RZ ;  /* 0x0001000012127824 */ /* 0x000fc600078e00ff */
[----:B------:R-:W-:Y:S02]  /*9470*/  LOP3.LUT R34, R34, 0xff0000, RZ, 0xc0, !PT ;  /* 0x00ff000022227812 */ /* 0x000fe400078ec0ff */
[----:B------:R-:W-:Y:S02]  /*9480*/  PRMT R42, R42, 0x6540, R63 ;  /* 0x000065402a2a7816 */ /* 0x000fe4000000003f */
[----:B------:R-:W-:Y:S02]  /*9490*/  LOP3.LUT R63, R18, 0xff0000, RZ, 0xc0, !PT ;  /* 0x00ff0000123f7812 */ /* 0x000fe400078ec0ff */
[----:B------:R-:W-:Y:S02]  /*94a0*/  LOP3.LUT R43, R34, 0xffff, R43, 0xf8, !PT ;  /* 0x0000ffff222b7812 */ /* 0x000fe400078ef82b */
[----:B0-----:R-:W-:Y:S02]  /*94b0*/  IADD3 R16, P0, PT, R16, UR16, RZ ;  /* 0x0000001010107c10 */ /* 0x001fe4000ff1e0ff */
        /* <DEDUP_REMOVED lines=9> */
[----:B------:R-:W-:-:S04]  /*9550*/  FMNMX3 R55, |R2|, R55, |R3|, !PT ;  /* 0x0000003702377276 */ /* 0x000fc80007800603 */
[----:B------:R-:W-:Y:S02]  /*9560*/  FMNMX3 R55, |R18|, R55, |R34|, !PT ;  /* 0x0000003712377276 */ /* 0x000fe40007800622 */
        /* <DEDUP_REMOVED lines=12> */
[----:B------:R-:W-:Y:S02]  /*9630*/  IMAD.U32 R3, R21, 0x10000, RZ ;  /* 0x0001000015037824 */ /* 0x000fe400078e00ff */
[----:B------:R-:W-:-:S03]  /*9640*/  FMUL R2, R2, UR7 ;  /* 0x0000000702027c20 */ /* 0x000fc60008400000 */
[----:B------:R-:W-:Y:S02]  /*9650*/  LOP3.LUT R3, R3, 0xff0000, RZ, 0xc0, !PT ;  /* 0x00ff000003037812 */ /* 0x000fe400078ec0ff */
[----:B------:R-:W-:Y:S02]  /*9660*/  F2FP.SATFINITE.E4M3.F32.PACK_AB_MERGE_C R21, RZ, R2, RZ ;  /* 0x00000002ff15723e */ /* 0x000fe400048070ff */
[----:B------:R-:W-:Y:S01]  /*9670*/  LOP3.LUT R42, R3, 0xffff, R42, 0xf8, !PT ;  /* 0x0000ffff032a7812 */ /* 0x000fe200078ef82a */
[----:B------:R-:W-:Y:S01]  /*9680*/  IMAD.U32 R3, RZ, RZ, UR16 ;  /* 0x00000010ff037e24 */ /* 0x000fe2000f8e00ff */
[----:B------:R-:W-:-:S03]  /*9690*/  LOP3.LUT R63, R56, 0xff, R21, 0xf8, !PT ;  /* 0x000000ff383f7812 */ /* 0x000fc600078ef815 */
[----:B------:R-:W-:Y:S02]  /*96a0*/  IMAD.WIDE R66, R3, 0x2, R66 ;  /* 0x0000000203427825 */ /* 0x000fe400078e0242 */
[----:B------:R0:W-:Y:S04]  /*96b0*/  STG.E desc[UR10][R16.64], R63 ;  /* 0x0000003f10007986 */ /* 0x0001e8000c10190a */
[----:B------:R-:W2:Y:S01]  /*96c0*/  LDG.E.64 R2, desc[UR10][R66.64] ;  /* 0x0000000a42027981 */ /* 0x000ea2000c1e1b00 */
[----:B------:R-:W-:Y:S01]  /*96d0*/  IMAD.U32 R20, R20, 0x10000, RZ ;  /* 0x0001000014147824 */ /* 0x000fe200078e00ff */
[----:B------:R-:W-:Y:S02]  /*96e0*/  LOP3.LUT R64, R64, 0xffff, RZ, 0xc0, !PT ;  /* 0x0000ffff40407812 */ /* 0x000fe400078ec0ff */
[----:B------:R-:W-:-:S02]  /*96f0*/  LOP3.LUT R19, R19, 0xff, RZ, 0xc0, !PT ;  /* 0x000000ff13137812 */ /* 0x000fc400078ec0ff */
[----:B------:R-:W-:Y:S01]  /*9700*/  PRMT R56, R21, 0x7104, RZ ;  /* 0x0000710415387816 */ /* 0x000fe200000000ff */
[----:B------:R-:W-:Y:S01]  /*9710*/  IMAD.SHL.U32 R64, R64, 0x1000000, RZ ;  /* 0x0100000040407824 */ /* 0x000fe200078e00ff */
        /* <DEDUP_REMOVED lines=22> */
[----:B------:R-:W-:Y:S01]  /*9880*/  FMUL R2, R2, UR7 ;  /* 0x0000000702027c20 */ /* 0x000fe20008400000 */
[----:B------:R-:W-:-:S03]  /*9890*/  IMAD.SHL.U32 R3, R19, 0x100, RZ ;  /* 0x0000010013037824 */ /* 0x000fc600078e00ff */
[----:B------:R-:W-:Y:S01]  /*98a0*/  IMAD R64, R43, 0x1000000, R64 ;  /* 0x010000002b407824 */ /* 0x000fe200078e0240 */
[----:B------:R-:W-:-:S04]  /*98b0*/  F2FP.SATFINITE.E4M3.F32.PACK_AB_MERGE_C R2, RZ, R2, RZ ;  /* 0x00000002ff02723e */ /* 0x000fc800048070ff */
[----:B------:R-:W-:-:S04]  /*98c0*/  LOP3.LUT R3, R64, 0xffff, R3, 0xf8, !PT ;  /* 0x0000ffff40037812 */ /* 0x000fc800078ef803 */
[----:B0-----:R-:W-:Y:S01]  /*98d0*/  LOP3.LUT R63, R3, 0xff, R2, 0xf8, !PT ;  /* 0x000000ff033f7812 */ /* 0x001fe200078ef802 */
[----:B------:R-:W-:Y:S01]  /*98e0*/  IMAD.U32 R3, R2, 0x10000, RZ ;  /* 0x0001000002037824 */ /* 0x000fe200078e00ff */
[----:B------:R-:W-:-:S04]  /*98f0*/  IADD3 R64, P0, PT, R16, UR16, RZ ;  /* 0x0000001010407c10 */ /* 0x000fc8000ff1e0ff */
[----:B------:R-:W-:Y:S01]  /*9900*/  LOP3.LUT R56, R56, 0xff0000, R3, 0xf8, !PT ;  /* 0x00ff000038387812 */ /* 0x000fe200078ef803 */
[----:B------:R-:W-:Y:S02]  /*9910*/  IMAD.U32 R3, RZ, RZ, UR16 ;  /* 0x00000010ff037e24 */ /* 0x000fe4000f8e00ff */
[----:B------:R-:W-:Y:S02]  /*9920*/  IMAD.X R65, R5, 0x1, R17, P0 ;  /* 0x0000000105417824 */ /* 0x000fe400000e0611 */
[----:B------:R-:W-:-:S03]  /*9930*/  IMAD.WIDE R2, R3, 0x2, R66 ;  /* 0x0000000203027825 */ /* 0x000fc600078e0242 */
[----:B------:R0:W-:Y:S04]  /*9940*/  STG.E desc[UR10][R64.64], R63 ;  /* 0x0000003f40007986 */ /* 0x0001e8000c10190a */
[----:B------:R-:W2:Y:S01]  /*9950*/  LDG.E.64 R2, desc[UR10][R2.64] ;  /* 0x0000000a02027981 */ /* 0x000ea2000c1e1b00 */
[----:B------:R-:W-:-:S05]  /*9960*/  IADD3 R16, P0, PT, R64, UR16, RZ ;  /* 0x0000001040107c10 */ /* 0x000fca000ff1e0ff */
[----:B------:R-:W-:Y:S01]  /*9970*/  IMAD.X R17, R5, 0x1, R65, P0 ;  /* 0x0000000105117824 */ /* 0x000fe200000e0641 */
[----:B------:R-:W1:Y:S01]  /*9980*/  LDCU UR6, c[0x0][UR6+0xf80] ;  /* 0x0001f000060677ac */ /* 0x000e620008000800 */
[----:B------:R-:W-:Y:S01]  /*9990*/  LOP3.LUT R37, R37, 0xffff, RZ, 0xc0, !PT ;  /* 0x0000ffff25257812 */ /* 0x000fe200078ec0ff */
[----:B------:R-:W-:Y:S01]  /*99a0*/  IMAD.SHL.U32 R62, R62, 0x1000000, RZ ;  /* 0x010000003e3e7824 */ /* 0x000fe200078e00ff */
[----:B------:R-:W3:Y:S03]  /*99b0*/  LDCU.64 UR12, c[0x0][UR5+0x780] ;  /* 0x0000f000050c77ac */ /* 0x000ee60008000a00 */
[----:B------:R-:W-:Y:S01]  /*99c0*/  IMAD.SHL.U32 R37, R37, 0x1000000, RZ ;  /* 0x0100000025257824 */ /* 0x000fe200078e00ff */
[----:B------:R-:W-:Y:S01]  /*99d0*/  LOP3.LUT R78, R49, 0xff000000, R62, 0xf8, !PT ;  /* 0xff000000314e7812 */ /* 0x000fe200078ef83e */
[----:B------:R-:W-:-:S03]  /*99e0*/  IMAD.SHL.U32 R49, R18, 0x100, RZ ;  /* 0x0000010012317824 */ /* 0x000fc600078e00ff */
[----:B------:R-:W-:Y:S02]  /*99f0*/  LOP3.LUT R42, R42, 0xff000000, R37, 0xf8, !PT ;  /* 0xff0000002a2a7812 */ /* 0x000fe400078ef825 */
[----:B------:R-:W-:Y:S02]  /*9a00*/  LOP3.LUT R37, R24, 0xff, RZ, 0xc0, !PT ;  /* 0x000000ff18257812 */ /* 0x000fe400078ec0ff */
[----:B------:R-:W-:Y:S01]  /*9a10*/  LOP3.LUT R24, R54, 0xff, RZ, 0xc0, !PT ;  /* 0x000000ff36187812 */ /* 0x000fe200078ec0ff */
[----:B------:R-:W-:Y:S01]  /*9a20*/  IMAD.U32 R55, R55, 0x10000, RZ ;  /* 0x0001000037377824 */ /* 0x000fe200078e00ff */
[----:B------:R-:W-:Y:S02]  /*9a30*/  PRMT R18, R34, 0x7104, RZ ;  /* 0x0000710422127816 */ /* 0x000fe400000000ff */
[----:B------:R-:W-:Y:S02]  /*9a40*/  LOP3.LUT R24, R24, 0xff00, R49, 0xf8, !PT ;  /* 0x0000ff0018187812 */ /* 0x000fe400078ef831 */
[----:B------:R-:W-:-:S02]  /*9a50*/  LOP3.LUT R34, R36, 0xff, RZ, 0xc0, !PT ;  /* 0x000000ff24227812 */ /* 0x000fc400078ec0ff */
[----:B------:R-:W-:Y:S01]  /*9a60*/  LOP3.LUT R36, R24, 0xff0000, R55, 0xf8, !PT ;  /* 0x00ff000018247812 */ /* 0x000fe200078ef837 */
[----:B------:R-:W-:-:S05]  /*9a70*/  IMAD.SHL.U32 R25, R25, 0x100, RZ ;  /* 0x0000010019197824 */ /* 0x000fca00078e00ff */
[----:B------:R-:W-:Y:S01]  /*9a80*/  LOP3.LUT R34, R34, 0xff00, R25, 0xf8, !PT ;  /* 0x0000ff0022227812 */ /* 0x000fe200078ef819 */
[----:B------:R-:W-:Y:S01]  /*9a90*/  IMAD.U32 R43, R43, 0x10000, RZ ;  /* 0x000100002b2b7824 */ /* 0x000fe200078e00ff */
[----:B------:R-:W-:Y:S01]  /*9aa0*/  LOP3.LUT R18, R37, 0xff00, R18, 0xf8, !PT ;  /* 0x0000ff0025127812 */ /* 0x000fe200078ef812 */
[----:B------:R-:W-:-:S03]  /*9ab0*/  IMAD.U32 R37, R19, 0x10000, RZ ;  /* 0x0001000013257824 */ /* 0x000fc600078e00ff */
[----:B------:R-:W-:Y:S01]  /*9ac0*/  LOP3.LUT R34, R34, 0xff0000, R43, 0xf8, !PT ;  /* 0x00ff000022227812 */ /* 0x000fe200078ef82b */
[----:B------:R-:W-:Y:S01]  /*9ad0*/  IMAD.SHL.U32 R57, R57, 0x1000000, RZ ;  /* 0x0100000039397824 */ /* 0x000fe200078e00ff */
[----:B------:R-:W-:-:S04]  /*9ae0*/  LOP3.LUT R37, R18, 0xff0000, R37, 0xf8, !PT ;  /* 0x00ff000012257812 */ /* 0x000fc800078ef825 */
[----:B------:R-:W-:Y:S01]  /*9af0*/  LOP3.LUT R48, R48, 0xff000000, R57, 0xf8, !PT ;  /* 0xff00000030307812 */ /* 0x000fe200078ef839 */
[----:B--2---:R-:W-:-:S04]  /*9b00*/  IMAD.U32 R66, R2, 0x10000, RZ ;  /* 0x0001000002427824 */ /* 0x004fc800078e00ff */
[----:B------:R-:W-:Y:S01]  /*9b10*/  FMUL R5, R66, UR7 ;  /* 0x0000000742057c20 */ /* 0x000fe20008400000 */
[----:B------:R-:W-:-:S04]  /*9b20*/  SHF.R.U64 R68, R2, 0x10, R3 ;  /* 0x0000001002447819 */ /* 0x000fc80000001203 */
[----:B------:R-:W-:Y:S02]  /*9b30*/  F2FP.SATFINITE.E4M3.F32.PACK_AB_MERGE_C R5, RZ, R5, RZ ;  /* 0x00000005ff05723e */ /* 0x000fe400048070ff */
[----:B0-----:R-:W-:Y:S02]  /*9b40*/  SHF.R.U32.HI R63, RZ, 0x10, R3 ;  /* 0x00000010ff3f7819 */ /* 0x001fe40000011603 */
[----:B------:R-:W-:Y:S01]  /*9b50*/  LOP3.LUT R2, R5, 0xffff, RZ, 0xc0, !PT ;  /* 0x0000ffff05027812 */ /* 0x000fe200078ec0ff */
[----:B------:R-:W-:Y:S02]  /*9b60*/  IMAD.U32 R64, R3, 0x10000, RZ ;  /* 0x0001000003407824 */ /* 0x000fe400078e00ff */
[----:B------:R-:W-:Y:S02]  /*9b70*/  IMAD.U32 R3, R63, 0x10000, RZ ;  /* 0x000100003f037824 */ /* 0x000fe400078e00ff */
[----:B------:R-:W-:Y:S02]  /*9b80*/  IMAD.SHL.U32 R63, R2, 0x1000000, RZ ;  /* 0x01000000023f7824 */ /* 0x000fe400078e00ff */
[----:B------:R-:W-:Y:S01]  /*9b90*/  FMUL R2, R64, UR7 ;  /* 0x0000000740027c20 */ /* 0x000fe20008400000 */
[----:B------:R-:W-:-:S04]  /*9ba0*/  IMAD.U32 R68, R68, 0x10000, RZ ;  /* 0x0001000044447824 */ /* 0x000fc800078e00ff */
[----:B------:R-:W-:Y:S02]  /*9bb0*/  F2FP.SATFINITE.E4M3.F32.PACK_AB_MERGE_C R2, RZ, R2, RZ ;  /* 0x00000002ff02723e */ /* 0x000fe400048070ff */
[----:B------:R-:W-:Y:S02]  /*9bc0*/  FMNMX3 R21, |R66|, R21, |R68|, !PT ;  /* 0x0000001542157276 */ /* 0x000fe40007800644 */
[----:B------:R-:W-:Y:S02]  /*9bd0*/  LOP3.LUT R66, R2, 0xffff, RZ, 0xc0, !PT ;  /* 0x0000ffff02427812 */ /* 0x000fe400078ec0ff */
[----:B------:R-:W-:Y:S01]  /*9be0*/  FMNMX3 R64, |R64|, R21, |R3|, !PT ;  /* 0x0000001540407276 */ /* 0x000fe20007800603 */
[----:B------:R-:W-:Y:S01]  /*9bf0*/  FMUL R3, R3, UR7 ;  /* 0x0000000703037c20 */ /* 0x000fe20008400000 */
[----:B------:R-:W-:Y:S01]  /*9c00*/  LOP3.LUT R21, R56, R63, RZ, 0xfc, !PT ;  /* 0x0000003f38157212 */ /* 0x000fe200078efcff */
[----:B------:R-:W-:Y:S01]  /*9c10*/  FMUL R56, R68, UR7 ;  /* 0x0000000744387c20 */ /* 0x000fe20008400000 */
[----:B------:R-:W-:-:S02]  /*9c20*/  IMAD.U32 R2, R66, 0x10000, RZ ;  /* 0x0001000042027824 */ /* 0x000fc400078e00ff */
[----:B------:R-:W-:Y:S02]  /*9c30*/  F2FP.SATFINITE.E4M3.F32.PACK_AB_MERGE_C R3, RZ, R3, RZ ;  /* 0x00000003ff03723e */ /* 0x000fe400048070ff */
[----:B------:R-:W-:Y:S02]  /*9c40*/  F2FP.SATFINITE.E4M3.F32.PACK_AB_MERGE_C R56, RZ, R56, RZ ;  /* 0x00000038ff38723e */ /* 0x000fe400048070ff */
[----:B------:R-:W-:Y:S02]  /*9c50*/  LOP3.LUT R65, R3, 0xffff, RZ, 0xc0, !PT ;  /* 0x0000ffff03417812 */ /* 0x000fe400078ec0ff */
[----:B------:R-:W-:Y:S01]  /*9c60*/  LOP3.LUT R2, R2, 0xff0000, RZ, 0xc0, !PT ;  /* 0x00ff000002027812 */ /* 0x000fe200078ec0ff */
[----:B------:R-:W-:-:S04]  /*9c70*/  IMAD.SHL.U32 R3, R56, 0x100, RZ ;  /* 0x0000010038037824 */ /* 0x000fc800078e00ff */
[----:B------:R-:W-:-:S05]  /*9c80*/  IMAD R2, R65, 0x1000000, R2 ;  /* 0x0100000041027824 */ /* 0x000fca00078e0202 */
[----:B------:R-:W-:-:S04]  /*9c90*/  LOP3.LUT R2, R2, 0xffff, R3, 0xf8, !PT ;  /* 0x0000ffff02027812 */ /* 0x000fc800078ef803 */
[----:B------:R-:W-:Y:S01]  /*9ca0*/  LOP3.LUT R69, R2, 0xff, R5, 0xf8, !PT ;  /* 0x000000ff02457812 */ /* 0x000fe200078ef805 */
[----:B------:R-:W-:Y:S04]  /*9cb0*/  STS.64 [R61+0xe0], R20 ;  /* 0x0000e0143d007388 */ /* 0x000fe80000000a00 */
[----:B------:R0:W-:Y:S01]  /*9cc0*/  STG.E desc[UR10][R16.64], R69 ;  /* 0x0000004510007986 */ /* 0x0001e2000c10190a */
[----:B------:R-:W-:Y:S06]  /*9cd0*/  BAR.SYNC.DEFER_BLOCKING 0x0 ;  /* 0x0000000000007b1d */ /* 0x000fec0000010000 */
[----:B------:R-:W2:Y:S01]  /*9ce0*/  S2R R63, SR_TID.X ;  /* 0x00000000003f7919 */ /* 0x000ea20000002100 */
[----:B------:R-:W4:Y:S04]  /*9cf0*/  LDS.64 R2, [R60] ;  /* 0x000000003c027984 */ /* 0x000f280000000a00 */
[----:B------:R-:W5:Y:S04]  /*9d00*/  LDS.64 R20, [R60+0x420] ;  /* 0x000420003c147984 */ /* 0x000f680000000a00 */
[----:B------:R-:W5:Y:S04]  /*9d10*/  LDS.64 R80, [R60+0x840] ;  /* 0x000840003c507984 */ /* 0x000f680000000a00 */
[----:B------:R-:W5:Y:S01]  /*9d20*/  LDS.64 R82, [R60+0xc60] ;  /* 0x000c60003c527984 */ /* 0x000f620000000a00 */
[----:B--2---:R-:W-:-:S03]  /*9d30*/  SHF.R.U32.HI R67, RZ, 0x5, R63 ;  /* 0x00000005ff437819 */ /* 0x004fc6000001163f */
[----:B------:R-:W2:Y:S02]  /*9d40*/  LDS.64 R54, [R60+0x1080] ;  /* 0x001080003c367984 */ /* 0x000ea40000000a00 */
[----:B------:R-:W-:-:S05]  /*9d50*/  IMAD.SHL.U32 R67, R67, 0x4, RZ ;  /* 0x0000000443437824 */ /* 0x000fca00078e00ff */
[----:B------:R-:W-:-:S05]  /*9d60*/  LOP3.LUT R68, R4, R67, RZ, 0xfc, !PT ;  /* 0x0000004304447212 */ /* 0x000fca00078efcff */
[C---:B-1----:R-:W-:Y:S02]  /*9d70*/  IMAD R5, R68.reuse, UR6, R35 ;  /* 0x0000000644057c24 */ /* 0x042fe4000f8e0223 */
[----:B0-----:R-:W-:-:S03]  /*9d80*/  VIADD R16, R68, 0x10 ;  /* 0x0000001044107836 */ /* 0x001fc60000000000 */
[----:B---3--:R-:W-:Y:S01]  /*9d90*/  IADD3 R4, P0, PT, R5, UR12, RZ ;  /* 0x0000000c05047c10 */ /* 0x008fe2000ff1e0ff */
[----:B------:R-:W-:-:S03]  /*9da0*/  IMAD R17, R16, UR6, R35 ;  /* 0x0000000610117c24 */ /* 0x000fc6000f8e0223 */
[----:B------:R-:W-:Y:S02]  /*9db0*/  LEA.HI.X.SX32 R5, R5, UR13, 0x1, P0 ;  /* 0x0000000d05057c11 */ /* 0x000fe400080f0eff */
[----:B------:R-:W-:-:S03]  /*9dc0*/  IADD3 R16, P0, PT, R17, UR12, RZ ;  /* 0x0000000c11107c10 */ /* 0x000fc6000ff1e0ff */
[----:B----4-:R0:W-:Y:S01]  /*9dd0*/  STG.E.64 desc[UR10][R4.64], R2 ;  /* 0x0000000204007986 */ /* 0x0101e2000c101b0a */
[----:B------:R-:W-:-:S05]  /*9de0*/  LEA.HI.X.SX32 R17, R17, UR13, 0x1, P0 ;  /* 0x0000000d11117c11 */ /* 0x000fca00080f0eff */
[----:B-----5:R1:W-:Y:S01]  /*9df0*/  STG.E.64 desc[UR10][R16.64], R20 ;  /* 0x0000001410007986 */ /* 0x0203e2000c101b0a */
[----:B0-----:R-:W-:-:S04]  /*9e00*/  VIADD R2, R68, 0x20 ;  /* 0x0000002044027836 */ /* 0x001fc80000000000 */
[--C-:B------:R-:W-:Y:S02]  /*9e10*/  IMAD R3, R2, UR6, R35.reuse ;  /* 0x0000000602037c24 */ /* 0x100fe4000f8e0223 */
[C---:B-1----:R-:W-:Y:S02]  /*9e20*/  VIADD R20, R68.reuse, 0x30 ;  /* 0x0000003044147836 */ /* 0x042fe40000000000 */
[----:B------:R-:W-:Y:S01]  /*9e30*/  VIADD R24, R68, 0x40 ;  /* 0x0000004044187836 */ /* 0x000fe20000000000 */
[C---:B------:R-:W-:Y:S01]  /*9e40*/  IADD3 R2, P0, PT, R3.reuse, UR12, RZ ;  /* 0x0000000c03027c10 */ /* 0x040fe2000ff1e0ff */
[--C-:B------:R-:W-:Y:S02]  /*9e50*/  IMAD R21, R20, UR6, R35.reuse ;  /* 0x0000000614157c24 */ /* 0x100fe4000f8e0223 */
[----:B------:R-:W-:Y:S01]  /*9e60*/  IMAD R25, R24, UR6, R35 ;  /* 0x0000000618197c24 */ /* 0x000fe2000f8e0223 */
[----:B------:R-:W-:Y:S02]  /*9e70*/  LEA.HI.X.SX32 R3, R3, UR13, 0x1, P0 ;  /* 0x0000000d03037c11 */ /* 0x000fe400080f0eff */
[----:B------:R-:W-:-:S02]  /*9e80*/  IADD3 R20, P0, PT, R21, UR12, RZ ;  /* 0x0000000c15147c10 */ /* 0x000fc4000ff1e0ff */
[----:B------:R-:W-:Y:S02]  /*9e90*/  LOP3.LUT R56, R56, 0xffff, RZ, 0xc0, !PT ;  /* 0x0000ffff38387812 */ /* 0x000fe400078ec0ff */
[----:B------:R-:W-:Y:S02]  /*9ea0*/  LEA.HI.X.SX32 R21, R21, UR13, 0x1, P0 ;  /* 0x0000000d15157c11 */ /* 0x000fe400080f0eff */
[C---:B------:R-:W-:Y:S01]  /*9eb0*/  IADD3 R24, P0, PT, R25.reuse, UR12, RZ ;  /* 0x0000000c19187c10 */ /* 0x040fe2000ff1e0ff */
[----:B------:R-:W-:Y:S02]  /*9ec0*/  IMAD.SHL.U32 R43, R66, 0x1000000, RZ ;  /* 0x01000000422b7824 */ /* 0x000fe400078e00ff */
[----:B------:R-:W-:Y:S01]  /*9ed0*/  IMAD.SHL.U32 R56, R56, 0x1000000, RZ ;  /* 0x0100000038387824 */ /* 0x000fe200078e00ff */
[----:B------:R-:W-:Y:S01]  /*9ee0*/  LEA.HI.X.SX32 R25, R25, UR13, 0x1, P0 ;  /* 0x0000000d19197c11 */ /* 0x000fe200080f0eff */
[----:B------:R-:W-:Y:S01]  /*9ef0*/  STG.E.64 desc[UR10][R2.64], R80 ;  /* 0x0000005002007986 */ /* 0x000fe2000c101b0a */
[----:B------:R-:W-:-:S03]  /*9f00*/  LOP3.LUT R49, R36, R43, RZ, 0xfc, !PT ;  /* 0x0000002b24317212 */ /* 0x000fc600078efcff */
[----:B------:R-:W-:Y:S01]  /*9f10*/  STG.E.64 desc[UR10][R20.64], R82 ;  /* 0x0000005214007986 */ /* 0x000fe2000c101b0a */
[----:B------:R-:W-:-:S03]  /*9f20*/  LOP3.LUT R43, R37, R56, RZ, 0xfc, !PT ;  /* 0x00000038252b7212 */ /* 0x000fc600078efcff */
[----:B--2---:R-:W-:Y:S04]  /*9f30*/  STG.E.64 desc[UR10][R24.64], R54 ;  /* 0x0000003618007986 */ /* 0x004fe8000c101b0a */
[----:B------:R-:W0:Y:S04]  /*9f40*/  LDS.64 R80, [R60+0x14a0] ;  /* 0x0014a0003c507984 */ /* 0x000e280000000a00 */
[----:B------:R-:W1:Y:S04]  /*9f50*/  LDS.64 R54, [R60+0x18c0] ;  /* 0x0018c0003c367984 */ /* 0x000e680000000a00 */
[----:B------:R-:W2:Y:S01]  /*9f60*/  LDS.64 R56, [R60+0x1ce0] ;  /* 0x001ce0003c387984 */ /* 0x000ea20000000a00 */
[----:B------:R-:W-:-:S02]  /*9f70*/  VIADD R18, R68, 0x50 ;  /* 0x0000005044127836 */ /* 0x000fc40000000000 */
[----:B------:R-:W-:Y:S02]  /*9f80*/  VIADD R36, R68, 0x60 ;  /* 0x0000006044247836 */ /* 0x000fe40000000000 */
[--C-:B------:R-:W-:Y:S02]  /*9f90*/  IMAD R19, R18, UR6, R35.reuse ;  /* 0x0000000612137c24 */ /* 0x100fe4000f8e0223 */
[--C-:B------:R-:W-:Y:S02]  /*9fa0*/  IMAD R37, R36, UR6, R35.reuse ;  /* 0x0000000624257c24 */ /* 0x100fe4000f8e0223 */
[----:B------:R-:W-:Y:S01]  /*9fb0*/  VIADD R68, R68, 0x70 ;  /* 0x0000007044447836 */ /* 0x000fe20000000000 */
[----:B------:R-:W-:Y:S01]  /*9fc0*/  IADD3 R18, P0, PT, R19, UR12, RZ ;  /* 0x0000000c13127c10 */ /* 0x000fe2000ff1e0ff */
[----:B------:R-:W-:Y:S02]  /*9fd0*/  IMAD.SHL.U32 R65, R65, 0x1000000, RZ ;  /* 0x0100000041417824 */ /* 0x000fe400078e00ff */
[----:B------:R-:W-:Y:S01]  /*9fe0*/  IMAD R68, R68, UR6, R35 ;  /* 0x0000000644447c24 */ /* 0x000fe2000f8e0223 */
[----:B------:R-:W-:-:S02]  /*9ff0*/  LEA.HI.X.SX32 R19, R19, UR13, 0x1, P0 ;  /* 0x0000000d13137c11 */ /* 0x000fc400080f0eff */
[C---:B------:R-:W-:Y:S02]  /*a000*/  IADD3 R36, P0, PT, R37.reuse, UR12, RZ ;  /* 0x0000000c25247c10 */ /* 0x040fe4000ff1e0ff */
[----:B------:R-:W-:Y:S02]  /*a010*/  LOP3.LUT R79, R34, R65, RZ, 0xfc, !PT ;  /* 0x00000041224f7212 */ /* 0x000fe400078efcff */
[----:B------:R-:W-:Y:S02]  /*a020*/  LEA.HI.X.SX32 R37, R37, UR13, 0x1, P0 ;  /* 0x0000000d25257c11 */ /* 0x000fe400080f0eff */
[----:B------:R-:W-:-:S04]  /*a030*/  IADD3 R34, P0, PT, R68, UR12, RZ ;  /* 0x0000000c44227c10 */ /* 0x000fc8000ff1e0ff */
[----:B------:R-:W-:Y:S01]  /*a040*/  LEA.HI.X.SX32 R35, R68, UR13, 0x1, P0 ;  /* 0x0000000d44237c11 */ /* 0x000fe200080f0eff */
[----:B0-----:R0:W-:Y:S04]  /*a050*/  STG.E.64 desc[UR10][R18.64], R80 ;  /* 0x0000005012007986 */ /* 0x0011e8000c101b0a */
[----:B-1----:R1:W-:Y:S04]  /*a060*/  STG.E.64 desc[UR10][R36.64], R54 ;  /* 0x0000003624007986 */ /* 0x0023e8000c101b0a */
[----:B--2---:R2:W-:Y:S01]  /*a070*/  STG.E.64 desc[UR10][R34.64], R56 ;  /* 0x0000003822007986 */ /* 0x0045e2000c101b0a */
[----:B------:R-:W-:Y:S06]  /*a080*/  BAR.SYNC.DEFER_BLOCKING 0x0 ;  /* 0x0000000000007b1d */ /* 0x000fec0000010000 */
[----:B------:R-:W-:Y:S04]  /*a090*/  STS.64 [R61], R70 ;  /* 0x000000463d007388 */ /* 0x000fe80000000a00 */
[----:B------:R-:W-:Y:S04]  /*a0a0*/  STS.64 [R61+0x20], R72 ;  /* 0x000020483d007388 */ /* 0x000fe80000000a00 */
[----:B------:R-:W-:Y:S04]  /*a0b0*/  STS.64 [R61+0x40], R14 ;  /* 0x0000400e3d007388 */ /* 0x000fe80000000a00 */
[----:B------:R-:W-:Y:S04]  /*a0c0*/  STS.64 [R61+0x60], R58 ;  /* 0x0000603a3d007388 */ /* 0x000fe80000000a00 */
[----:B------:R-:W-:Y:S04]  /*a0d0*/  STS.64 [R61+0x80], R74 ;  /* 0x0000804a3d007388 */ /* 0x000fe80000000a00 */
[----:B------:R-:W-:Y:S04]  /*a0e0*/  STS.64 [R61+0xa0], R30 ;  /* 0x0000a01e3d007388 */ /* 0x000fe80000000a00 */
[----:B------:R-:W-:Y:S04]  /*a0f0*/  STS.64 [R61+0xc0], R52 ;  /* 0x0000c0343d007388 */ /* 0x000fe80000000a00 */
[----:B------:R-:W-:Y:S01]  /*a100*/  STS.64 [R61+0xe0], R42 ;  /* 0x0000e02a3d007388 */ /* 0x000fe20000000a00 */
[----:B------:R-:W-:Y:S01]  /*a110*/  BAR.SYNC.DEFER_BLOCKING 0x0 ;  /* 0x0000000000007b1d */ /* 0x000fe20000010000 */
[----:B------:R-:W-:-:S02]  /*a120*/  USHF.R.S32.HI UR12, URZ, 0x1f, UR6 ;  /* 0x0000001fff0c7899 */ /* 0x000fc40008011406 */
[----:B------:R-:W-:-:S03]  /*a130*/  IADD3 R4, P0, PT, R4, UR6, RZ ;  /* 0x0000000604047c10 */ /* 0x000fc6000ff1e0ff */
[----:B------:R-:W3:Y:S04]  /*a140*/  LDS.64 R68, [R60] ;  /* 0x000000003c447984 */ /* 0x000ee80000000a00 */
[----:B------:R-:W4:Y:S04]  /*a150*/  LDS.64 R56, [R60+0x420] ;  /* 0x000420003c387984 */ /* 0x000f280000000a00 */
[----:B------:R-:W5:Y:S04]  /*a160*/  LDS.64 R54, [R60+0x840] ;  /* 0x000840003c367984 */ /* 0x000f680000000a00 */
[----:B------:R-:W5:Y:S04]  /*a170*/  LDS.64 R14, [R60+0xc60] ;  /* 0x000c60003c0e7984 */ /* 0x000f680000000a00 */
[----:B------:R-:W5:Y:S04]  /*a180*/  LDS.64 R58, [R60+0x1080] ;  /* 0x001080003c3a7984 */ /* 0x000f680000000a00 */
[----:B------:R-:W5:Y:S04]  /*a190*/  LDS.64 R52, [R60+0x14a0] ;  /* 0x0014a0003c347984 */ /* 0x000f680000000a00 */
[----:B------:R-:W5:Y:S04]  /*a1a0*/  LDS.64 R42, [R60+0x18c0] ;  /* 0x0018c0003c2a7984 */ /* 0x000f680000000a00 */
[----:B------:R-:W5:Y:S01]  /*a1b0*/  LDS.64 R30, [R60+0x1ce0] ;  /* 0x001ce0003c1e7984 */ /* 0x000f620000000a00 */
[----:B------:R-:W-:-:S02]  /*a1c0*/  IADD3.X R5, PT, PT, R5, UR12, RZ, P0, !PT ;  /* 0x0000000c05057c10 */ /* 0x000fc400087fe4ff */
[----:B------:R-:W-:-:S04]  /*a1d0*/  IADD3 R16, P0, PT, R16, UR6, RZ ;  /* 0x0000000610107c10 */ /* 0x000fc8000ff1e0ff */
[----:B------:R-:W-:Y:S02]  /*a1e0*/  IADD3.X R17, PT, PT, R17, UR12, RZ, P0, !PT ;  /* 0x0000000c11117c10 */ /* 0x000fe400087fe4ff */
[----:B------:R-:W-:Y:S02]  /*a1f0*/  IADD3 R2, P0, PT, R2, UR6, RZ ;  /* 0x0000000602027c10 */ /* 0x000fe4000ff1e0ff */
[----:B------:R-:W-:Y:S02]  /*a200*/  IADD3 R20, P1, PT, R20, UR6, RZ ;  /* 0x0000000614147c10 */ /* 0x000fe4000ff3e0ff */
[----:B------:R-:W-:Y:S02]  /*a210*/  IADD3.X R3, PT, PT, R3, UR12, RZ, P0, !PT ;  /* 0x0000000c03037c10 */ /* 0x000fe400087fe4ff */
[----:B------:R-:W-:Y:S02]  /*a220*/  IADD3 R24, P0, PT, R24, UR6, RZ ;  /* 0x0000000618187c10 */ /* 0x000fe4000ff1e0ff */
[----:B------:R-:W-:-:S02]  /*a230*/  IADD3.X R21, PT, PT, R21, UR12, RZ, P1, !PT ;  /* 0x0000000c15157c10 */ /* 0x000fc40008ffe4ff */
[----:B0-----:R-:W-:Y:S02]  /*a240*/  IADD3 R18, P1, PT, R18, UR6, RZ ;  /* 0x0000000612127c10 */ /* 0x001fe4000ff3e0ff */
[----:B-1----:R-:W-:Y:S02]  /*a250*/  IADD3 R36, P2, PT, R36, UR6, RZ ;  /* 0x0000000624247c10 */ /* 0x002fe4000ff5e0ff */
[----:B------:R-:W-:Y:S02]  /*a260*/  IADD3.X R25, PT, PT, R25, UR12, RZ, P0, !PT ;  /* 0x0000000c19197c10 */ /* 0x000fe400087fe4ff */
[----:B--2---:R-:W-:Y:S01]  /*a270*/  IADD3 R34, P0, PT, R34, UR6, RZ ;  /* 0x0000000622227c10 */ /* 0x004fe2000ff1e0ff */
[----:B---3--:R-:W-:Y:S01]  /*a280*/  STG.E.64 desc[UR10][R4.64], R68 ;  /* 0x0000004404007986 */ /* 0x008fe2000c101b0a */
[----:B------:R-:W-:Y:S02]  /*a290*/  IADD3.X R19, PT, PT, R19, UR12, RZ, P1, !PT ;  /* 0x0000000c13137c10 */ /* 0x000fe40008ffe4ff */
[----:B------:R-:W-:Y:S01]  /*a2a0*/  IADD3.X R37, PT, PT, R37, UR12, RZ, P2, !PT ;  /* 0x0000000c25257c10 */ /* 0x000fe200097fe4ff */
[----:B----4-:R-:W-:Y:S01]  /*a2b0*/  STG.E.64 desc[UR10][R16.64], R56 ;  /* 0x0000003810007986 */ /* 0x010fe2000c101b0a */
[----:B------:R-:W-:-:S03]  /*a2c0*/  IADD3.X R35, PT, PT, R35, UR12, RZ, P0, !PT ;  /* 0x0000000c23237c10 */ /* 0x000fc600087fe4ff */
[----:B-----5:R-:W-:Y:S04]  /*a2d0*/  STG.E.64 desc[UR10][R2.64], R54 ;  /* 0x0000003602007986 */ /* 0x020fe8000c101b0a */
[----:B------:R-:W-:Y:S04]  /*a2e0*/  STG.E.64 desc[UR10][R20.64], R14 ;  /* 0x0000000e14007986 */ /* 0x000fe8000c101b0a */
[----:B------:R-:W-:Y:S04]  /*a2f0*/  STG.E.64 desc[UR10][R24.64], R58 ;  /* 0x0000003a18007986 */ /* 0x000fe8000c101b0a */
[----:B------:R-:W0:Y:S04]  /*a300*/  SHFL.DOWN PT, R65, R64, 0x10, 0x1f ;  /* 0x0a001f0040417f89 */ /* 0x000e2800000e0000 */
[----:B------:R-:W-:Y:S04]  /*a310*/  STG.E.64 desc[UR10][R18.64], R52 ;  /* 0x0000003412007986 */ /* 0x000fe8000c101b0a */
[----:B------:R-:W-:Y:S04]  /*a320*/  STG.E.64 desc[UR10][R36.64], R42 ;  /* 0x0000002a24007986 */ /* 0x000fe8000c101b0a */
[----:B------:R-:W-:Y:S01]  /*a330*/  STG.E.64 desc[UR10][R34.64], R30 ;  /* 0x0000001e22007986 */ /* 0x000fe2000c101b0a */
[----:B------:R-:W-:Y:S01]  /*a340*/  BAR.SYNC.DEFER_BLOCKING 0x0 ;  /* 0x0000000000007b1d */ /* 0x000fe20000010000 */
[----:B0-----:R-:W-:-:S05]  /*a350*/  FMNMX R64, R64, R65, !PT ;  /* 0x0000004140407209 */ /* 0x001fca0007800000 */
[----:B------:R-:W0:Y:S04]  /*a360*/  SHFL.DOWN PT, R57, R64, 0x8, 0x1f ;  /* 0x09001f0040397f89 */ /* 0x000e2800000e0000 */
[----:B------:R-:W-:Y:S04]  /*a370*/  STS.64 [R61], R38 ;  /* 0x000000263d007388 */ /* 0x000fe80000000a00 */
[----:B------:R-:W-:Y:S04]  /*a380*/  STS.64 [R61+0x20], R10 ;  /* 0x0000200a3d007388 */ /* 0x000fe80000000a00 */
[----:B------:R-:W-:Y:S04]  /*a390*/  STS.64 [R61+0x40], R8 ;  /* 0x000040083d007388 */ /* 0x000fe80000000a00 */
[----:B------:R-:W-:Y:S04]  /*a3a0*/  STS.64 [R61+0x60], R28 ;  /* 0x0000601c3d007388 */ /* 0x000fe80000000a00 */
[----:B------:R1:W-:Y:S04]  /*a3b0*/  STS.64 [R61+0x80], R6 ;  /* 0x000080063d007388 */ /* 0x0003e80000000a00 */
[----:B------:R-:W-:Y:S04]  /*a3c0*/  STS.64 [R61+0xa0], R22 ;  /* 0x0000a0163d007388 */ /* 0x000fe80000000a00 */
[----:B------:R-:W-:Y:S04]  /*a3d0*/  STS.64 [R61+0xc0], R44 ;  /* 0x0000c02c3d007388 */ /* 0x000fe80000000a00 */
[----:B------:R-:W-:Y:S01]  /*a3e0*/  STS.64 [R61+0xe0], R48 ;  /* 0x0000e0303d007388 */ /* 0x000fe20000000a00 */
[----:B------:R-:W-:Y:S01]  /*a3f0*/  BAR.SYNC.DEFER_BLOCKING 0x0 ;  /* 0x0000000000007b1d */ /* 0x000fe20000010000 */
[----:B0-----:R-:W-:-:S05]  /*a400*/  FMNMX R64, R64, R57, !PT ;  /* 0x0000003940407209 */ /* 0x001fca0007800000 */
[----:B------:R-:W0:Y:S04]  /*a410*/  SHFL.DOWN PT, R9, R64, 0x4, 0x1f ;  /* 0x08801f0040097f89 */ /* 0x000e2800000e0000 */
[----:B------:R-:W2:Y:S04]  /*a420*/  LDS.64 R52, [R60] ;  /* 0x000000003c347984 */ /* 0x000ea80000000a00 */
[----:B------:R-:W3:Y:S04]  /*a430*/  LDS.64 R54, [R60+0x420] ;  /* 0x000420003c367984 */ /* 0x000ee80000000a00 */
[----:B------:R-:W4:Y:S04]  /*a440*/  LDS.64 R56, [R60+0x840] ;  /* 0x000840003c387984 */ /* 0x000f280000000a00 */
[----:B------:R-:W5:Y:S04]  /*a450*/  LDS.64 R42, [R60+0xc60] ;  /* 0x000c60003c2a7984 */ /* 0x000f680000000a00 */
[----:B------:R-:W5:Y:S04]  /*a460*/  LDS.64 R28, [R60+0x1080] ;  /* 0x001080003c1c7984 */ /* 0x000f680000000a00 */
[----:B------:R-:W5:Y:S04]  /*a470*/  LDS.64 R22, [R60+0x14a0] ;  /* 0x0014a0003c167984 */ /* 0x000f680000000a00 */
[----:B------:R-:W5:Y:S04]  /*a480*/  LDS.64 R30, [R60+0x18c0] ;  /* 0x0018c0003c1e7984 */ /* 0x000f680000000a00 */
[----:B------:R-:W5:Y:S01]  /*a490*/  LDS.64 R38, [R60+0x1ce0] ;  /* 0x001ce0003c267984 */ /* 0x000f620000000a00 */
[----:B------:R-:W-:-:S04]  /*a4a0*/  IADD3 R4, P0, PT, R4, UR6, RZ ;  /* 0x0000000604047c10 */ /* 0x000fc8000ff1e0ff */
[----:B------:R-:W-:Y:S02]  /*a4b0*/  IADD3.X R5, PT, PT, R5, UR12, RZ, P0, !PT ;  /* 0x0000000c05057c10 */ /* 0x000fe400087fe4ff */
[----:B-1----:R-:W-:Y:S02]  /*a4c0*/  IADD3 R6, P0, PT, R16, UR6, RZ ;  /* 0x0000000610067c10 */ /* 0x002fe4000ff1e0ff */
[----:B------:R-:W-:Y:S02]  /*a4d0*/  IADD3 R2, P1, PT, R2, UR6, RZ ;  /* 0x0000000602027c10 */ /* 0x000fe4000ff3e0ff */
[----:B------:R-:W-:Y:S02]  /*a4e0*/  IADD3.X R7, PT, PT, R17, UR12, RZ, P0, !PT ;  /* 0x0000000c11077c10 */ /* 0x000fe400087fe4ff */
[----:B------:R-:W-:Y:S02]  /*a4f0*/  IADD3 R8, P0, PT, R20, UR6, RZ ;  /* 0x0000000614087c10 */ /* 0x000fe4000ff1e0ff */
[----:B------:R-:W-:-:S02]  /*a500*/  IADD3.X R3, PT, PT, R3, UR12, RZ, P1, !PT ;  /* 0x0000000c03037c10 */ /* 0x000fc40008ffe4ff */
[----:B------:R-:W-:Y:S02]  /*a510*/  IADD3 R10, P1, PT, R24, UR6, RZ ;  /* 0x00000006180a7c10 */ /* 0x000fe4000ff3e0ff */
[----:B0-----:R-:W-:Y:S02]  /*a520*/  FMNMX R44, R64, R9, !PT ;  /* 0x00000009402c7209 */ /* 0x001fe40007800000 */
[----:B------:R-:W-:Y:S02]  /*a530*/  IADD3.X R9, PT, PT, R21, UR12, RZ, P0, !PT ;  /* 0x0000000c15097c10 */ /* 0x000fe400087fe4ff */
[----:B------:R-:W-:Y:S02]  /*a540*/  IADD3 R14, P0, PT, R18, UR6, RZ ;  /* 0x00000006120e7c10 */ /* 0x000fe4000ff1e0ff */
[----:B------:R-:W-:Y:S02]  /*a550*/  IADD3 R16, P2, PT, R36, UR6, RZ ;  /* 0x0000000624107c10 */ /* 0x000fe4000ff5e0ff */
[----:B------:R-:W-:-:S02]  /*a560*/  IADD3.X R11, PT, PT, R25, UR12, RZ, P1, !PT ;  /* 0x0000000c190b7c10 */ /* 0x000fc40008ffe4ff */
[----:B------:R-:W-:Y:S01]  /*a570*/  IADD3 R18, P1, PT, R34, UR6, RZ ;  /* 0x0000000622127c10 */ /* 0x000fe2000ff3e0ff */
[----:B--2---:R-:W-:Y:S01]  /*a580*/  STG.E.64 desc[UR10][R4.64], R52 ;  /* 0x0000003404007986 */ /* 0x004fe2000c101b0a */
[----:B------:R-:W-:Y:S02]  /*a590*/  IADD3.X R15, PT, PT, R19, UR12, RZ, P0, !PT ;  /* 0x0000000c130f7c10 */ /* 0x000fe400087fe4ff */
[----:B------:R-:W-:Y:S01]  /*a5a0*/  IADD3.X R17, PT, PT, R37, UR12, RZ, P2, !PT ;  /* 0x0000000c25117c10 */ /* 0x000fe200097fe4ff */
[----:B---3--:R-:W-:Y:S01]  /*a5b0*/  STG.E.64 desc[UR10][R6.64], R54 ;  /* 0x0000003606007986 */ /* 0x008fe2000c101b0a */
[----:B------:R-:W-:-:S03]  /*a5c0*/  IADD3.X R19, PT, PT, R35, UR12, RZ, P1, !PT ;  /* 0x0000000c23137c10 */ /* 0x000fc60008ffe4ff */
[----:B----4-:R-:W-:Y:S04]  /*a5d0*/  STG.E.64 desc[UR10][R2.64], R56 ;  /* 0x0000003802007986 */ /* 0x010fe8000c101b0a */
[----:B-----5:R-:W-:Y:S04]  /*a5e0*/  STG.E.64 desc[UR10][R8.64], R42 ;  /* 0x0000002a08007986 */ /* 0x020fe8000c101b0a */
[----:B------:R-:W-:Y:S04]  /*a5f0*/  STG.E.64 desc[UR10][R10.64], R28 ;  /* 0x0000001c0a007986 */ /* 0x000fe8000c101b0a */
[----:B------:R-:W-:Y:S04]  /*a600*/  STG.E.64 desc[UR10][R14.64], R22 ;  /* 0x000000160e007986 */ /* 0x000fe8000c101b0a */
[----:B------:R-:W-:Y:S04]  /*a610*/  STG.E.64 desc[UR10][R16.64], R30 ;  /* 0x0000001e10007986 */ /* 0x000fe8000c101b0a */
[----:B------:R-:W-:Y:S01]  /*a620*/  STG.E.64 desc[UR10][R18.64], R38 ;  /* 0x0000002612007986 */ /* 0x000fe2000c101b0a */
[----:B------:R-:W-:Y:S06]  /*a630*/  BAR.SYNC.DEFER_BLOCKING 0x0 ;  /* 0x0000000000007b1d */ /* 0x000fec0000010000 */
[----:B------:R-:W0:Y:S04]  /*a640*/  SHFL.DOWN PT, R25, R44, 0x2, 0x1f ;  /* 0x08401f002c197f89 */ /* 0x000e2800000e0000 */
        /* <DEDUP_REMOVED lines=9> */
[----:B0-----:R-:W-:-:S05]  /*a6e0*/  FMNMX R44, R44, R25, !PT ;  /* 0x000000192c2c7209 */ /* 0x001fca0007800000 */
[----:B------:R-:W0:Y:S04]  /*a6f0*/  LDS.64 R20, [R60] ;  /* 0x000000003c147984 */ /* 0x000e280000000a00 */
[----:B------:R-:W1:Y:S04]  /*a700*/  LDS.64 R22, [R60+0x420] ;  /* 0x000420003c167984 */ /* 0x000e680000000a00 */
[----:B------:R-:W2:Y:S04]  /*a710*/  LDS.64 R24, [R60+0x840] ;  /* 0x000840003c187984 */ /* 0x000ea80000000a00 */
[----:B------:R-:W3:Y:S04]  /*a720*/  LDS.64 R12, [R60+0xc60] ;  /* 0x000c60003c0c7984 */ /* 0x000ee80000000a00 */
[----:B------:R-:W4:Y:S04]  /*a730*/  LDS.64 R26, [R60+0x1080] ;  /* 0x001080003c1a7984 */ /* 0x000f280000000a00 */
[----:B------:R-:W5:Y:S04]  /*a740*/  LDS.64 R28, [R60+0x14a0] ;  /* 0x0014a0003c1c7984 */ /* 0x000f680000000a00 */
[----:B------:R-:W5:Y:S04]  /*a750*/  LDS.64 R30, [R60+0x18c0] ;  /* 0x0018c0003c1e7984 */ /* 0x000f680000000a00 */
[----:B------:R-:W5:Y:S01]  /*a760*/  LDS.64 R32, [R60+0x1ce0] ;  /* 0x001ce0003c207984 */ /* 0x000f620000000a00 */
[----:B------:R-:W-:-:S02]  /*a770*/  IADD3 R4, P1, PT, R4, UR6, RZ ;  /* 0x0000000604047c10 */ /* 0x000fc4000ff3e0ff */
[----:B------:R-:W-:Y:S02]  /*a780*/  IADD3 R2, P2, PT, R2, UR6, RZ ;  /* 0x0000000602027c10 */ /* 0x000fe4000ff5e0ff */
[----:B------:R-:W-:Y:S02]  /*a790*/  IADD3.X R5, PT, PT, R5, UR12, RZ, P1, !PT ;  /* 0x0000000c05057c10 */ /* 0x000fe40008ffe4ff */
[----:B------:R-:W-:Y:S02]  /*a7a0*/  IADD3 R6, P1, PT, R6, UR6, RZ ;  /* 0x0000000606067c10 */ /* 0x000fe4000ff3e0ff */
[----:B------:R-:W-:Y:S02]  /*a7b0*/  IADD3.X R3, PT, PT, R3, UR12, RZ, P2, !PT ;  /* 0x0000000c03037c10 */ /* 0x000fe400097fe4ff */
[----:B------:R-:W-:Y:S02]  /*a7c0*/  IADD3 R10, P2, PT, R10, UR6, RZ ;  /* 0x000000060a0a7c10 */ /* 0x000fe4000ff5e0ff */
[----:B------:R-:W-:-:S02]  /*a7d0*/  IADD3 R8, P3, PT, R8, UR6, RZ ;  /* 0x0000000608087c10 */ /* 0x000fc4000ff7e0ff */
[----:B------:R-:W-:Y:S02]  /*a7e0*/  IADD3.X R7, PT, PT, R7, UR12, RZ, P1, !PT ;  /* 0x0000000c07077c10 */ /* 0x000fe40008ffe4ff */
[----:B------:R-:W-:Y:S02]  /*a7f0*/  IADD3 R14, P1, PT, R14, UR6, RZ ;  /* 0x000000060e0e7c10 */ /* 0x000fe4000ff3e0ff */
[----:B------:R-:W-:Y:S02]  /*a800*/  IADD3.X R11, PT, PT, R11, UR12, RZ, P2, !PT ;  /* 0x0000000c0b0b7c10 */ /* 0x000fe400097fe4ff */
[----:B------:R-:W-:Y:S02]  /*a810*/  IADD3.X R9, PT, PT, R9, UR12, RZ, P3, !PT ;  /* 0x0000000c09097c10 */ /* 0x000fe40009ffe4ff */
[----:B------:R-:W-:Y:S02]  /*a820*/  IADD3 R16, P2, PT, R16, UR6, RZ ;  /* 0x0000000610107c10 */ /* 0x000fe4000ff5e0ff */
[----:B------:R-:W-:Y:S01]  /*a830*/  IADD3 R18, P3, PT, R18, UR6, RZ ;  /* 0x0000000612127c10 */ /* 0x000fe2000ff7e0ff */
[----:B0-----:R-:W-:Y:S01]  /*a840*/  STG.E.64 desc[UR10][R4.64], R20 ;  /* 0x0000001404007986 */ /* 0x001fe2000c101b0a */
[----:B------:R-:W-:-:S02]  /*a850*/  IADD3.X R15, PT, PT, R15, UR12, RZ, P1, !PT ;  /* 0x0000000c0f0f7c10 */ /* 0x000fc40008ffe4ff */
[----:B------:R-:W-:Y:S01]  /*a860*/  LOP3.LUT R34, R63, 0x1f, RZ, 0xc0, !PT ;  /* 0x0000001f3f227812 */ /* 0x000fe200078ec0ff */
[----:B-1----:R-:W-:Y:S01]  /*a870*/  STG.E.64 desc[UR10][R6.64], R22 ;  /* 0x0000001606007986 */ /* 0x002fe2000c101b0a */
[----:B------:R-:W-:Y:S02]  /*a880*/  IADD3.X R17, PT, PT, R17, UR12, RZ, P2, !PT ;  /* 0x0000000c11117c10 */ /* 0x000fe400097fe4ff */
[----:B------:R-:W-:Y:S01]  /*a890*/  IADD3.X R19, PT, PT, R19, UR12, RZ, P3, !PT ;  /* 0x0000000c13137c10 */ /* 0x000fe20009ffe4ff */
[----:B--2---:R-:W-:Y:S01]  /*a8a0*/  STG.E.64 desc[UR10][R2.64], R24 ;  /* 0x0000001802007986 */ /* 0x004fe2000c101b0a */
[----:B------:R-:W-:-:S03]  /*a8b0*/  ISETP.NE.AND P0, PT, R34, RZ, PT ;  /* 0x000000ff2200720c */ /* 0x000fc60003f05270 */
[----:B------:R-:W0:Y:S04]  /*a8c0*/  SHFL.DOWN PT, R35, R44, 0x1, 0x1f ;  /* 0x08201f002c237f89 */ /* 0x000e2800000e0000 */
[----:B---3--:R1:W-:Y:S04]  /*a8d0*/  STG.E.64 desc[UR10][R8.64], R12 ;  /* 0x0000000c08007986 */ /* 0x0083e8000c101b0a */
[----:B----4-:R1:W-:Y:S04]  /*a8e0*/  STG.E.64 desc[UR10][R10.64], R26 ;  /* 0x0000001a0a007986 */ /* 0x0103e8000c101b0a */
[----:B-----5:R1:W-:Y:S04]  /*a8f0*/  STG.E.64 desc[UR10][R14.64], R28 ;  /* 0x0000001c0e007986 */ /* 0x0203e8000c101b0a */
[----:B------:R1:W-:Y:S04]  /*a900*/  STG.E.64 desc[UR10][R16.64], R30 ;  /* 0x0000001e10007986 */ /* 0x0003e8000c101b0a */
[----:B------:R1:W-:Y:S01]  /*a910*/  STG.E.64 desc[UR10][R18.64], R32 ;  /* 0x0000002012007986 */ /* 0x0003e2000c101b0a */
[----:B------:R-:W-:-:S05]  /*a920*/  VOTEU.ALL UP0, P0 ;  /* 0x0000000000ff7886 */ /* 0x000fca0000000000 */
[----:B------:R-:W-:Y:S01]  /*a930*/  @!UP0 ULEA UR4, UR9, UR8, 0x18 ;  /* 0x0000000809048291 */ /* 0x000fe2000f8ec0ff */
[----:B0-----:R-:W-:Y:S01]  /*a940*/  FMNMX R34, R44, R35, !PT ;  /* 0x000000232c227209 */ /* 0x001fe20007800000 */
[----:B------:R-:W-:Y:S01]  /*a950*/  BAR.SYNC.DEFER_BLOCKING 0x0 ;  /* 0x0000000000007b1d */ /* 0x000fe20000010000 */
[----:B------:R-:W-:-:S05]  /*a960*/  IMAD.MOV.U32 R2, RZ, RZ, RZ ;  /* 0x000000ffff027224 */ /* 0x000fca00078e00ff */
[----:B------:R-:W0:Y:S01]  /*a970*/  LDCU.64 UR12, c[0x0][UR5+0xb80] ;  /* 0x00017000050c77ac */ /* 0x000e220008000a00 */
[----:B------:R-:W-:Y:S01]  /*a980*/  BSSY B0, `(.L_x_3522) ;  /* 0x0000012000007945 */ /* 0x000fe20003800000 */
[----:B------:R1:W-:Y:S01]  /*a990*/  @!P0 STS [R67+UR4], R34 ;  /* 0x0000002243008988 */ /* 0x0003e20008000804 */
[----:B------:R-:W-:Y:S01]  /*a9a0*/  BAR.SYNC.DEFER_BLOCKING 0x0 ;  /* 0x0000000000007b1d */ /* 0x000fe20000010000 */
[----:B------:R-:W-:-:S05]  /*a9b0*/  ISETP.GT.U32.AND P0, PT, R63, 0x1f, PT ;  /* 0x0000001f3f00780c */ /* 0x000fca0003f04070 */
[----:B------:R-:W2:Y:S08]  /*a9c0*/  LDCU.64 UR4, c[0x0][UR5+0xd80] ;  /* 0x0001b000050477ac */ /* 0x000eb00008000a00 */
[----:B01----:R-:W-:Y:S05]  /*a9d0*/  @P0 BRA `(.L_x_3523) ;  /* 0x0000000000300947 */ /* 0x003fea0003800000 */
[C---:B------:R-:W-:Y:S01]  /*a9e0*/  ISETP.GT.U32.AND P0, PT, R63.reuse, 0x3, PT ;  /* 0x000000033f00780c */ /* 0x040fe20003f04070 */
[----:B------:R-:W-:Y:S02]  /*a9f0*/  IMAD.MOV.U32 R2, RZ, RZ, RZ ;  /* 0x000000ffff027224 */ /* 0x000fe400078e00ff */
[----:B------:R-:W-:-:S10]  /*aa00*/  IMAD.SHL.U32 R3, R63, 0x4, RZ ;  /* 0x000000043f037824 */ /* 0x000fd400078e00ff */
[----:B------:R-:W-:-:S05]  /*aa10*/  VOTEU.ALL UP0, P0 ;  /* 0x0000000000ff7886 */ /* 0x000fca0000000000 */
[----:B------:R-:W-:-:S09]  /*aa20*/  @!UP0 ULEA UR6, UR9, UR8, 0x18 ;  /* 0x0000000809068291 */ /* 0x000fd2000f8ec0ff */
[----:B------:R0:W1:Y:S01]  /*aa30*/  @!P0 LDS R2, [R3+UR6] ;  /* 0x0000000603028984 */ /* 0x0000620008000800 */
[----:B------:R-:W-:-:S03]  /*aa40*/  UMOV UR6, 0xffffffff ;  /* 0xffffffff00067882 */ /* 0x000fc60000000000 */
[----:B------:R-:W-:Y:S05]  /*aa50*/  BRA.DIV UR6, `(.L_x_3524) ;  /* 0x0000000206a47947 */ /* 0x000fea000b800000 */
[----:B01----:R-:W0:Y:S02]  /*aa60*/  SHFL.DOWN PT, R3, R2, 0x2, 0x1f ;  /* 0x08401f0002037f89 */ /* 0x003e2400000e0000 */
[----:B0-----:R-:W-:-:S05]  /*aa70*/  FMNMX R3, R3, R2, !PT ;  /* 0x0000000203037209 */ /* 0x001fca0007800000 */
[----:B------:R0:W1:Y:S02]  /*aa80*/  SHFL.DOWN PT, R4, R3, 0x1, 0x1f ;  /* 0x08201f0003047f89 */ /* 0x00006400000e0000 */
.L_x_3531:
[----:B-1----:R-:W-:-:S07]  /*aa90*/  FMNMX R2, R3, R4, !PT ;  /* 0x0000000403027209 */ /* 0x002fce0007800000 */
.L_x_3523:
[----:B--2---:R-:W-:Y:S05]  /*aaa0*/  BSYNC B0 ;  /* 0x0000000000007941 */ /* 0x004fea0003800000 */
.L_x_3522:
[----:B------:R-:W-:Y:S01]  /*aab0*/  ISETP.NE.U32.AND P1, PT, RZ, UR12, PT ;  /* 0x0000000cff007c0c */ /* 0x000fe2000bf25070 */
[----:B------:R-:W-:Y:S01]  /*aac0*/  BSSY.RECONVERGENT B0, `(.L_x_3525) ;  /* 0x0000010000007945 */ /* 0x000fe20003800200 */
[----:B------:R-:W-:Y:S02]  /*aad0*/  LOP3.LUT P0, RZ, R0, R63, RZ, 0xfc, !PT ;  /* 0x0000003f00ff7212 */ /* 0x000fe4000780fcff */
        /* <DEDUP_REMOVED lines=9> */
[----:B------:R-:W-:Y:S02]  /*ab70*/  IMAD.U32 R2, RZ, RZ, UR12 ;  /* 0x0000000cff027e24 */ /* 0x000fe4000f8e00ff */
[----:B0-----:R-:W-:-:S09]  /*ab80*/  IMAD.U32 R3, RZ, RZ, UR13 ;  /* 0x0000000dff037e24 */ /* 0x001fd2000f8e00ff */
[----:B------:R-:W-:Y:S01]  /*ab90*/  IMAD.U32 R5, RZ, RZ, UR14 ;  /* 0x0000000eff057e24 */ /* 0x000fe2000f8e00ff */
[----:B-1----:R-:W-:-:S13]  /*aba0*/  ISETP.EQ.U32.AND P1, PT, R0, UR6, PT ;  /* 0x0000000600007c0c */ /* 0x002fda000bf22070 */
[----:B------:R1:W-:Y:S02]  /*abb0*/  @P1 REDG.E.MAX.S32.STRONG.GPU desc[UR10][R2.64], R5 ;  /* 0x000000050200198e */ /* 0x0003e4000d12e30a */
.L_x_3526:
[----:B------:R-:W-:Y:S05]  /*abc0*/  BSYNC.RECONVERGENT B0 ;  /* 0x0000000000007941 */ /* 0x000fea0003800200 */
.L_x_3525:
[----:B------:R-:W-:Y:S05]  /*abd0*/  @P0 EXIT ;  /* 0x000000000000094d */ /* 0x000fea0003800000 */
[----:B------:R-:W-:-:S04]  /*abe0*/  UIADD3 UR6, UPT, UPT, UR7, 0x1800000, URZ ;  /* 0x0180000007067890 */ /* 0x000fc8000fffe0ff */
[----:B------:R-:W-:-:S04]  /*abf0*/  ULOP3.LUT UR6, UR6, 0x7f800000, URZ, 0xc0, !UPT ;  /* 0x7f80000006067892 */ /* 0x000fc8000f8ec0ff */
[----:B------:R-:W-:-:S09]  /*ac00*/  UISETP.GT.U32.AND UP0, UPT, UR6, 0x1ffffff, UPT ;  /* 0x01ffffff0600788c */ /* 0x000fd2000bf04070 */
[----:B------:R-:W-:Y:S05]  /*ac10*/  BRA.U UP0, `(.L_x_3527) ;  /* 0x0000000100107547 */ /* 0x000fea000b800000 */
[----:B------:R-:W-:Y:S01]  /*ac20*/  IMAD.U32 R0, RZ, RZ, UR7 ;  /* 0x00000007ff007e24 */ /* 0x000fe2000f8e00ff */
[----:B------:R-:W-:-:S07]  /*ac30*/  MOV R7, 0xac50 ;  /* 0x0000ac5000077802 */ /* 0x000fce0000000f00 */
[----:B01----:R-:W-:Y:S05]  /*ac40*/  CALL.REL.NOINC `($__internal_15_$__cuda_sm20_rcp_rn_f32_slowpath) ;  /* 0x0000000000607944 */ /* 0x003fea0003c00000 */
[----:B------:R-:W-:Y:S05]  /*ac50*/  BRA `(.L_x_3528) ;  /* 0x0000000000147947 */ /* 0x000fea0003800000 */
.L_x_3527:
[----:B-1----:R-:W1:Y:S01]  /*ac60*/  MUFU.RCP R5, UR7 ;  /* 0x0000000700057d08 */ /* 0x002e620008001000 */
[----:B------:R-:W-:-:S04]  /*ac70*/  IMAD.U32 R0, RZ, RZ, UR7 ;  /* 0x00000007ff007e24 */ /* 0x000fc8000f8e00ff */
[----:B-1----:R-:W-:-:S04]  /*ac80*/  FFMA R0, R5, R0, -1 ;  /* 0xbf80000005007423 */ /* 0x002fc80000000000 */
[----:B------:R-:W-:-:S04]  /*ac90*/  FADD.FTZ R0, -R0, -RZ ;  /* 0x800000ff00007221 */ /* 0x000fc80000010100 */
[----:B------:R-:W-:-:S07]  /*aca0*/  FFMA R5, R5, R0, R5 ;  /* 0x0000000005057223 */ /* 0x000fce0000000005 */
.L_x_3528:
[----:B------:R-:W-:Y:S02]  /*acb0*/  IMAD.U32 R2, RZ, RZ, UR4 ;  /* 0x00000004ff027e24 */ /* 0x000fe4000f8e00ff */
[----:B0-----:R-:W-:-:S05]  /*acc0*/  IMAD.U32 R3, RZ, RZ, UR5 ;  /* 0x00000005ff037e24 */ /* 0x001fca000f8e00ff */
[----:B------:R-:W-:Y:S01]  /*acd0*/  STG.E desc[UR10][R2.64], R5 ;  /* 0x0000000502007986 */ /* 0x000fe2000c10190a */
[----:B------:R-:W-:Y:S05]  /*ace0*/  EXIT ;  /* 0x000000000000794d */ /* 0x000fea0003800000 */
.L_x_3524:
[----:B------:R-:W-:Y:S02]  /*acf0*/  IMAD.MOV.U32 R6, RZ, RZ, 0x2 ;  /* 0x00000002ff067424 */ /* 0x000fe400078e00ff */
[----:B------:R-:W-:Y:S02]  /*ad00*/  IMAD.MOV.U32 R7, RZ, RZ, 0x1f ;  /* 0x0000001fff077424 */ /* 0x000fe400078e00ff */
[----:B------:R-:W-:-:S07]  /*ad10*/  IMAD.MOV.U32 R5, RZ, RZ, -0x1 ;  /* 0xffffffffff057424 */ /* 0x000fce00078e00ff */
[----:B012---:R-:W-:Y:S05]  /*ad20*/  WARPSYNC.COLLECTIVE R5, `(.L_x_3529) ;  /* 0x0000000005087348 */ /* 0x007fea0003c00000 */
[----:B-1----:R1:W3:Y:S02]  /*ad30*/  SHFL.DOWN P0, R4, R2, R6, R7 ;  /* 0x0800000602047389 */ /* 0x0022e40000000007 */
[----:B0123--:R-:W-:Y:S05]  /*ad40*/  ENDCOLLECTIVE ;  /* 0x000000000000791b */ /* 0x00ffea0003800000 */
.L_x_3529:
[----:B------:R-:W-:Y:S02]  /*ad50*/  IMAD.MOV.U32 R6, RZ, RZ, 0x1 ;  /* 0x00000001ff067424 */ /* 0x000fe400078e00ff */
[----:B------:R-:W-:-:S05]  /*ad60*/  IMAD.MOV.U32 R3, RZ, RZ, R4 ;  /* 0x000000ffff037224 */ /* 0x000fca00078e0004 */
[----:B------:R-:W-:-:S05]  /*ad70*/  FMNMX R3, R3, R2, !PT ;  /* 0x0000000203037209 */ /* 0x000fca0007800000 */
[----:B------:R-:W-:-:S07]  /*ad80*/  IMAD.MOV.U32 R2, RZ, RZ, R3 ;  /* 0x000000ffff027224 */ /* 0x000fce00078e0003 */
[----:B------:R-:W-:Y:S05]  /*ad90*/  WARPSYNC.COLLECTIVE R5, `(.L_x_3530) ;  /* 0x0000000005087348 */ /* 0x000fea0003c00000 */
[----:B------:R0:W1:Y:S02]  /*ada0*/  SHFL.DOWN P0, R4, R2, R6, R7 ;  /* 0x0800000602047389 */ /* 0x0000640000000007 */
[----:B01----:R-:W-:Y:S05]  /*adb0*/  ENDCOLLECTIVE ;  /* 0x000000000000791b */ /* 0x003fea0003800000 */
.L_x_3530:
[----:B------:R-:W-:Y:S05]  /*adc0*/  BRA `(.L_x_3531) ;  /* 0xfffffffc00307947 */ /* 0x000fea000383ffff */
        .weak           $__internal_15_$__cuda_sm20_rcp_rn_f32_slowpath
        .type           $__internal_15_$__cuda_sm20_rcp_rn_f32_slowpath,@function
        .size           $__internal_15_$__cuda_sm20_rcp_rn_f32_slowpath,(.L_x_3776 - $__internal_15_$__cuda_sm20_rcp_rn_f32_slowpath)
$__internal_15_$__cuda_sm20_rcp_rn_f32_slowpath:
        /* <DEDUP_REMOVED lines=15> */
.L_x_3532:
        /* <DEDUP_REMOVED lines=33> */
.L_x_3534:
[----:B------:R0:W1:Y:S02]  /*b0d0*/  MUFU.RCP R2, R0 ;  /* 0x0000000000027308 */ /* 0x0000640000001000 */
.L_x_3533:
[----:B-1-3--:R-:W-:Y:S02]  /*b0e0*/  IMAD.MOV.U32 R5, RZ, RZ, R2 ;  /* 0x000000ffff057224 */ /* 0x00afe400078e0002 */
[----:B------:R-:W-:Y:S02]  /*b0f0*/  IMAD.MOV.U32 R2, RZ, RZ, R7 ;  /* 0x000000ffff027224 */ /* 0x000fe400078e0007 */
[----:B------:R-:W-:-:S04]  /*b100*/  IMAD.MOV.U32 R3, RZ, RZ, 0x0 ;  /* 0x00000000ff037424 */ /* 0x000fc800078e00ff */
[----:B0-2---:R-:W-:Y:S05]  /*b110*/  RET.REL.NODEC R2 `(_ZN18transformer_engine56_GLOBAL__N__9a404817_23_multi_cast_transpose_cu_26a11c4627multi_cast_transpose_kernelILi4ELi8ELb1Ef13__nv_bfloat1613__nv_fp8_e4m3EEvNS0_22MultiCastTransposeArgsE) ;  /* 0xffffff4c02b87950 */ /* 0x005fea0003c3ffff */
.L_x_3535:
        /* <DEDUP_REMOVED lines=14> */
.L_x_3776:


//--------------------- .text._ZN18transformer_engine56_GLOBAL__N__9a404817_23_multi_cast_transpose_cu_26a11c4627multi_cast_transpose_kernelILi4ELi8ELb1Ef13__nv_bfloat1613__nv_fp8_e5m2EEvNS0_22MultiCastTransposeArgsE --------------------------
	.section	.text._ZN18transformer_engine56_GLOBAL__N__9a404817_23_multi_cast_transpose_cu_26a11c4627multi_cast_transpose_kernelILi4ELi8ELb1Ef13__nv_bfloat1613__nv_fp8_e5m2EEvNS0_22MultiCastTransposeArgsE,"ax",@progbits
	.align	128
.text._ZN18transformer_engine56_GLOBAL__N__9a404817_23_multi_cast_transpose_cu_26a11c4627multi_cast_transpose_kernelILi4ELi8ELb1Ef13__nv_bfloat1613__nv_fp8_e5m2EEvNS0_22MultiCastTransposeArgsE:
        .type           _ZN18transformer_engine56_GLOBAL__N__9a404817_23_multi_cast_transpose_cu_26a11c4627multi_cast_transpose_kernelILi4ELi8ELb1Ef13__nv_bfloat1613__nv_fp8_e5m2EEvNS0_22MultiCastTransposeArgsE,@function
        .size           _ZN18transformer_engine56_GLOBAL__N__9a404817_23_multi_cast_transpose_cu_26a11c4627multi_cast_transpose_kernelILi4ELi8ELb1Ef13__nv_bfloat1613__nv_fp8_e5m2EEvNS0_22MultiCastTransposeArgsE,(.L_x_3778 - _ZN18transformer_engine56_GLOBAL__N__9a404817_23_multi_cast_transpose_cu_26a11c4627multi_cast_transpose_kernelILi4ELi8ELb1Ef13__nv_bfloat1613__nv_fp8_e5m2EEvNS0_22MultiCastTransposeArgsE)
        .other          _ZN18transformer_engine56_GLOBAL__N__9a404817_23_multi_cast_transpose_cu_26a11c4627multi_cast_transpose_kernelILi4ELi8ELb1Ef13__nv_bfloat1613__nv_fp8_e5m2EEvNS0_22MultiCastTransposeArgsE,@"STO_CUDA_ENTRY STV_DEFAULT"
_ZN18transformer_engine56_GLOBAL__N__9a404817_23_multi_cast_transpose_cu_26a11c4627multi_cast_transpose_kernelILi4ELi8ELb1Ef13__nv_bfloat1613__nv_fp8_e5m2EEvNS0_22MultiCastTransposeArgsE:
[----:B------:R-:W-:Y:S08]  /*0000*/  LDC R1, c[0x0][0x37c] ;  /* 0x0000df00ff017b82 */ /* 0x000ff00000000800 */
[----:B------:R-:W0:Y:S01]  /*0010*/  S2UR UR7, SR_CTAID.X ;  /* 0x00000000000779c3 */ /* 0x000e220000002500 */
[----:B------:R-:W-:Y:S01]  /*0020*/  UMOV UR4, URZ ;  /* 0x000000ff00047c82 */ /* 0x000fe20008000000 */
[----:B------:R-:W-:-:S05]  /*0030*/  UMOV UR8, 0xe00 ;  /* 0x00000e0000087882 */ /* 0x000fca0000000000 */
.L_x_3536:
        /* <DEDUP_REMOVED lines=75> */
[----:B------:R-:W-:Y:S01]  /*04f0*/  F2FP.SATFINITE.E5M2.F32.PACK_AB_MERGE_C R58, RZ, R58, RZ ;  /* 0x0000003aff3a723e */ /* 0x000fe200048060ff */
[----:B------:R-:W-:Y:S01]  /*0500*/  FMUL R54, R21, UR7 ;  /* 0x0000000715367c20 */ /* 0x000fe20008400000 */
[----:B------:R-:W-:Y:S01]  /*0510*/  FMUL R57, R34, UR7 ;  /* 0x0000000722397c20 */ /* 0x000fe20008400000 */
[----:B------:R-:W-:-:S03]  /*0520*/  IMAD.WIDE R16, R9, 0x2, R16 ;  /* 0x0000000209107825 */ /* 0x000fc600078e0210 */
[----:B------:R-:W-:Y:S01]  /*0530*/  F2FP.SATFINITE.E5M2.F32.PACK_AB_MERGE_C R54, RZ, R54, RZ ;  /* 0x00000036ff36723e */ /* 0x000fe200048060ff */
[----:B------:R-:W-:Y:S01]  /*0540*/  IMAD.U32 R6, R58, 0x10000, RZ ;  /* 0x000100003a067824 */ /* 0x000fe200078e00ff */
[----:B------:R-:W-:Y:S02]  /*0550*/  F2FP.SATFINITE.E5M2.F32.PACK_AB_MERGE_C R57, RZ, R57, RZ ;  /* 0x00000039ff39723e */ /* 0x000fe400048060ff */
[----:B------:R-:W-:Y:S02]  /*0560*/  LOP3.LUT R7, R54, 0xffff, RZ, 0xc0, !PT ;  /* 0x0000ffff36077812 */ /* 0x000fe400078ec0ff */
[----:B------:R-:W-:Y:S01]  /*0570*/  LOP3.LUT R8, R6, 0xff0000, RZ, 0xc0, !PT ;  /* 0x00ff000006087812 */ /* 0x000fe200078ec0ff */
[----:B------:R-:W-:-:S04]  /*0580*/  FMUL R6, R31, UR7 ;  /* 0x000000071f067c20 */ /* 0x000fc80008400000 */
[----:B------:R-:W-:Y:S01]  /*0590*/  IMAD R7, R7, 0x1000000, R8 ;  /* 0x0100000007077824 */ /* 0x000fe200078e0208 */
[----:B------:R-:W-:Y:S01]  /*05a0*/  F2FP.SATFINITE.E5M2.F32.PACK_AB_MERGE_C R65, RZ, R6, RZ ;  /* 0x00000006ff41723e */ /* 0x000fe200048060ff */
        /* <DEDUP_REMOVED lines=20> */
[----:B------:R-:W-:Y:S01]  /*06f0*/  F2FP.SATFINITE.E5M2.F32.PACK_AB_MERGE_C R59, RZ, R59, RZ ;  /* 0x0000003bff3b723e */ /* 0x000fe200048060ff */
[----:B------:R-:W-:-:S02]  /*0700*/  FMUL R55, R44, UR7 ;  /* 0x000000072c377c20 */ /* 0x000fc40008400000 */
[----:B------:R-:W-:Y:S01]  /*0710*/  FMUL R52, R61, UR7 ;  /* 0x000000073d347c20 */ /* 0x000fe20008400000 */
[----:B------:R-:W-:Y:S01]  /*0720*/  F2FP.SATFINITE.E5M2.F32.PACK_AB_MERGE_C R68, RZ, R68, RZ ;  /* 0x00000044ff44723e */ /* 0x000fe200048060ff */
[----:B------:R-:W-:Y:S01]  /*0730*/  IMAD.U32 R5, R59, 0x10000, RZ ;  /* 0x000100003b057824 */ /* 0x000fe200078e00ff */
[----:B------:R-:W-:Y:S02]  /*0740*/  F2FP.SATFINITE.E5M2.F32.PACK_AB_MERGE_C R55, RZ, R55, RZ ;  /* 0x00000037ff37723e */ /* 0x000fe400048060ff */
[----:B------:R-:W-:Y:S02]  /*0750*/  F2FP.SATFINITE.E5M2.F32.PACK_AB_MERGE_C R52, RZ, R52, RZ ;  /* 0x00000034ff34723e */ /* 0x000fe400048060ff */
        /* <DEDUP_REMOVED lines=20> */
[----:B------:R-:W-:Y:S01]  /*08a0*/  F2FP.SATFINITE.E5M2.F32.PACK_AB_MERGE_C R8, RZ, R8, RZ ;  /* 0x00000008ff08723e */ /* 0x000fe200048060ff */
[----:B------:R-:W-:-:S02]  /*08b0*/  IMAD.U32 R70, R70, 0x10000, RZ ;  /* 0x0001000046467824 */ /* 0x000fc400078e00ff */
[----:B------:R-:W-:Y:S01]  /*08c0*/  FMUL R10, R56, UR7 ;  /* 0x00000007380a7c20 */ /* 0x000fe20008400000 */
[----:B------:R-:W-:Y:S01]  /*08d0*/  F2FP.SATFINITE.E5M2.F32.PACK_AB_MERGE_C R41, RZ, R41, RZ ;  /* 0x00000029ff29723e */ /* 0x000fe200048060ff */
[----:B------:R-:W-:Y:S01]  /*08e0*/  IMAD.WIDE R16, R13, 0x2, R16 ;  /* 0x000000020d107825 */ /* 0x000fe200078e0210 */
[----:B------:R-:W-:-:S03]  /*08f0*/  LOP3.LUT R51, R8, 0xffff, RZ, 0xc0, !PT ;  /* 0x0000ffff08337812 */ /* 0x000fc600078ec0ff */
[----:B------:R-:W-:Y:S01]  /*0900*/  FMUL R48, R70, UR7 ;  /* 0x0000000746307c20 */ /* 0x000fe20008400000 */
[----:B------:R-:W-:Y:S01]  /*0910*/  F2FP.SATFINITE.E5M2.F32.PACK_AB_MERGE_C R10, RZ, R10, RZ ;  /* 0x0000000aff0a723e */ /* 0x000fe200048060ff */
[----:B------:R-:W-:-:S03]  /*0920*/  IMAD.U32 R8, R51, 0x10000, RZ ;  /* 0x0001000033087824 */ /* 0x000fc600078e00ff */
[----:B------:R-:W-:Y:S02]  /*0930*/  F2FP.SATFINITE.E5M2.F32.PACK_AB_MERGE_C R48, RZ, R48, RZ ;  /* 0x00000030ff30723e */ /* 0x000fe400048060ff */
        /* <DEDUP_REMOVED lines=20> */
[----:B------:R-:W-:Y:S02]  /*0a80*/  LOP3.LUT R50, R9, 0xffff, RZ, 0xc0, !PT ;  /* 0x0000ffff09327812 */ /* 0x000fe400078ec0ff */
[----:B------:R-:W-:Y:S02]  /*0a90*/  F2FP.SATFINITE.E5M2.F32.PACK_AB_MERGE_C R10, RZ, R10, RZ ;  /* 0x0000000aff0a723e */ /* 0x000fe400048060ff */
[----:B------:R-:W-:Y:S01]  /*0aa0*/  F2FP.SATFINITE.E5M2.F32.PACK_AB_MERGE_C R25, RZ, R25, RZ ;  /* 0x00000019ff19723e */ /* 0x000fe200048060ff */
[----:B------:R-:W-:Y:S01]  /*0ab0*/  IMAD.U32 R9, R50, 0x10000, RZ ;  /* 0x0001000032097824 */ /* 0x000fe200078e00ff */
[----:B------:R-:W-:Y:S02]  /*0ac0*/  LOP3.LUT R28, R10, 0xffff, RZ, 0xc0, !PT ;  /* 0x0000ffff0a1c7812 */ /* 0x000fe400078ec0ff */
[----:B------:R-:W-:Y:S01]  /*0ad0*/  F2FP.SATFINITE.E5M2.F32.PACK_AB_MERGE_C R40, RZ, R40, RZ ;  /* 0x00000028ff28723e */ /* 0x000fe200048060ff */
        /* <DEDUP_REMOVED lines=21> */
[----:B------:R-:W-:Y:S02]  /*0c30*/  F2FP.SATFINITE.E5M2.F32.PACK_AB_MERGE_C R27, RZ, R27, RZ ;  /* 0x0000001bff1b723e */ /* 0x000fe400048060ff */
[----:B------:R-:W-:Y:S01]  /*0c40*/  LOP3.LUT R24, R7, 0xffff, RZ, 0xc0, !PT ;  /* 0x0000ffff07187812 */ /* 0x000fe200078ec0ff */
[----:B------:R-:W-:Y:S01]  /*0c50*/  FMUL R7, R66, UR7 ;  /* 0x0000000742077c20 */ /* 0x000fe20008400000 */
[----:B------:R-:W-:-:S03]  /*0c60*/  F2FP.SATFINITE.E5M2.F32.PACK_AB_MERGE_C R10, RZ, R10, RZ ;  /* 0x0000000aff0a723e */ /* 0x000fc600048060ff */
[----:B0-----:R-:W-:Y:S01]  /*0c70*/  IMAD.U32 R11, R24, 0x10000, RZ ;  /* 0x00010000180b7824 */ /* 0x001fe200078e00ff */
[----:B------:R-:W-:Y:S02]  /*0c80*/  F2FP.SATFINITE.E5M2.F32.PACK_AB_MERGE_C R6, RZ, R7, RZ ;  /* 0x00000007ff06723e */ /* 0x000fe400048060ff */
        /* <DEDUP_REMOVED lines=55> */
[----:B------:R-:W-:-:S03]  /*1000*/  LOP3.LUT R12, R12, 0xffff, RZ, 0xc0, !PT ;  /* 0x0000ffff0c0c7812 */ /* 0x000fc600078ec0ff */
[----:B------:R-:W-:Y:S01]  /*1010*/  IMAD.SHL.U32 R15, R11, 0x100, RZ ;  /* 0x000001000b0f7824 */ /* 0x000fe200078e00ff */
[----:B------:R-:W-:-:S05]  /*1020*/  LOP3.LUT R13, R13, 0xff0000, RZ, 0xc0, !PT ;  /* 0x00ff00000d0d7812 */ /* 0x000fca00078ec0ff */
[----:B------:R-:W-:Y:S02]  /*1030*/  IMAD R14, R12, 0x1000000, R13 ;  /* 0x010000000c0e7824 */ /* 0x000fe400078e020d */
[----:B------:R-:W-:-:S03]  /*1040*/  FMUL R13, R63, UR7 ;  /* 0x000000073f0d7c20 */ /* 0x000fc60008400000 */
[----:B------:R-:W-:Y:S02]  /*1050*/  LOP3.LUT R14, R14, 0xffff, R15, 0xf8, !PT ;  /* 0x0000ffff0e0e7812 */ /* 0x000fe400078ef80f */
[----:B------:R-:W-:-:S04]  /*1060*/  F2FP.SATFINITE.E5M2.F32.PACK_AB_MERGE_C R13, RZ, R13, RZ ;  /* 0x0000000dff0d723e */ /* 0x000fc800048060ff */
        /* <DEDUP_REMOVED lines=14> */
[----:B------:R-:W-:Y:S01]  /*1150*/  F2FP.SATFINITE.E5M2.F32.PACK_AB_MERGE_C R14, RZ, R14, RZ ;  /* 0x0000000eff0e723e */ /* 0x000fe200048060ff */
[----:B------:R-:W-:-:S02]  /*1160*/  IMAD.U32 R64, R64, 0x10000, RZ ;  /* 0x0001000040407824 */ /* 0x000fc400078e00ff */
[----:B------:R-:W-:Y:S01]  /*1170*/  FMUL R16, R42, UR7 ;  /* 0x000000072a107c20 */ /* 0x000fe20008400000 */
[----:B------:R-:W-:Y:S01]  /*1180*/  IMAD.SHL.U32 R18, R18, 0x4, RZ ;  /* 0x0000000412127824 */ /* 0x000fe200078e00ff */
[----:B------:R-:W-:Y:S01]  /*1190*/  LOP3.LUT R14, R14, 0xffff, RZ, 0xc0, !PT ;  /* 0x0000ffff0e0e7812 */ /* 0x000fe200078ec0ff */
[----:B------:R-:W-:Y:S02]  /*11a0*/  IMAD.U32 R19, RZ, RZ, UR16 ;  /* 0x00000010ff137e24 */ /* 0x000fe4000f8e00ff */
[----:B------:R-:W-:Y:S01]  /*11b0*/  F2FP.SATFINITE.E5M2.F32.PACK_AB_MERGE_C R15, RZ, R16, RZ ;  /* 0x00000010ff0f723e */ /* 0x000fe200048060ff */
[----:B------:R-:W-:Y:S01]  /*11c0*/  FMUL R16, R64, UR7 ;  /* 0x0000000740107c20 */ /* 0x000fe20008400000 */
[----:B------:R-:W-:Y:S02]  /*11d0*/  IMAD.U32 R17, R14, 0x10000, RZ ;  /* 0x000100000e117824 */ /* 0x000fe400078e00ff */
[----:B------:R-:W-:Y:S01]  /*11e0*/  LOP3.LUT R15, R15, 0xffff, RZ, 0xc0, !PT ;  /* 0x0000ffff0f0f7812 */ /* 0x000fe200078ec0ff */
[----:B------:R-:W-:Y:S01]  /*11f0*/  IMAD R30, R30, UR16, R18 ;  /* 0x000000101e1e7c24 */ /* 0x000fe2000f8e0212 */
[----:B------:R-:W-:-:S02]  /*1200*/  F2FP.SATFINITE.E5M2.F32.PACK_AB_MERGE_C R16, RZ, R16, RZ ;  /* 0x00000010ff10723e */ /* 0x000fc400048060ff */
        /* <DEDUP_REMOVED lines=10> */
[----:B------:R-:W-:-:S04]  /*12b0*/  F2FP.SATFINITE.E5M2.F32.PACK_AB_MERGE_C R17, RZ, R17, RZ ;  /* 0x00000011ff11723e */ /* 0x000fc800048060ff */
        /* <DEDUP_REMOVED lines=17> */
[----:B------:R-:W-:Y:S01]  /*13d0*/  F2FP.SATFINITE.E5M2.F32.PACK_AB_MERGE_C R19, RZ, R56, RZ ;  /* 0x00000038ff13723e */ /* 0x000fe200048060ff */
[----:B------:R-:W-:Y:S02]  /*13e0*/  FMUL R21, R47, UR7 ;  /* 0x000000072f157c20 */ /* 0x000fe40008400000 */
[----:B------:R-:W-:Y:S02]  /*13f0*/  IMAD.U32 R56, R61, 0x10000, RZ ;  /* 0x000100003d387824 */ /* 0x000fe400078e00ff */
[----:B------:R-:W-:Y:S01]  /*1400*/  IMAD.U32 R61, R20, 0x10000, RZ ;  /* 0x00010000143d7824 */ /* 0x000fe200078e00ff */
[----:B------:R-:W-:Y:S01]  /*1410*/  F2FP.SATFINITE.E5M2.F32.PACK_AB_MERGE_C R20, RZ, R21, RZ ;  /* 0x00000015ff14723e */ /* 0x000fe200048060ff */
[----:B------:R-:W-:-:S02]  /*1420*/  IMAD.U32 R22, R19, 0x10000, RZ ;  /* 0x0001000013167824 */ /* 0x000fc400078e00ff */
[----:B------:R-:W-:Y:S01]  /*1430*/  FMUL R21, R56, UR7 ;  /* 0x0000000738157c20 */ /* 0x000fe20008400000 */
[----:B------:R-:W-:Y:S02]  /*1440*/  LOP3.LUT R35, R20, 0xffff, RZ, 0xc0, !PT ;  /* 0x0000ffff14237812 */ /* 0x000fe400078ec0ff */
[----:B------:R-:W-:Y:S01]  /*1450*/  LOP3.LUT R70, R22, 0xff0000, RZ, 0xc0, !PT ;  /* 0x00ff000016467812 */ /* 0x000fe200078ec0ff */
[----:B------:R-:W-:Y:S01]  /*1460*/  FMUL R22, R61, UR7 ;  /* 0x000000073d167c20 */ /* 0x000fe20008400000 */
[----:B------:R-:W-:-:S03]  /*1470*/  F2FP.SATFINITE.E5M2.F32.PACK_AB_MERGE_C R21, RZ, R21, RZ ;  /* 0x00000015ff15723e */ /* 0x000fc600048060ff */
[----:B------:R-:W-:Y:S01]  /*1480*/  IMAD R35, R35, 0x1000000, R70 ;  /* 0x0100000023237824 */ /* 0x000fe200078e0246 */
[----:B------:R-:W-:Y:S01]  /*1490*/  F2FP.SATFINITE.E5M2.F32.PACK_AB_MERGE_C R22, RZ, R22, RZ ;  /* 0x00000016ff16723e */ /* 0x000fe200048060ff */
        /* <DEDUP_REMOVED lines=25> */
[----:B------:R-:W-:Y:S02]  /*1630*/  FMUL R32, R66, UR7 ;  /* 0x0000000742207c20 */ /* 0x000fe40008400000 */
[----:B------:R-:W-:Y:S01]  /*1640*/  IMAD.U32 R31, R29, 0x10000, RZ ;  /* 0x000100001d1f7824 */ /* 0x000fe200078e00ff */
[----:B------:R-:W-:Y:S02]  /*1650*/  F2FP.SATFINITE.E5M2.F32.PACK_AB_MERGE_C R30, RZ, R30, RZ ;  /* 0x0000001eff1e723e */ /* 0x000fe400048060ff */
[----:B------:R-:W-:Y:S02]  /*1660*/  F2FP.SATFINITE.E5M2.F32.PACK_AB_MERGE_C R32, RZ, R32, RZ ;  /* 0x00000020ff20723e */ /* 0x000fe400048060ff */
[----:B------:R-:W-:Y:S02]  /*1670*/  LOP3.LUT R36, R31, 0xff0000, RZ, 0xc0, !PT ;  /* 0x00ff00001f247812 */ /* 0x000fe400078ec0ff */
[----:B------:R-:W-:-:S05]  /*1680*/  LOP3.LUT R31, R30, 0xffff, RZ, 0xc0, !PT ;  /* 0x0000ffff1e1f7812 */ /* 0x000fca00078ec0ff */
[----:B------:R-:W-:Y:S02]  /*1690*/  IMAD R36, R31, 0x1000000, R36 ;  /* 0x010000001f247824 */ /* 0x000fe400078e0224 */
[----:B------:R-:W-:-:S05]  /*16a0*/  IMAD.SHL.U32 R31, R32, 0x100, RZ ;  /* 0x00000100201f7824 */ /* 0x000fca00078e00ff */
[----:B------:R-:W-:Y:S01]  /*16b0*/  LOP3.LUT R36, R36, 0xffff, R31, 0xf8, !PT ;  /* 0x0000ffff24247812 */ /* 0x000fe200078ef81f */
[----:B------:R-:W-:-:S05]  /*16c0*/  FMUL R31, R69, UR7 ;  /* 0x00000007451f7c20 */ /* 0x000fca0008400000 */
[----:B------:R-:W-:-:S04]  /*16d0*/  F2FP.SATFINITE.E5M2.F32.PACK_AB_MERGE_C R31, RZ, R31, RZ ;  /* 0x0000001fff1f723e */ /* 0x000fc800048060ff */
        /* <DEDUP_REMOVED lines=25> */
[----:B------:R-:W-:Y:S01]  /*1870*/  IMAD.U32 R37, R34, 0x10000, RZ ;  /* 0x0001000022257824 */ /* 0x000fe200078e00ff */
[----:B------:R-:W-:Y:S02]  /*1880*/  LOP3.LUT R35, R35, 0xffff, RZ, 0xc0, !PT ;  /* 0x0000ffff23237812 */ /* 0x000fe400078ec0ff */
[----:B------:R-:W-:Y:S02]  /*1890*/  F2FP.SATFINITE.E5M2.F32.PACK_AB_MERGE_C R33, RZ, R33, RZ ;  /* 0x00000021ff21723e */ /* 0x000fe400048060ff */
        /* <DEDUP_REMOVED lines=21> */
[----:B------:R-:W-:-:S03]  /*19f0*/  FMUL R37, R64, UR7 ;  /* 0x0000000740257c20 */ /* 0x000fc60008400000 */
        /* <DEDUP_REMOVED lines=9> */
[----:B------:R-:W-:Y:S01]  /*1a90*/  LOP3.LUT R39, R44, 0xffff, R39, 0xf8, !PT ;  /* 0x0000ffff2c277812 */ /* 0x000fe200078ef827 */
[----:B------:R-:W-:-:S05]  /*1aa0*/  FMUL R44, R56, UR7 ;  /* 0x00000007382c7c20 */ /* 0x000fca0008400000 */
[----:B------:R-:W-:-:S04]  /*1ab0*/  F2FP.SATFINITE.E5M2.F32.PACK_AB_MERGE_C R44, RZ, R44, RZ ;  /* 0x0000002cff2c723e */ /* 0x000fc800048060ff */
        /* <DEDUP_REMOVED lines=30> */
[----:B------:R-:W-:-:S05]  /*1ca0*/  IMAD R56, R47, 0x1000000, R56 ;  /* 0x010000002f387824 */ /* 0x000fca00078e0238 */
[----:B------:R-:W-:Y:S01]  /*1cb0*/  LOP3.LUT R39, R56, 0xffff, R39, 0xf8, !PT ;  /* 0x0000ffff38277812 */ /* 0x000fe200078ef827 */
[----:B------:R-:W-:-:S05]  /*1cc0*/  FMUL R56, R74, UR7 ;  /* 0x000000074a387c20 */ /* 0x000fca0008400000 */
[----:B------:R-:W-:-:S04]  /*1cd0*/  F2FP.SATFINITE.E5M2.F32.PACK_AB_MERGE_C R56, RZ, R56, RZ ;  /* 0x00000038ff38723e */ /* 0x000fc800048060ff */
        /* <DEDUP_REMOVED lines=12> */
[----:B------:R-:W-:Y:S01]  /*1da0*/  F2FP.SATFINITE.E5M2.F32.PACK_AB_MERGE_C R60, RZ, R60, RZ ;  /* 0x0000003cff3c723e */ /* 0x000fe200048060ff */
[----:B------:R-:W-:-:S02]  /*1db0*/  IMAD.U32 R39, R39, 0x10000, RZ ;  /* 0x0001000027277824 */ /* 0x000fc400078e00ff */
[----:B------:R-:W-:Y:S01]  /*1dc0*/  FMUL R62, R69, UR7 ;  /* 0x00000007453e7c20 */ /* 0x000fe20008400000 */
[----:B------:R-:W-:Y:S01]  /*1dd0*/  LOP3.LUT R61, R60, 0xffff, RZ, 0xc0, !PT ;  /* 0x0000ffff3c3d7812 */ /* 0x000fe200078ec0ff */
[----:B------:R-:W-:Y:S01]  /*1de0*/  FMUL R60, R39, UR7 ;  /* 0x00000007273c7c20 */ /* 0x000fe20008400000 */
[----:B------:R-:W-:Y:S02]  /*1df0*/  FMNMX3 R72, |R38|, R63, |R39|, !PT ;  /* 0x0000003f26487276 */ /* 0x000fe40007800627 */
[----:B------:R-:W-:Y:S01]  /*1e00*/  F2FP.SATFINITE.E5M2.F32.PACK_AB_MERGE_C R62, RZ, R62, RZ ;  /* 0x0000003eff3e723e */ /* 0x000fe200048060ff */
[----:B------:R-:W-:Y:S01]  /*1e10*/  IMAD.U32 R39, R61, 0x10000, RZ ;  /* 0x000100003d277824 */ /* 0x000fe200078e00ff */
[----:B------:R-:W-:Y:S02]  /*1e20*/  F2FP.SATFINITE.E5M2.F32.PACK_AB_MERGE_C R60, RZ, R60, RZ ;  /* 0x0000003cff3c723e */ /* 0x000fe400048060ff */
[----:B------:R-:W-:Y:S01]  /*1e30*/  LOP3.LUT R63, R62, 0xffff, RZ, 0xc0, !PT ;  /* 0x0000ffff3e3f7812 */ /* 0x000fe200078ec0ff */
[----:B------:R-:W-:Y:S01]  /*1e40*/  FMUL R62, R38, UR7 ;  /* 0x00000007263e7c20 */ /* 0x000fe20008400000 */
[----:B------:R-:W-:Y:S01]  /*1e50*/  LOP3.LUT R74, R39, 0xff0000, RZ, 0xc0, !PT ;  /* 0x00ff0000274a7812 */ /* 0x000fe200078ec0ff */
[----:B------:R-:W-:-:S03]  /*1e60*/  IMAD.SHL.U32 R39, R60, 0x100, RZ ;  /* 0x000001003c277824 */ /* 0x000fc600078e00ff */
[----:B------:R-:W-:Y:S01]  /*1e70*/  F2FP.SATFINITE.E5M2.F32.PACK_AB_MERGE_C R62, RZ, R62, RZ ;  /* 0x0000003eff3e723e */ /* 0x000fe200048060ff */
        /* <DEDUP_REMOVED lines=23> */
[----:B------:R-:W-:Y:S02]  /*1ff0*/  F2FP.SATFINITE.E5M2.F32.PACK_AB_MERGE_C R64, RZ, R64, RZ ;  /* 0x00000040ff40723e */ /* 0x000fe400048060ff */
[----:B------:R-:W-:Y:S01]  /*2000*/  FMNMX3 R73, |R73|, R72, |R65|, !PT ;  /* 0x0000004849497276 */ /* 0x000fe20007800641 */
[----:B------:R-:W-:Y:S01]  /*2010*/  FMUL R65, R65, UR7 ;  /* 0x0000000741417c20 */ /* 0x000fe20008400000 */
[----:B------:R-:W-:Y:S01]  /*2020*/  LOP3.LUT R66, R64, 0xffff, RZ, 0xc0, !PT ;  /* 0x0000ffff40427812 */ /* 0x000fe200078ec0ff */
[----:B------:R-:W-:-:S03]  /*2030*/  FMUL R64, R39, UR7 ;  /* 0x0000000727407c20 */ /* 0x000fc60008400000 */
        /* <DEDUP_REMOVED lines=29> */
[----:B------:R-:W-:Y:S01]  /*2210*/  F2FP.SATFINITE.E5M2.F32.PACK_AB_MERGE_C R52, RZ, R52, RZ ;  /* 0x00000034ff34723e */ /* 0x000fe200048060ff */
[----:B------:R-:W-:-:S03]  /*2220*/  FMUL R39, R72, UR7 ;  /* 0x0000000748277c20 */ /* 0x000fc60008400000 */
[----:B------:R-:W-:Y:S01]  /*2230*/  LOP3.LUT R55, R52, 0xffff, RZ, 0xc0, !PT ;  /* 0x0000ffff34377812 */ /* 0x000fe200078ec0ff */
[----:B------:R-:W-:Y:S01]  /*2240*/  FMUL R52, R38, UR7 ;  /* 0x0000000726347c20 */ /* 0x000fe20008400000 */
[C---:B------:R-:W-:Y:S01]  /*2250*/  FMNMX3 R73, |R54|.reuse, R73, |R38|, !PT ;  /* 0x0000004936497276 */ /* 0x040fe20007800626 */
[----:B------:R-:W-:Y:S01]  /*2260*/  FMUL R54, R54, UR7 ;  /* 0x0000000736367c20 */ /* 0x000fe20008400000 */
[----:B------:R-:W-:Y:S01]  /*2270*/  F2FP.SATFINITE.E5M2.F32.PACK_AB_MERGE_C R39, RZ, R39, RZ ;  /* 0x00000027ff27723e */ /* 0x000fe200048060ff */
[----:B------:R-:W-:Y:S01]  /*2280*/  IMAD.U32 R38, R55, 0x10000, RZ ;  /* 0x0001000037267824 */ /* 0x000fe200078e00ff */
[----:B------:R-:W-:Y:S02]  /*2290*/  F2FP.SATFINITE.E5M2.F32.PACK_AB_MERGE_C R52, RZ, R52, RZ ;  /* 0x00000034ff34723e */ /* 0x000fe400048060ff */
[----:B------:R-:W-:Y:S02]  /*22a0*/  LOP3.LUT R57, R39, 0xffff, RZ, 0xc0, !PT ;  /* 0x0000ffff27397812 */ /* 0x000fe400078ec0ff */
[----:B------:R-:W-:Y:S01]  /*22b0*/  LOP3.LUT R38, R38, 0xff0000, RZ, 0xc0, !PT ;  /* 0x00ff000026267812 */ /* 0x000fe200078ec0ff */
[----:B------:R-:W-:Y:S01]  /*22c0*/  IMAD.SHL.U32 R39, R52, 0x100, RZ ;  /* 0x0000010034277824 */ /* 0x000fe200078e00ff */
[----:B------:R-:W-:-:S03]  /*22d0*/  F2FP.SATFINITE.E5M2.F32.PACK_AB_MERGE_C R54, RZ, R54, RZ ;  /* 0x00000036ff36723e */ /* 0x000fc600048060ff */
        /* <DEDUP_REMOVED lines=41> */
[----:B------:R-:W-:-:S02]  /*2570*/  F2FP.SATFINITE.E5M2.F32.PACK_AB_MERGE_C R68, RZ, R68, RZ ;  /* 0x00000044ff44723e */ /* 0x000fc400048060ff */
[----:B------:R-:W-:Y:S02]  /*2580*/  F2FP.SATFINITE.E5M2.F32.PACK_AB_MERGE_C R59, RZ, R59, RZ ;  /* 0x0000003bff3b723e */ /* 0x000fe400048060ff */
[----:B------:R-:W-:-:S03]  /*2590*/  F2FP.SATFINITE.E5M2.F32.PACK_AB_MERGE_C R58, RZ, R58, RZ ;  /* 0x0000003aff3a723e */ /* 0x000fc600048060ff */
[----:B------:R-:W-:Y:S02]  /*25a0*/  IMAD.SHL.U32 R69, R59, 0x100, RZ ;  /* 0x000001003b457824 */ /* 0x000fe400078e00ff */
[----:B------:R-:W-:-:S05]  /*25b0*/  IMAD.U32 R39, R58, 0x10000, RZ ;  /* 0x000100003a277824 */ /* 0x000fca00078e00ff */
[----:B------:R-:W-:Y:S02]  /*25c0*/  LOP3.LUT R50, R39, 0xff0000, RZ, 0xc0, !PT ;  /* 0x00ff000027327812 */ /* 0x000fe400078ec0ff */
[----:B------:R-:W-:-:S05]  /*25d0*/  LOP3.LUT R39, R68, 0xffff, RZ, 0xc0, !PT ;  /* 0x0000ffff44277812 */ /* 0x000fca00078ec0ff */
[----:B------:R-:W-:Y:S02]  /*25e0*/  IMAD R50, R39, 0x1000000, R50 ;  /* 0x0100000027327824 */ /* 0x000fe400078e0232 */
[----:B------:R-:W-:-:S03]  /*25f0*/  FMUL R39, R48, UR7 ;  /* 0x0000000730277c20 */ /* 0x000fc60008400000 */
[----:B------:R-:W-:Y:S02]  /*2600*/  LOP3.LUT R48, R50, 0xffff, R69, 0xf8, !PT ;  /* 0x0000ffff32307812 */ /* 0x000fe400078ef845 */
[----:B------:R-:W-:-:S04]  /*2610*/  F2FP.SATFINITE.E5M2.F32.PACK_AB_MERGE_C R39, RZ, R39, RZ ;  /* 0x00000027ff27723e */ /* 0x000fc800048060ff */
        /* <DEDUP_REMOVED lines=30> */
[----:B------:R-:W-:Y:S01]  /*2800*/  F2FP.SATFINITE.E5M2.F32.PACK_AB_MERGE_C R27, RZ, R27, RZ ;  /* 0x0000001bff1b723e */ /* 0x000fe200048060ff */
[----:B------:R-:W-:Y:S01]  /*2810*/  FMUL R28, R28, UR7 ;  /* 0x000000071c1c7c20 */ /* 0x000fe20008400000 */
[----:B------:R-:W-:-:S02]  /*2820*/  FMNMX3 R51, |R41|, R49, |R24|, !PT ;  /* 0x0000003129337276 */ /* 0x000fc40007800618 */
[----:B------:R-:W-:Y:S01]  /*2830*/  F2FP.SATFINITE.E5M2.F32.PACK_AB_MERGE_C R23, RZ, R23, RZ ;  /* 0x00000017ff17723e */ /* 0x000fe200048060ff */
[----:B------:R-:W-:Y:S01]  /*2840*/  IMAD.U32 R24, R27, 0x10000, RZ ;  /* 0x000100001b187824 */ /* 0x000fe200078e00ff */
[----:B------:R-:W-:Y:S02]  /*2850*/  F2FP.SATFINITE.E5M2.F32.PACK_AB_MERGE_C R26, RZ, R26, RZ ;  /* 0x0000001aff1a723e */ /* 0x000fe400048060ff */
[----:B------:R-:W-:Y:S02]  /*2860*/  F2FP.SATFINITE.E5M2.F32.PACK_AB_MERGE_C R28, RZ, R28, RZ ;  /* 0x0000001cff1c723e */ /* 0x000fe400048060ff */
        /* <DEDUP_REMOVED lines=34> */
[----:B------:R-:W-:Y:S02]  /*2a90*/  F2FP.SATFINITE.E5M2.F32.PACK_AB_MERGE_C R8, RZ, R9, RZ ;  /* 0x00000009ff08723e */ /* 0x000fe400048060ff */
[----:B------:R-:W-:Y:S02]  /*2aa0*/  F2FP.SATFINITE.E5M2.F32.PACK_AB_MERGE_C R13, RZ, R13, RZ ;  /* 0x0000000dff0d723e */ /* 0x000fe400048060ff */
[----:B------:R-:W-:Y:S02]  /*2ab0*/  LOP3.LUT R8, R8, 0xffff, RZ, 0xc0, !PT ;  /* 0x0000ffff08087812 */ /* 0x000fe400078ec0ff */
[----:B------:R-:W-:Y:S02]  /*2ac0*/  F2FP.SATFINITE.E5M2.F32.PACK_AB_MERGE_C R7, RZ, R7, RZ ;  /* 0x00000007ff07723e */ /* 0x000fe400048060ff */
[----:B------:R-:W-:Y:S01]  /*2ad0*/  F2FP.SATFINITE.E5M2.F32.PACK_AB_MERGE_C R24, RZ, R24, RZ ;  /* 0x00000018ff18723e */ /* 0x000fe200048060ff */
        /* <DEDUP_REMOVED lines=35> */
[----:B------:R-:W-:Y:S02]  /*2d10*/  LOP3.LUT R14, R11, 0xffff, RZ, 0xc0, !PT ;  /* 0x0000ffff0b0e7812 */ /* 0x000fe400078ec0ff */
[----:B------:R-:W-:Y:S01]  /*2d20*/  LOP3.LUT R7, R7, 0xff0000, RZ, 0xc0, !PT ;  /* 0x00ff000007077812 */ /* 0x000fe200078ec0ff */
[----:B------:R-:W-:-:S04]  /*2d30*/  IMAD.SHL.U32 R40, R12, 0x100, RZ ;  /* 0x000001000c287824 */ /* 0x000fc800078e00ff */
[----:B------:R-:W-:Y:S02]  /*2d40*/  IMAD R11, R14, 0x1000000, R7 ;  /* 0x010000000e0b7824 */ /* 0x000fe400078e0207 */
[----:B------:R-:W-:-:S03]  /*2d50*/  FMUL R7, R6, UR7 ;  /* 0x0000000706077c20 */ /* 0x000fc60008400000 */
[----:B------:R-:W-:Y:S02]  /*2d60*/  LOP3.LUT R6, R11, 0xffff, R40, 0xf8, !PT ;  /* 0x0000ffff0b067812 */ /* 0x000fe400078ef828 */
[----:B------:R-:W-:Y:S02]  /*2d70*/  LOP3.LUT R11, R17, 0xffff, RZ, 0xc0, !PT ;  /* 0x0000ffff110b7812 */ /* 0x000fe400078ec0ff */
[----:B------:R-:W-:Y:S01]  /*2d80*/  F2FP.SATFINITE.E5M2.F32.PACK_AB_MERGE_C R17, RZ, R7, RZ ;  /* 0x00000007ff11723e */ /* 0x000fe200048060ff */
        /* <DEDUP_REMOVED lines=24> */
[----:B------:R-:W-:Y:S02]  /*2f10*/  F2FP.SATFINITE.E5M2.F32.PACK_AB_MERGE_C R15, RZ, R15, RZ ;  /* 0x0000000fff0f723e */ /* 0x000fe400048060ff */
[----:B------:R-:W-:Y:S01]  /*2f20*/  FMNMX3 R41, |R7|, R10, |R16|, !PT ;  /* 0x0000000a07297276 */ /* 0x000fe20007800610 */
[----:B------:R-:W-:Y:S01]  /*2f30*/  FMUL R7, R16, UR7 ;  /* 0x0000000710077c20 */ /* 0x000fe20008400000 */
[----:B------:R-:W-:Y:S01]  /*2f40*/  LOP3.LUT R31, R15, 0xffff, RZ, 0xc0, !PT ;  /* 0x0000ffff0f1f7812 */ /* 0x000fe200078ec0ff */
[----:B------:R-:W-:Y:S01]  /*2f50*/  FMUL R16, R6, UR7 ;  /* 0x0000000706107c20 */ /* 0x000fe20008400000 */
[----:B------:R-:W-:Y:S02]  /*2f60*/  IADD3 R10, P0, PT, R72, UR16, RZ ;  /* 0x00000010480a7c10 */ /* 0x000fe4000ff1e0ff */
[----:B------:R-:W-:Y:S01]  /*2f70*/  F2FP.SATFINITE.E5M2.F32.PACK_AB_MERGE_C R7, RZ, R7, RZ ;  /* 0x00000007ff07723e */ /* 0x000fe200048060ff */
[----:B------:R-:W-:Y:S01]  /*2f80*/  IMAD.U32 R6, R31, 0x10000, RZ ;  /* 0x000100001f067824 */ /* 0x000fe200078e00ff */
[----:B------:R-:W-:Y:S01]  /*2f90*/  F2FP.SATFINITE.E5M2.F32.PACK_AB_MERGE_C R16, RZ, R16, RZ ;  /* 0x00000010ff10723e */ /* 0x000fe200048060ff */
[----:B------:R-:W-:Y:S01]  /*2fa0*/  IMAD.X R11, R5, 0x1, R73, P0 ;  /* 0x00000001050b7824 */ /* 0x000fe200000e0649 */
[----:B------:R-:W-:-:S02]  /*2fb0*/  LOP3.LUT R15, R7, 0xffff, RZ, 0xc0, !PT ;  /* 0x0000ffff070f7812 */ /* 0x000fc400078ec0ff */
[----:B------:R-:W-:Y:S01]  /*2fc0*/  LOP3.LUT R6, R6, 0xff0000, RZ, 0xc0, !PT ;  /* 0x00ff000006067812 */ /* 0x000fe200078ec0ff */
[----:B------:R-:W-:Y:S01]  /*2fd0*/  IMAD.SHL.U32 R7, R16, 0x100, RZ ;  /* 0x0000010010077824 */ /* 0x000fe200078e00ff */
[----:B------:R-:W-:Y:S02]  /*2fe0*/  F2FP.SATFINITE.E5M2.F32.PACK_AB_MERGE_C R22, RZ, R22, RZ ;  /* 0x00000016ff16723e */ /* 0x000fe400048060ff */
        /* <DEDUP_REMOVED lines=25> */
[----:B------:R-:W-:Y:S02]  /*3180*/  F2FP.SATFINITE.E5M2.F32.PACK_AB_MERGE_C R29, RZ, R29, RZ ;  /* 0x0000001dff1d723e */ /* 0x000fe400048060ff */
[----:B------:R-:W-:Y:S01]  /*3190*/  FMNMX3 R40, |R19|, R40, |R30|, !PT ;  /* 0x0000002813287276 */ /* 0x000fe2000780061e */
[----:B------:R-:W-:Y:S01]  /*31a0*/  FMUL R30, R30, UR7 ;  /* 0x000000071e1e7c20 */ /* 0x000fe20008400000 */
[----:B------:R-:W-:Y:S01]  /*31b0*/  LOP3.LUT R29, R29, 0xffff, RZ, 0xc0, !PT ;  /* 0x0000ffff1d1d7812 */ /* 0x000fe200078ec0ff */
[----:B------:R-:W-:Y:S01]  /*31c0*/  FMUL R19, R7, UR7 ;  /* 0x0000000707137c20 */ /* 0x000fe20008400000 */
[----:B------:R-:W-:Y:S02]  /*31d0*/  F2FP.SATFINITE.E5M2.F32.PACK_AB_MERGE_C R34, RZ, R6, RZ ;  /* 0x00000006ff22723e */ /* 0x000fe400048060ff */
[----:B------:R-:W-:Y:S01]  /*31e0*/  F2FP.SATFINITE.E5M2.F32.PACK_AB_MERGE_C R30, RZ, R30, RZ ;  /* 0x0000001eff1e723e */ /* 0x000fe200048060ff */
[----:B------:R-:W-:Y:S01]  /*31f0*/  IMAD.U32 R7, R29, 0x10000, RZ ;  /* 0x000100001d077824 */ /* 0x000fe200078e00ff */
[----:B------:R-:W-:-:S02]  /*3200*/  F2FP.SATFINITE.E5M2.F32.PACK_AB_MERGE_C R19, RZ, R19, RZ ;  /* 0x00000013ff13723e */ /* 0x000fc400048060ff */
        /* <DEDUP_REMOVED lines=33> */
[----:B------:R-:W-:Y:S02]  /*3420*/  F2FP.SATFINITE.E5M2.F32.PACK_AB_MERGE_C R7, RZ, R7, RZ ;  /* 0x00000007ff07723e */ /* 0x000fe400048060ff */
[----:B------:R-:W-:Y:S01]  /*3430*/  FMNMX3 R21, |R36|, R21, |R33|, !PT ;  /* 0x0000001524157276 */ /* 0x000fe20007800621 */
[----:B------:R-:W-:Y:S01]  /*3440*/  FMUL R33, R33, UR7 ;  /* 0x0000000721217c20 */ /* 0x000fe20008400000 */
[----:B------:R-:W-:-:S02]  /*3450*/  LOP3.LUT R36, R7, 0xffff, RZ, 0xc0, !PT ;  /* 0x0000ffff07247812 */ /* 0x000fc400078ec0ff */
[----:B------:R-:W-:Y:S02]  /*3460*/  F2FP.SATFINITE.E5M2.F32.PACK_AB_MERGE_C R35, RZ, R35, RZ ;  /* 0x00000023ff23723e */ /* 0x000fe400048060ff */
[----:B------:R-:W-:Y:S01]  /*3470*/  F2FP.SATFINITE.E5M2.F32.PACK_AB_MERGE_C R33, RZ, R33, RZ ;  /* 0x00000021ff21723e */ /* 0x000fe200048060ff */
[----:B------:R-:W-:Y:S01]  /*3480*/  IMAD.U32 R6, R36, 0x10000, RZ ;  /* 0x0001000024067824 */ /* 0x000fe200078e00ff */
[----:B------:R-:W-:Y:S02]  /*3490*/  F2FP.SATFINITE.E5M2.F32.PACK_AB_MERGE_C R41, RZ, R41, RZ ;  /* 0x00000029ff29723e */ /* 0x000fe400048060ff */
        /* <DEDUP_REMOVED lines=27> */
[----:B------:R-:W-:Y:S01]  /*3650*/  F2FP.SATFINITE.E5M2.F32.PACK_AB_MERGE_C R33, RZ, R33, RZ ;  /* 0x00000021ff21723e */ /* 0x000fe200048060ff */
[----:B------:R-:W-:-:S02]  /*3660*/  IMAD.U32 R43, R43, 0x10000, RZ ;  /* 0x000100002b2b7824 */ /* 0x000fc400078e00ff */
[----:B------:R-:W-:Y:S01]  /*3670*/  FMUL R7, R74, UR7 ;  /* 0x000000074a077c20 */ /* 0x000fe20008400000 */
[C---:B------:R-:W-:Y:S01]  /*3680*/  FMUL R42, R6.reuse, UR7 ;  /* 0x00000007062a7c20 */ /* 0x040fe20008400000 */
[----:B------:R-:W-:Y:S02]  /*3690*/  LOP3.LUT R37, R33, 0xffff, RZ, 0xc0, !PT ;  /* 0x0000ffff21257812 */ /* 0x000fe400078ec0ff */
[----:B------:R-:W-:Y:S01]  /*36a0*/  FMNMX3 R21, |R6|, R21, |R43|, !PT ;  /* 0x0000001506157276 */ /* 0x000fe2000780062b */
[----:B------:R-:W-:Y:S01]  /*36b0*/  FMUL R43, R43, UR7 ;  /* 0x000000072b2b7c20 */ /* 0x000fe20008400000 */
[----:B------:R-:W-:Y:S01]  /*36c0*/  F2FP.SATFINITE.E5M2.F32.PACK_AB_MERGE_C R44, RZ, R7, RZ ;  /* 0x00000007ff2c723e */ /* 0x000fe200048060ff */
[----:B------:R-:W-:Y:S01]  /*36d0*/  IMAD.U32 R7, R37, 0x10000, RZ ;  /* 0x0001000025077824 */ /* 0x000fe200078e00ff */
[----:B------:R-:W-:Y:S02]  /*36e0*/  F2FP.SATFINITE.E5M2.F32.PACK_AB_MERGE_C R42, RZ, R42, RZ ;  /* 0x0000002aff2a723e */ /* 0x000fe400048060ff */
[----:B------:R-:W-:-:S02]  /*36f0*/  LOP3.LUT R44, R44, 0xffff, RZ, 0xc0, !PT ;  /* 0x0000ffff2c2c7812 */ /* 0x000fc400078ec0ff */
[----:B------:R-:W-:Y:S02]  /*3700*/  LOP3.LUT R7, R7, 0xff0000, RZ, 0xc0, !PT ;  /* 0x00ff000007077812 */ /* 0x000fe400078ec0ff */
[----:B------:R-:W-:-:S03]  /*3710*/  F2FP.SATFINITE.E5M2.F32.PACK_AB_MERGE_C R43, RZ, R43, RZ ;  /* 0x0000002bff2b723e */ /* 0x000fc600048060ff */
        /* <DEDUP_REMOVED lines=40> */
[----:B------:R-:W-:Y:S01]  /*39a0*/  F2FP.SATFINITE.E5M2.F32.PACK_AB_MERGE_C R45, RZ, R45, RZ ;  /* 0x0000002dff2d723e */ /* 0x000fe200048060ff */
[----:B------:R-:W-:Y:S01]  /*39b0*/  FMUL R6, R6, UR7 ;  /* 0x0000000706067c20 */ /* 0x000fe20008400000 */
[----:B------:R-:W-:Y:S01]  /*39c0*/  FMNMX3 R62, |R7|, R62, |R46|, !PT ;  /* 0x0000003e073e7276 */ /* 0x000fe2000780062e */
[----:B------:R-:W-:Y:S01]  /*39d0*/  FMUL R46, R46, UR7 ;  /* 0x000000072e2e7c20 */ /* 0x000fe20008400000 */
[----:B------:R-:W-:Y:S01]  /*39e0*/  LOP3.LUT R21, R56, 0xff0000, R65, 0xf8, !PT ;  /* 0x00ff000038157812 */ /* 0x000fe200078ef841 */
[----:B------:R-:W-:Y:S01]  /*39f0*/  IMAD.U32 R7, R45, 0x10000, RZ ;  /* 0x000100002d077824 */ /* 0x000fe200078e00ff */
[----:B------:R-:W-:Y:S02]  /*3a00*/  F2FP.SATFINITE.E5M2.F32.PACK_AB_MERGE_C R47, RZ, R47, RZ ;  /* 0x0000002fff2f723e */ /* 0x000fe400048060ff */
[----:B------:R-:W-:-:S02]  /*3a10*/  F2FP.SATFINITE.E5M2.F32.PACK_AB_MERGE_C R46, RZ, R46, RZ ;  /* 0x0000002eff2e723e */ /* 0x000fc400048060ff */
[----:B------:R-:W-:Y:S02]  /*3a20*/  LOP3.LUT R56, R7, 0xff0000, RZ, 0xc0, !PT ;  /* 0x00ff000007387812 */ /* 0x000fe400078ec0ff */
[----:B------:R-:W-:Y:S02]  /*3a30*/  LOP3.LUT R7, R46, 0xffff, RZ, 0xc0, !PT ;  /* 0x0000ffff2e077812 */ /* 0x000fe400078ec0ff */
[----:B------:R-:W-:-:S03]  /*3a40*/  F2FP.SATFINITE.E5M2.F32.PACK_AB_MERGE_C R6, RZ, R6, RZ ;  /* 0x00000006ff06723e */ /* 0x000fc600048060ff */
        /* <DEDUP_REMOVED lines=29> */
[----:B------:R-:W-:-:S02]  /*3c20*/  F2FP.SATFINITE.E5M2.F32.PACK_AB_MERGE_C R60, RZ, R60, RZ ;  /* 0x0000003cff3c723e */ /* 0x000fc400048060ff */
[----:B------:R-:W-:Y:S01]  /*3c30*/  FMNMX3 R62, |R7|, R62, |R55|, !PT ;  /* 0x0000003e073e7276 */ /* 0x000fe20007800637 */
[----:B------:R-:W-:Y:S01]  /*3c40*/  FMUL R55, R55, UR7 ;  /* 0x0000000737377c20 */ /* 0x000fe20008400000 */
[----:B------:R-:W-:Y:S02]  /*3c50*/  F2FP.SATFINITE.E5M2.F32.PACK_AB_MERGE_C R54, RZ, R54, RZ ;  /* 0x00000036ff36723e */ /* 0x000fe400048060ff */
[----:B------:R-:W-:Y:S02]  /*3c60*/  F2FP.SATFINITE.E5M2.F32.PACK_AB_MERGE_C R61, RZ, R61, RZ ;  /* 0x0000003dff3d723e */ /* 0x000fe400048060ff */
[----:B------:R-:W-:Y:S01]  /*3c70*/  F2FP.SATFINITE.E5M2.F32.PACK_AB_MERGE_C R55, RZ, R55, RZ ;  /* 0x00000037ff37723e */ /* 0x000fe200048060ff */
        /* <DEDUP_REMOVED lines=39> */
[----:B------:R-:W-:Y:S01]  /*3ef0*/  IMAD.SHL.U32 R6, R28, 0x100, RZ ;  /* 0x000001001c067824 */ /* 0x000fe200078e00ff */
[----:B------:R-:W-:Y:S01]  /*3f00*/  LOP3.LUT R68, R68, 0xff, RZ, 0xc0, !PT ;  /* 0x000000ff44447812 */ /* 0x000fe200078ec0ff */
[----:B------:R-:W-:Y:S01]  /*3f10*/  IMAD.U32 R24, R24, 0x10000, RZ ;  /* 0x0001000018187824 */ /* 0x000fe200078e00ff */
[----:B------:R-:W-:Y:S01]  /*3f20*/  F2FP.SATFINITE.E5M2.F32.PACK_AB_MERGE_C R52, RZ, R52, RZ ;  /* 0x00000034ff34723e */ /* 0x000fe200048060ff */
        /* <DEDUP_REMOVED lines=30> */
[----:B------:R-:W-:Y:S02]  /*4110*/  F2FP.SATFINITE.E5M2.F32.PACK_AB_MERGE_C R23, RZ, R23, RZ ;  /* 0x00000017ff17723e */ /* 0x000fe400048060ff */
[----:B------:R-:W-:Y:S01]  /*4120*/  FMNMX3 R66, |R7|, R66, |R26|, !PT ;  /* 0x0000004207427276 */ /* 0x000fe2000780061a */
[----:B------:R-:W-:Y:S01]  /*4130*/  FMUL R26, R26, UR7 ;  /* 0x000000071a1a7c20 */ /* 0x000fe20008400000 */
[----:B------:R-:W-:Y:S02]  /*4140*/  LOP3.LUT R23, R23, 0xffff, RZ, 0xc0, !PT ;  /* 0x0000ffff17177812 */ /* 0x000fe400078ec0ff */
[----:B------:R-:W-:Y:S02]  /*4150*/  F2FP.SATFINITE.E5M2.F32.PACK_AB_MERGE_C R27, RZ, R27, RZ ;  /* 0x0000001bff1b723e */ /* 0x000fe400048060ff */
[----:B------:R-:W-:Y:S01]  /*4160*/  F2FP.SATFINITE.E5M2.F32.PACK_AB_MERGE_C R26, RZ, R26, RZ ;  /* 0x0000001aff1a723e */ /* 0x000fe200048060ff */
[----:B------:R-:W-:Y:S01]  /*4170*/  IMAD.U32 R6, R23, 0x10000, RZ ;  /* 0x0001000017067824 */ /* 0x000fe200078e00ff */
[----:B------:R-:W-:-:S02]  /*4180*/  F2FP.SATFINITE.E5M2.F32.PACK_AB_MERGE_C R58, RZ, R58, RZ ;  /* 0x0000003aff3a723e */ /* 0x000fc400048060ff */
        /* <DEDUP_REMOVED lines=36> */
[----:B------:R-:W-:-:S04]  /*43d0*/  IMAD.SHL.U32 R7, R64, 0x100, RZ ;  /* 0x0000010040077824 */ /* 0x000fc800078e00ff */
[----:B------:R-:W-:-:S05]  /*43e0*/  IMAD R6, R59, 0x1000000, R6 ;  /* 0x010000003b067824 */ /* 0x000fca00078e0206 */
[----:B------:R-:W-:Y:S02]  /*43f0*/  LOP3.LUT R6, R6, 0xffff, R7, 0xf8, !PT ;  /* 0x0000ffff06067812 */ /* 0x000fe400078ef807 */
[----:B------:R-:W-:Y:S02]  /*4400*/  LOP3.LUT R7, R17, 0xffff, RZ, 0xc0, !PT ;  /* 0x0000ffff11077812 */ /* 0x000fe400078ec0ff */
[----:B------:R-:W-:-:S03]  /*4410*/  F2FP.SATFINITE.E5M2.F32.PACK_AB_MERGE_C R17, RZ, R65, RZ ;  /* 0x00000041ff11723e */ /* 0x000fc600048060ff */
        /* <DEDUP_REMOVED lines=29> */
[----:B------:R-:W-:Y:S02]  /*45f0*/  F2FP.SATFINITE.E5M2.F32.PACK_AB_MERGE_C R22, RZ, R34, RZ ;  /* 0x00000022ff16723e */ /* 0x000fe400048060ff */
[----:B------:R-:W-:Y:S02]  /*4600*/  F2FP.SATFINITE.E5M2.F32.PACK_AB_MERGE_C R65, RZ, R65, RZ ;  /* 0x00000041ff41723e */ /* 0x000fe400048060ff */
[----:B------:R-:W-:Y:S02]  /*4610*/  LOP3.LUT R22, R22, 0xffff, RZ, 0xc0, !PT ;  /* 0x0000ffff16167812 */ /* 0x000fe400078ec0ff */
[----:B------:R-:W-:Y:S01]  /*4620*/  F2FP.SATFINITE.E5M2.F32.PACK_AB_MERGE_C R9, RZ, R9, RZ ;  /* 0x00000009ff09723e */ /* 0x000fe200048060ff */
[----:B------:R-:W-:Y:S01]  /*4630*/  IMAD.SHL.U32 R68, R65, 0x100, RZ ;  /* 0x0000010041447824 */ /* 0x000fe200078e00ff */
[----:B------:R-:W-:Y:S01]  /*4640*/  F2FP.SATFINITE.E5M2.F32.PACK_AB_MERGE_C R66, RZ, R6, RZ ;  /* 0x00000006ff42723e */ /* 0x000fe200048060ff */
        /* <DEDUP_REMOVED lines=33> */
[----:B------:R-:W-:Y:S01]  /*4860*/  F2FP.SATFINITE.E5M2.F32.PACK_AB_MERGE_C R16, RZ, R19, RZ ;  /* 0x00000013ff10723e */ /* 0x000fe200048060ff */
[----:B------:R-:W-:-:S03]  /*4870*/  FMUL R19, R7, UR7 ;  /* 0x0000000707137c20 */ /* 0x000fc60008400000 */
[----:B------:R-:W-:Y:S02]  /*4880*/  LOP3.LUT R16, R16, 0xffff, RZ, 0xc0, !PT ;  /* 0x0000ffff10107812 */ /* 0x000fe400078ec0ff */
[----:B------:R-:W-:Y:S02]  /*4890*/  F2FP.SATFINITE.E5M2.F32.PACK_AB_MERGE_C R15, RZ, R15, RZ ;  /* 0x0000000fff0f723e */ /* 0x000fe400048060ff */
[----:B------:R-:W-:Y:S01]  /*48a0*/  F2FP.SATFINITE.E5M2.F32.PACK_AB_MERGE_C R19, RZ, R19, RZ ;  /* 0x00000013ff13723e */ /* 0x000fe200048060ff */
[----:B------:R-:W-:Y:S01]  /*48b0*/  IMAD.U32 R7, R16, 0x10000, RZ ;  /* 0x0001000010077824 */ /* 0x000fe200078e00ff */
[----:B0-----:R-:W-:-:S03]  /*48c0*/  LOP3.LUT R29, R15, 0xffff, RZ, 0xc0, !PT ;  /* 0x0000ffff0f1d7812 */ /* 0x001fc600078ec0ff */
[----:B------:R-:W-:Y:S01]  /*48d0*/  IMAD.SHL.U32 R76, R19, 0x100, RZ ;  /* 0x00000100134c7824 */ /* 0x000fe200078e00ff */
[----:B------:R-:W-:-:S05]  /*48e0*/  LOP3.LUT R30, R7, 0xff0000, RZ, 0xc0, !PT ;  /* 0x00ff0000071e7812 */ /* 0x000fca00078ec0ff */
[----:B------:R-:W-:Y:S02]  /*48f0*/  IMAD R7, R29, 0x1000000, R30 ;  /* 0x010000001d077824 */ /* 0x000fe400078e021e */
[----:B------:R-:W-:-:S03]  /*4900*/  FMUL R30, R6, UR7 ;  /* 0x00000007061e7c20 */ /* 0x000fc60008400000 */
[----:B------:R-:W-:Y:S02]  /*4910*/  LOP3.LUT R7, R7, 0xffff, R76, 0xf8, !PT ;  /* 0x0000ffff07077812 */ /* 0x000fe400078ef84c */
[----:B------:R-:W-:Y:S02]  /*4920*/  F2FP.SATFINITE.E5M2.F32.PACK_AB_MERGE_C R30, RZ, R30, RZ ;  /* 0x0000001eff1e723e */ /* 0x000fe400048060ff */
        /* <DEDUP_REMOVED lines=24> */
[----:B------:R-:W-:Y:S02]  /*4ab0*/  LOP3.LUT R31, R31, 0xffff, RZ, 0xc0, !PT ;  /* 0x0000ffff1f1f7812 */ /* 0x000fe400078ec0ff */
[----:B------:R-:W-:Y:S01]  /*4ac0*/  FMNMX3 R25, |R6|, R25, |R36|, !PT ;  /* 0x0000001906197276 */ /* 0x000fe20007800624 */
[----:B------:R-:W-:Y:S01]  /*4ad0*/  FMUL R36, R36, UR7 ;  /* 0x0000000724247c20 */ /* 0x000fe20008400000 */
[----:B------:R-:W-:Y:S01]  /*4ae0*/  F2FP.SATFINITE.E5M2.F32.PACK_AB_MERGE_C R7, RZ, R7, RZ ;  /* 0x00000007ff07723e */ /* 0x000fe200048060ff */
[----:B------:R-:W-:Y:S02]  /*4af0*/  IMAD.U32 R40, R31, 0x10000, RZ ;  /* 0x000100001f287824 */ /* 0x000fe400078e00ff */
[----:B------:R-:W-:Y:S01]  /*4b00*/  FMUL R6, R6, UR7 ;  /* 0x0000000706067c20 */ /* 0x000fe20008400000 */
[----:B------:R-:W-:Y:S02]  /*4b10*/  LOP3.LUT R35, R7, 0xffff, RZ, 0xc0, !PT ;  /* 0x0000ffff07237812 */ /* 0x000fe400078ec0ff */
[----:B------:R-:W-:-:S02]  /*4b20*/  LOP3.LUT R40, R40, 0xff0000, RZ, 0xc0, !PT ;  /* 0x00ff000028287812 */ /* 0x000fc400078ec0ff */
[----:B------:R-:W-:-:S03]  /*4b30*/  F2FP.SATFINITE.E5M2.F32.PACK_AB_MERGE_C R36, RZ, R36, RZ ;  /* 0x00000024ff24723e */ /* 0x000fc600048060ff */
[----:B------:R-:W-:Y:S02]  /*4b40*/  IMAD R40, R35, 0x1000000, R40 ;  /* 0x0100000023287824 */ /* 0x000fe400078e0228 */
[----:B------:R-:W-:-:S05]  /*4b50*/  IMAD.SHL.U32 R7, R36, 0x100, RZ ;  /* 0x0000010024077824 */ /* 0x000fca00078e00ff */
[----:B------:R-:W-:Y:S02]  /*4b60*/  LOP3.LUT R7, R40, 0xffff, R7, 0xf8, !PT ;  /* 0x0000ffff28077812 */ /* 0x000fe400078ef807 */
[----:B------:R-:W-:Y:S01]  /*4b70*/  F2FP.SATFINITE.E5M2.F32.PACK_AB_MERGE_C R40, RZ, R6, RZ ;  /* 0x00000006ff28723e */ /* 0x000fe200048060ff */
        /* <DEDUP_REMOVED lines=50> */
[----:B------:R-:W-:Y:S01]  /*4ea0*/  F2FP.SATFINITE.E5M2.F32.PACK_AB_MERGE_C R56, RZ, R56, RZ ;  /* 0x00000038ff38723e */ /* 0x000fe200048060ff */
[----:B------:R-:W-:Y:S01]  /*4eb0*/  FMUL R43, R43, UR7 ;  /* 0x000000072b2b7c20 */ /* 0x000fe20008400000 */
[----:B------:R-:W-:Y:S01]  /*4ec0*/  F2FP.SATFINITE.E5M2.F32.PACK_AB_MERGE_C R44, RZ, R44, RZ ;  /* 0x0000002cff2c723e */ /* 0x000fe200048060ff */
[----:B------:R-:W-:Y:S01]  /*4ed0*/  FMUL R37, R7, UR7 ;  /* 0x0000000707257c20 */ /* 0x000fe20008400000 */
[----:B------:R-:W-:Y:S01]  /*4ee0*/  FMNMX3 R67, |R42|, R67, |R7|, !PT ;  /* 0x000000432a437276 */ /* 0x000fe20007800607 */
[----:B------:R-:W-:Y:S01]  /*4ef0*/  IMAD.U32 R7, R56, 0x10000, RZ ;  /* 0x0001000038077824 */ /* 0x000fe200078e00ff */
[----:B------:R-:W-:Y:S02]  /*4f00*/  F2FP.SATFINITE.E5M2.F32.PACK_AB_MERGE_C R43, RZ, R43, RZ ;  /* 0x0000002bff2b723e */ /* 0x000fe400048060ff */
[----:B------:R-:W-:-:S02]  /*4f10*/  F2FP.SATFINITE.E5M2.F32.PACK_AB_MERGE_C R37, RZ, R37, RZ ;  /* 0x00000025ff25723e */ /* 0x000fc400048060ff */
        /* <DEDUP_REMOVED lines=29> */
[----:B------:R-:W-:Y:S02]  /*50f0*/  F2FP.SATFINITE.E5M2.F32.PACK_AB_MERGE_C R52, RZ, R52, RZ ;  /* 0x00000034ff34723e */ /* 0x000fe400048060ff */
[----:B------:R-:W-:Y:S01]  /*5100*/  FMNMX3 R53, |R46|, R53, |R7|, !PT ;  /* 0x000000352e357276 */ /* 0x000fe20007800607 */
[----:B------:R-:W-:Y:S01]  /*5110*/  FMUL R46, R7, UR7 ;  /* 0x00000007072e7c20 */ /* 0x000fe20008400000 */
[----:B------:R-:W-:Y:S01]  /*5120*/  F2FP.SATFINITE.E5M2.F32.PACK_AB_MERGE_C R45, RZ, R45, RZ ;  /* 0x0000002dff2d723e */ /* 0x000fe200048060ff */
[----:B------:R-:W-:-:S03]  /*5130*/  IMAD.U32 R7, R52, 0x10000, RZ ;  /* 0x0001000034077824 */ /* 0x000fc600078e00ff */
[----:B------:R-:W-:Y:S02]  /*5140*/  F2FP.SATFINITE.E5M2.F32.PACK_AB_MERGE_C R46, RZ, R46, RZ ;  /* 0x0000002eff2e723e */ /* 0x000fe400048060ff */
[----:B------:R-:W-:Y:S02]  /*5150*/  LOP3.LUT R54, R7, 0xff0000, RZ, 0xc0, !PT ;  /* 0x00ff000007367812 */ /* 0x000fe400078ec0ff */
[----:B------:R-:W-:-:S05]  /*5160*/  LOP3.LUT R7, R46, 0xffff, RZ, 0xc0, !PT ;  /* 0x0000ffff2e077812 */ /* 0x000fca00078ec0ff */
[----:B------:R-:W-:Y:S02]  /*5170*/  IMAD R7, R7, 0x1000000, R54 ;  /* 0x0100000007077824 */ /* 0x000fe400078e0236 */
[----:B------:R-:W-:Y:S01]  /*5180*/  FMUL R54, R6, UR7 ;  /* 0x0000000706367c20 */ /* 0x000fe20008400000 */
[----:B------:R-:W-:-:S04]  /*5190*/  IMAD.SHL.U32 R6, R45, 0x100, RZ ;  /* 0x000001002d067824 */ /* 0x000fc800078e00ff */
[----:B------:R-:W-:Y:S02]  /*51a0*/  F2FP.SATFINITE.E5M2.F32.PACK_AB_MERGE_C R54, RZ, R54, RZ ;  /* 0x00000036ff36723e */ /* 0x000fe400048060ff */
        /* <DEDUP_REMOVED lines=30> */
[----:B0-----:R-:W-:Y:S02]  /*5390*/  F2FP.SATFINITE.E5M2.F32.PACK_AB_MERGE_C R42, RZ, R6, RZ ;  /* 0x00000006ff2a723e */ /* 0x001fe400048060ff */
[----:B------:R-:W-:Y:S01]  /*53a0*/  F2FP.SATFINITE.E5M2.F32.PACK_AB_MERGE_C R53, RZ, R53, RZ ;  /* 0x00000035ff35723e */ /* 0x000fe200048060ff */
[----:B------:R-:W-:Y:S01]  /*53b0*/  IMAD.U32 R7, R57, 0x10000, RZ ;  /* 0x0001000039077824 */ /* 0x000fe200078e00ff */
[----:B------:R-:W-:-:S02]  /*53c0*/  F2FP.SATFINITE.E5M2.F32.PACK_AB_MERGE_C R23, RZ, R23, RZ ;  /* 0x00000017ff17723e */ /* 0x000fc400048060ff */
        /* <DEDUP_REMOVED lines=26> */
[----:B------:R-:W-:Y:S01]  /*5570*/  F2FP.SATFINITE.E5M2.F32.PACK_AB_MERGE_C R17, RZ, R17, RZ ;  /* 0x00000011ff11723e */ /* 0x000fe200048060ff */
[----:B------:R-:W-:Y:S01]  /*5580*/  FMUL R47, R6, UR7 ;  /* 0x00000007062f7c20 */ /* 0x000fe20008400000 */
[C---:B------:R-:W-:Y:S01]  /*5590*/  FMNMX3 R60, |R55|.reuse, R60, |R6|, !PT ;  /* 0x0000003c373c7276 */ /* 0x040fe20007800606 */
[----:B------:R-:W-:Y:S01]  /*55a0*/  FMUL R55, R55, UR7 ;  /* 0x0000000737377c20 */ /* 0x000fe20008400000 */
[----:B------:R-:W-:Y:S02]  /*55b0*/  LOP3.LUT R17, R17, 0xffff, RZ, 0xc0, !PT ;  /* 0x0000ffff11117812 */ /* 0x000fe400078ec0ff */
[----:B------:R-:W-:Y:S01]  /*55c0*/  FMNMX3 R60, |R62|, R60, |R7|, !PT ;  /* 0x0000003c3e3c7276 */ /* 0x000fe20007800607 */
[----:B------:R-:W-:Y:S01]  /*55d0*/  FMUL R7, R7, UR7 ;  /* 0x0000000707077c20 */ /* 0x000fe20008400000 */
[----:B------:R-:W-:Y:S01]  /*55e0*/  F2FP.SATFINITE.E5M2.F32.PACK_AB_MERGE_C R47, RZ, R47, RZ ;  /* 0x0000002fff2f723e */ /* 0x000fe200048060ff */
[----:B------:R-:W-:Y:S01]  /*55f0*/  IMAD.U32 R6, R17, 0x10000, RZ ;  /* 0x0001000011067824 */ /* 0x000fe200078e00ff */
[----:B------:R-:W-:-:S02]  /*5600*/  F2FP.SATFINITE.E5M2.F32.PACK_AB_MERGE_C R55, RZ, R55, RZ ;  /* 0x00000037ff37723e */ /* 0x000fc400048060ff */
[----:B------:R-:W-:Y:S02]  /*5610*/  F2FP.SATFINITE.E5M2.F32.PACK_AB_MERGE_C R7, RZ, R7, RZ ;  /* 0x00000007ff07723e */ /* 0x000fe400048060ff */
        /* <DEDUP_REMOVED lines=30> */
[----:B------:R-:W-:Y:S01]  /*5800*/  F2FP.SATFINITE.E5M2.F32.PACK_AB_MERGE_C R64, RZ, R64, RZ ;  /* 0x00000040ff40723e */ /* 0x000fe200048060ff */
[----:B------:R-:W-:Y:S01]  /*5810*/  IMAD.X R67, R5, 0x1, R67, P0 ;  /* 0x0000000105437824 */ /* 0x000fe200000e0643 */
[----:B------:R-:W-:Y:S01]  /*5820*/  FMNMX3 R59, |R34|, R59, |R7|, !PT ;  /* 0x0000003b223b7276 */ /* 0x000fe20007800607 */
[----:B------:R-:W-:Y:S01]  /*5830*/  FMUL R7, R7, UR7 ;  /* 0x0000000707077c20 */ /* 0x000fe20008400000 */
[----:B------:R-:W-:-:S02]  /*5840*/  F2FP.SATFINITE.E5M2.F32.PACK_AB_MERGE_C R34, RZ, R60, RZ ;  /* 0x0000003cff22723e */ /* 0x000fc400048060ff */
[----:B------:R-:W-:Y:S02]  /*5850*/  F2FP.SATFINITE.E5M2.F32.PACK_AB_MERGE_C R63, RZ, R63, RZ ;  /* 0x0000003fff3f723e */ /* 0x000fe400048060ff */
[----:B------:R-:W-:Y:S02]  /*5860*/  LOP3.LUT R34, R34, 0xffff, RZ, 0xc0, !PT ;  /* 0x0000ffff22227812 */ /* 0x000fe400078ec0ff */
[----:B------:R-:W-:-:S03]  /*5870*/  F2FP.SATFINITE.E5M2.F32.PACK_AB_MERGE_C R7, RZ, R7, RZ ;  /* 0x00000007ff07723e */ /* 0x000fc600048060ff */
        /* <DEDUP_REMOVED lines=27> */
[----:B------:R-:W-:-:S02]  /*5a30*/  F2FP.SATFINITE.E5M2.F32.PACK_AB_MERGE_C R19, RZ, R19, RZ ;  /* 0x00000013ff13723e */ /* 0x000fc400048060ff */
[----:B------:R-:W-:Y:S02]  /*5a40*/  FMNMX3 R65, |R65|, R59, |R16|, !PT ;  /* 0x0000003b41417276 */ /* 0x000fe40007800610 */
[----:B------:R-:W-:Y:S02]  /*5a50*/  LOP3.LUT R16, R19, 0xffff, RZ, 0xc0, !PT ;  /* 0x0000ffff13107812 */ /* 0x000fe400078ec0ff */
[----:B------:R-:W-:Y:S01]  /*5a60*/  F2FP.SATFINITE.E5M2.F32.PACK_AB_MERGE_C R19, RZ, R31, RZ ;  /* 0x0000001fff13723e */ /* 0x000fe200048060ff */
[----:B------:R-:W-:Y:S01]  /*5a70*/  FMUL R31, R6, UR7 ;  /* 0x00000007061f7c20 */ /* 0x000fe20008400000 */
[----:B------:R-:W-:Y:S01]  /*5a80*/  F2FP.SATFINITE.E5M2.F32.PACK_AB_MERGE_C R22, RZ, R22, RZ ;  /* 0x00000016ff16723e */ /* 0x000fe200048060ff */
[----:B------:R-:W-:Y:S01]  /*5a90*/  IMAD.U32 R7, R16, 0x10000, RZ ;  /* 0x0001000010077824 */ /* 0x000fe200078e00ff */
[----:B------:R-:W-:Y:S02]  /*5aa0*/  LOP3.LUT R19, R19, 0xffff, RZ, 0xc0, !PT ;  /* 0x0000ffff13137812 */ /* 0x000fe400078ec0ff */
[----:B------:R-:W-:-:S02]  /*5ab0*/  F2FP.SATFINITE.E5M2.F32.PACK_AB_MERGE_C R31, RZ, R31, RZ ;  /* 0x0000001fff1f723e */ /* 0x000fc400048060ff */
        /* <DEDUP_REMOVED lines=61> */
[----:B------:R-:W-:Y:S01]  /*5e90*/  FMUL R7, R76, UR7 ;  /* 0x000000074c077c20 */ /* 0x000fe20008400000 */
[----:B------:R-:W-:Y:S01]  /*5ea0*/  IMAD.MOV.U32 R45, RZ, RZ, 0x2 ;  /* 0x00000002ff2d7424 */ /* 0x000fe200078e00ff */
[----:B------:R-:W-:-:S02]  /*5eb0*/  F2FP.SATFINITE.E5M2.F32.PACK_AB_MERGE_C R62, RZ, R62, RZ ;  /* 0x0000003eff3e723e */ /* 0x000fc400048060ff */
[----:B------:R-:W-:Y:S02]  /*5ec0*/  LOP3.LUT R37, R37, 0xffff, RZ, 0xc0, !PT ;  /* 0x0000ffff25257812 */ /* 0x000fe400078ec0ff */
[----:B0-----:R-:W-:Y:S01]  /*5ed0*/  FMNMX3 R75, |R44|, R61, |R6|, !PT ;  /* 0x0000003d2c4b7276 */ /* 0x001fe20007800606 */
[----:B------:R-:W-:Y:S01]  /*5ee0*/  FMUL R61, R6, UR7 ;  /* 0x00000007063d7c20 */ /* 0x000fe20008400000 */
[----:B------:R-:W-:Y:S01]  /*5ef0*/  F2FP.SATFINITE.E5M2.F32.PACK_AB_MERGE_C R7, RZ, R7, RZ ;  /* 0x00000007ff07723e */ /* 0x000fe200048060ff */
[----:B------:R-:W-:-:S03]  /*5f00*/  IMAD.U32 R6, R37, 0x10000, RZ ;  /* 0x0001000025067824 */ /* 0x000fc600078e00ff */
[----:B------:R-:W-:Y:S02]  /*5f10*/  LOP3.LUT R56, R7, 0xffff, RZ, 0xc0, !PT ;  /* 0x0000ffff07387812 */ /* 0x000fe400078ec0ff */
        /* <DEDUP_REMOVED lines=38> */
[----:B------:R-:W-:Y:S01]  /*6180*/  F2FP.SATFINITE.E5M2.F32.PACK_AB_MERGE_C R65, RZ, R65, RZ ;  /* 0x00000041ff41723e */ /* 0x000fe200048060ff */
[----:B------:R-:W-:Y:S01]  /*6190*/  FMUL R23, R17, UR7 ;  /* 0x0000000711177c20 */ /* 0x000fe20008400000 */
[----:B------:R-:W-:Y:S02]  /*61a0*/  FMNMX3 R7, |R76|, R7, |R17|, !PT ;  /* 0x000000074c077276 */ /* 0x000fe40007800611 */
[----:B------:R-:W-:Y:S01]  /*61b0*/  LOP3.LUT R6, R57, 0xff000000, R6, 0xf8, !PT ;  /* 0xff00000039067812 */ /* 0x000fe200078ef806 */
[----:B------:R-:W-:Y:S01]  /*61c0*/  IMAD.U32 R17, R65, 0x10000, RZ ;  /* 0x0001000041117824 */ /* 0x000fe200078e00ff */
[----:B------:R-:W-:Y:S01]  /*61d0*/  F2FP.SATFINITE.E5M2.F32.PACK_AB_MERGE_C R23, RZ, R23, RZ ;  /* 0x00000017ff17723e */ /* 0x000fe200048060ff */
[----:B------:R-:W-:-:S03]  /*61e0*/  FMUL R57, R52, UR7 ;  /* 0x0000000734397c20 */ /* 0x000fc60008400000 */
[----:B------:R-:W-:Y:S02]  /*61f0*/  LOP3.LUT R52, R17, 0xff0000, RZ, 0xc0, !PT ;  /* 0x00ff000011347812 */ /* 0x000fe400078ec0ff */
[----:B------:R-:W-:Y:S02]  /*6200*/  LOP3.LUT R17, R23, 0xffff, RZ, 0xc0, !PT ;  /* 0x0000ffff17117812 */ /* 0x000fe400078ec0ff */
[----:B------:R-:W-:-:S03]  /*6210*/  F2FP.SATFINITE.E5M2.F32.PACK_AB_MERGE_C R57, RZ, R57, RZ ;  /* 0x00000039ff39723e */ /* 0x000fc600048060ff */
[----:B------:R-:W-:Y:S02]  /*6220*/  IMAD R52, R17, 0x1000000, R52 ;  /* 0x0100000011347824 */ /* 0x000fe400078e0234 */
[----:B------:R-:W-:Y:S01]  /*6230*/  FMUL R17, R42, UR7 ;  /* 0x000000072a117c20 */ /* 0x000fe20008400000 */
[----:B------:R-:W-:-:S04]  /*6240*/  IMAD.SHL.U32 R53, R57, 0x100, RZ ;  /* 0x0000010039357824 */ /* 0x000fc800078e00ff */
[----:B------:R-:W-:Y:S02]  /*6250*/  F2FP.SATFINITE.E5M2.F32.PACK_AB_MERGE_C R17, RZ, R17, RZ ;  /* 0x00000011ff11723e */ /* 0x000fe400048060ff */
        /* <DEDUP_REMOVED lines=78> */
[----:B------:R-:W-:-:S05]  /*6740*/  LOP3.LUT R40, R17, 0xff0000, RZ, 0xc0, !PT ;  /* 0x00ff000011287812 */ /* 0x000fca00078ec0ff */
[----:B------:R-:W-:Y:S02]  /*6750*/  IMAD R7, R45, 0x1000000, R40 ;  /* 0x010000002d077824 */ /* 0x000fe400078e0228 */
[----:B------:R-:W-:-:S05]  /*6760*/  IMAD.SHL.U32 R40, R19, 0x100, RZ ;  /* 0x0000010013287824 */ /* 0x000fca00078e00ff */
[----:B------:R-:W-:Y:S02]  /*6770*/  LOP3.LUT R7, R7, 0xffff, R40, 0xf8, !PT ;  /* 0x0000ffff07077812 */ /* 0x000fe400078ef828 */
[----:B------:R-:W-:Y:S01]  /*6780*/  F2FP.SATFINITE.E5M2.F32.PACK_AB_MERGE_C R40, RZ, R16, RZ ;  /* 0x00000010ff28723e */ /* 0x000fe200048060ff */
        /* <DEDUP_REMOVED lines=26> */
[----:B------:R-:W-:Y:S02]  /*6930*/  F2FP.SATFINITE.E5M2.F32.PACK_AB_MERGE_C R36, RZ, R36, RZ ;  /* 0x00000024ff24723e */ /* 0x000fe400048060ff */
[----:B------:R-:W-:Y:S01]  /*6940*/  FMNMX3 R37, |R22|, R37, |R17|, !PT ;  /* 0x0000002516257276 */ /* 0x000fe20007800611 */
[----:B------:R-:W-:Y:S01]  /*6950*/  FMUL R17, R17, UR7 ;  /* 0x0000000711117c20 */ /* 0x000fe20008400000 */
[----:B------:R-:W-:Y:S01]  /*6960*/  F2FP.SATFINITE.E5M2.F32.PACK_AB_MERGE_C R22, RZ, R30, RZ ;  /* 0x0000001eff16723e */ /* 0x000fe200048060ff */
[----:B------:R-:W-:Y:S01]  /*6970*/  FMUL R30, R16, UR7 ;  /* 0x00000007101e7c20 */ /* 0x000fe20008400000 */
[----:B------:R-:W-:Y:S02]  /*6980*/  LOP3.LUT R61, R61, 0xffff, RZ, 0xc0, !PT ;  /* 0x0000ffff3d3d7812 */ /* 0x000fe400078ec0ff */
[----:B------:R-:W-:Y:S02]  /*6990*/  LOP3.LUT R22, R22, 0xffff, RZ, 0xc0, !PT ;  /* 0x0000ffff16167812 */ /* 0x000fe400078ec0ff */
[----:B------:R-:W-:-:S02]  /*69a0*/  F2FP.SATFINITE.E5M2.F32.PACK_AB_MERGE_C R17, RZ, R17, RZ ;  /* 0x00000011ff11723e */ /* 0x000fc400048060ff */
[----:B------:R-:W-:Y:S01]  /*69b0*/  F2FP.SATFINITE.E5M2.F32.PACK_AB_MERGE_C R30, RZ, R30, RZ ;  /* 0x0000001eff1e723e */ /* 0x000fe200048060ff */
        /* <DEDUP_REMOVED lines=43> */
[----:B------:R-:W-:Y:S02]  /*6c70*/  IADD3 R60, P0, PT, R76, UR16, RZ ;  /* 0x000000104c3c7c10 */ /* 0x000fe4000ff1e0ff */
[----:B------:R-:W-:-:S03]  /*6c80*/  F2FP.SATFINITE.E5M2.F32.PACK_AB_MERGE_C R52, RZ, R52, RZ ;  /* 0x00000034ff34723e */ /* 0x000fc600048060ff */
        /* <DEDUP_REMOVED lines=20> */
[----:B------:R-:W-:Y:S01]  /*6dd0*/  F2FP.SATFINITE.E5M2.F32.PACK_AB_MERGE_C R23, RZ, R40, RZ ;  /* 0x00000028ff17723e */ /* 0x000fe200048060ff */
[----:B------:R-:W-:Y:S01]  /*6de0*/  FMUL R40, R54, UR7 ;  /* 0x0000000736287c20 */ /* 0x000fe20008400000 */
[----:B------:R-:W-:Y:S02]  /*6df0*/  FMUL R54, R17, UR7 ;  /* 0x0000000711367c20 */ /* 0x000fe40008400000 */
        /* <DEDUP_REMOVED lines=11> */
[----:B------:R-:W-:Y:S02]  /*6eb0*/  F2FP.SATFINITE.E5M2.F32.PACK_AB_MERGE_C R53, RZ, R16, RZ ;  /* 0x00000010ff35723e */ /* 0x000fe400048060ff */
        /* <DEDUP_REMOVED lines=30> */
[----:B------:R-:W-:Y:S02]  /*70a0*/  LOP3.LUT R44, R36, 0xffff, RZ, 0xc0, !PT ;  /* 0x0000ffff242c7812 */ /* 0x000fe400078ec0ff */
[----:B------:R-:W-:Y:S01]  /*70b0*/  F2FP.SATFINITE.E5M2.F32.PACK_AB_MERGE_C R17, RZ, R17, RZ ;  /* 0x00000011ff11723e */ /* 0x000fe200048060ff */
[----:B------:R-:W-:Y:S01]  /*70c0*/  IMAD.U32 R16, R56, 0x10000, RZ ;  /* 0x0001000038107824 */ /* 0x000fe200078e00ff */
[----:B------:R-:W-:-:S02]  /*70d0*/  F2FP.SATFINITE.E5M2.F32.PACK_AB_MERGE_C R57, RZ, R57, RZ ;  /* 0x00000039ff39723e */ /* 0x000fc400048060ff */
[----:B------:R-:W-:Y:S02]  /*70e0*/  LOP3.LUT R60, R17, 0xffff, RZ, 0xc0, !PT ;  /* 0x0000ffff113c7812 */ /* 0x000fe400078ec0ff */
[----:B------:R-:W-:Y:S01]  /*70f0*/  LOP3.LUT R17, R16, 0xff0000, RZ, 0xc0, !PT ;  /* 0x00ff000010117812 */ /* 0x000fe200078ec0ff */
[----:B------:R-:W-:Y:S01]  /*7100*/  IMAD.SHL.U32 R16, R57, 0x100, RZ ;  /* 0x0000010039107824 */ /* 0x000fe200078e00ff */
[----:B------:R-:W-:Y:S01]  /*7110*/  F2FP.SATFINITE.E5M2.F32.PACK_AB_MERGE_C R36, RZ, R45, RZ ;  /* 0x0000002dff24723e */ /* 0x000fe200048060ff */
        /* <DEDUP_REMOVED lines=31> */
[----:B------:R-:W-:Y:S01]  /*7310*/  FMNMX3 R63, |R64|, R63, |R65|, !PT ;  /* 0x0000003f403f7276 */ /* 0x000fe20007800641 */
[----:B------:R-:W-:Y:S01]  /*7320*/  IMAD.SHL.U32 R65, R45, 0x100, RZ ;  /* 0x000001002d417824 */ /* 0x000fe200078e00ff */
[----:B------:R-:W-:Y:S01]  /*7330*/  LOP3.LUT R66, R66, 0xff0000, RZ, 0xc0, !PT ;  /* 0x00ff000042427812 */ /* 0x000fe200078ec0ff */
[----:B------:R-:W-:-:S04]  /*7340*/  FMUL R64, R64, UR7 ;  /* 0x0000000740407c20 */ /* 0x000fc80008400000 */
[----:B------:R-:W-:Y:S01]  /*7350*/  IMAD R66, R61, 0x1000000, R66 ;  /* 0x010000003d427824 */ /* 0x000fe200078e0242 */
[----:B------:R-:W-:-:S04]  /*7360*/  F2FP.SATFINITE.E5M2.F32.PACK_AB_MERGE_C R64, RZ, R64, RZ ;  /* 0x00000040ff40723e */ /* 0x000fc800048060ff */
        /* <DEDUP_REMOVED lines=42> */
[----:B------:R-:W-:-:S02]  /*7610*/  F2FP.SATFINITE.E5M2.F32.PACK_AB_MERGE_C R53, RZ, R53, RZ ;  /* 0x00000035ff35723e */ /* 0x000fc400048060ff */
[----:B------:R-:W-:Y:S02]  /*7620*/  F2FP.SATFINITE.E5M2.F32.PACK_AB_MERGE_C R16, RZ, R16, RZ ;  /* 0x00000010ff10723e */ /* 0x000fe400048060ff */
[----:B------:R-:W-:Y:S02]  /*7630*/  F2FP.SATFINITE.E5M2.F32.PACK_AB_MERGE_C R37, RZ, R37, RZ ;  /* 0x00000025ff25723e */ /* 0x000fe400048060ff */
[----:B------:R-:W-:Y:S02]  /*7640*/  F2FP.SATFINITE.E5M2.F32.PACK_AB_MERGE_C R40, RZ, R40, RZ ;  /* 0x00000028ff28723e */ /* 0x000fe400048060ff */
        /* <DEDUP_REMOVED lines=36> */
[----:B------:R-:W-:Y:S02]  /*7890*/  F2FP.SATFINITE.E5M2.F32.PACK_AB_MERGE_C R55, RZ, R55, RZ ;  /* 0x00000037ff37723e */ /* 0x000fe400048060ff */
[C---:B------:R-:W-:Y:S01]  /*78a0*/  FMNMX3 R57, |R17|.reuse, R31, |R44|, !PT ;  /* 0x0000001f11397276 */ /* 0x040fe2000780062c */
[----:B------:R-:W-:Y:S01]  /*78b0*/  FMUL R17, R17, UR7 ;  /* 0x0000000711117c20 */ /* 0x000fe20008400000 */
[----:B------:R-:W-:Y:S02]  /*78c0*/  F2FP.SATFINITE.E5M2.F32.PACK_AB_MERGE_C R41, RZ, R41, RZ ;  /* 0x00000029ff29723e */ /* 0x000fe400048060ff */
[----:B------:R-:W-:Y:S02]  /*78d0*/  F2FP.SATFINITE.E5M2.F32.PACK_AB_MERGE_C R56, RZ, R56, RZ ;  /* 0x00000038ff38723e */ /* 0x000fe400048060ff */
[----:B------:R-:W-:-:S03]  /*78e0*/  F2FP.SATFINITE.E5M2.F32.PACK_AB_MERGE_C R44, RZ, R17, RZ ;  /* 0x00000011ff2c723e */ /* 0x000fc600048060ff */
        /* <DEDUP_REMOVED lines=29> */
[----:B------:R-:W-:Y:S02]  /*7ac0*/  F2FP.SATFINITE.E5M2.F32.PACK_AB_MERGE_C R19, RZ, R19, RZ ;  /* 0x00000013ff13723e */ /* 0x000fe400048060ff */
[----:B------:R-:W-:Y:S01]  /*7ad0*/  FMNMX3 R57, |R36|, R57, |R45|, !PT ;  /* 0x0000003924397276 */ /* 0x000fe2000780062d */
[----:B------:R-:W-:Y:S01]  /*7ae0*/  FMUL R36, R17, UR7 ;  /* 0x0000000711247c20 */ /* 0x000fe20008400000 */
[----:B------:R-:W-:Y:S02]  /*7af0*/  LOP3.LUT R45, R19, 0xffff, RZ, 0xc0, !PT ;  /* 0x0000ffff132d7812 */ /* 0x000fe400078ec0ff */
[----:B------:R-:W-:Y:S01]  /*7b00*/  F2FP.SATFINITE.E5M2.F32.PACK_AB_MERGE_C R19, RZ, R52, RZ ;  /* 0x00000034ff13723e */ /* 0x000fe200048060ff */
[----:B------:R-:W-:Y:S01]  /*7b10*/  FMUL R52, R16, UR7 ;  /* 0x0000000710347c20 */ /* 0x000fe20008400000 */
[----:B------:R-:W-:Y:S01]  /*7b20*/  F2FP.SATFINITE.E5M2.F32.PACK_AB_MERGE_C R36, RZ, R36, RZ ;  /* 0x00000024ff24723e */ /* 0x000fe200048060ff */
[----:B------:R-:W-:Y:S01]  /*7b30*/  IMAD.U32 R17, R45, 0x10000, RZ ;  /* 0x000100002d117824 */ /* 0x000fe200078e00ff */
[----:B------:R-:W-:-:S02]  /*7b40*/  LOP3.LUT R19, R19, 0xffff, RZ, 0xc0, !PT ;  /* 0x0000ffff13137812 */ /* 0x000fc400078ec0ff */
[----:B------:R-:W-:Y:S02]  /*7b50*/  F2FP.SATFINITE.E5M2.F32.PACK_AB_MERGE_C R52, RZ, R52, RZ ;  /* 0x00000034ff34723e */ /* 0x000fe400048060ff */
        /* <DEDUP_REMOVED lines=29> */
[----:B------:R-:W-:Y:S01]  /*7d30*/  F2FP.SATFINITE.E5M2.F32.PACK_AB_MERGE_C R53, RZ, R53, RZ ;  /* 0x00000035ff35723e */ /* 0x000fe200048060ff */
[----:B------:R-:W-:Y:S01]  /*7d40*/  IMAD.U32 R57, RZ, RZ, UR16 ;  /* 0x00000010ff397e24 */ /* 0x000fe2000f8e00ff */
[----:B------:R-:W-:Y:S01]  /*7d50*/  F2FP.SATFINITE.E5M2.F32.PACK_AB_MERGE_C R40, RZ, R40, RZ ;  /* 0x00000028ff28723e */ /* 0x000fe200048060ff */
[----:B------:R-:W-:Y:S01]  /*7d60*/  IMAD.U32 R17, R44, 0x10000, RZ ;  /* 0x000100002c117824 */ /* 0x000fe200078e00ff */
[----:B------:R-:W-:Y:S01]  /*7d70*/  F2FP.SATFINITE.E5M2.F32.PACK_AB_MERGE_C R37, RZ, R37, RZ ;  /* 0x00000025ff25723e */ /* 0x000fe200048060ff */
        /* <DEDUP_REMOVED lines=31> */
[----:B------:R-:W-:Y:S02]  /*7f70*/  F2FP.SATFINITE.E5M2.F32.PACK_AB_MERGE_C R17, RZ, R17, RZ ;  /* 0x00000011ff11723e */ /* 0x000fe400048060ff */
[----:B------:R-:W-:Y:S01]  /*7f80*/  FMNMX3 R19, |R36|, R19, |R61|, !PT ;  /* 0x0000001324137276 */ /* 0x000fe2000780063d */
[----:B------:R-:W-:Y:S01]  /*7f90*/  FMUL R61, R61, UR7 ;  /* 0x000000073d3d7c20 */ /* 0x000fe20008400000 */
[----:B------:R-:W-:Y:S01]  /*7fa0*/  LOP3.LUT R17, R17, 0xffff, RZ, 0xc0, !PT ;  /* 0x0000ffff11117812 */ /* 0x000fe200078ec0ff */
[----:B------:R-:W-:Y:S01]  /*7fb0*/  FMUL R36, R16, UR7 ;  /* 0x0000000710247c20 */ /* 0x000fe20008400000 */
[----:B------:R-:W-:-:S02]  /*7fc0*/  F2FP.SATFINITE.E5M2.F32.PACK_AB_MERGE_C R41, RZ, R41, RZ ;  /* 0x00000029ff29723e */ /* 0x000fc400048060ff */
[----:B------:R-:W-:Y:S01]  /*7fd0*/  F2FP.SATFINITE.E5M2.F32.PACK_AB_MERGE_C R16, RZ, R61, RZ ;  /* 0x0000003dff10723e */ /* 0x000fe200048060ff */
[----:B------:R-:W-:Y:S01]  /*7fe0*/  IMAD.U32 R61, R17, 0x10000, RZ ;  /* 0x00010000113d7824 */ /* 0x000fe200078e00ff */
        /* <DEDUP_REMOVED lines=31> */
[----:B------:R-:W-:-:S02]  /*81e0*/  F2FP.SATFINITE.E5M2.F32.PACK_AB_MERGE_C R53, RZ, R53, RZ ;  /* 0x00000035ff35723e */ /* 0x000fc400048060ff */
[C---:B------:R-:W-:Y:S01]  /*81f0*/  FMNMX3 R19, |R54|.reuse, R19, |R37|, !PT ;  /* 0x0000001336137276 */ /* 0x040fe20007800625 */
[----:B------:R-:W-:Y:S01]  /*8200*/  FMUL R55, R45, UR7 ;  /* 0x000000072d377c20 */ /* 0x000fe20008400000 */
[----:B------:R-:W-:Y:S01]  /*8210*/  LOP3.LUT R53, R53, 0xffff, RZ, 0xc0, !PT ;  /* 0x0000ffff35357812 */ /* 0x000fe200078ec0ff */
[----:B------:R-:W-:Y:S01]  /*8220*/  FMUL R54, R54, UR7 ;  /* 0x0000000736367c20 */ /* 0x000fe20008400000 */
        /* <DEDUP_REMOVED lines=40> */
[----:B------:R-:W-:-:S02]  /*84b0*/  F2FP.SATFINITE.E5M2.F32.PACK_AB_MERGE_C R57, RZ, R57, RZ ;  /* 0x00000039ff39723e */ /* 0x000fc400048060ff */
[----:B------:R-:W-:Y:S01]  /*84c0*/  FMNMX3 R45, |R62|, R19, |R53|, !PT ;  /* 0x000000133e2d7276 */ /* 0x000fe20007800635 */
[----:B------:R-:W-:Y:S01]  /*84d0*/  FMUL R62, R53, UR7 ;  /* 0x00000007353e7c20 */ /* 0x000fe20008400000 */
[----:B------:R-:W-:Y:S01]  /*84e0*/  LOP3.LUT R53, R57, 0xffff, RZ, 0xc0, !PT ;  /* 0x0000ffff39357812 */ /* 0x000fe200078ec0ff */
[----:B------:R-:W-:Y:S01]  /*84f0*/  FMUL R19, R37, UR7 ;  /* 0x0000000725137c20 */ /* 0x000fe20008400000 */
[----:B------:R-:W-:Y:S02]  /*8500*/  F2FP.SATFINITE.E5M2.F32.PACK_AB_MERGE_C R56, RZ, R56, RZ ;  /* 0x00000038ff38723e */ /* 0x000fe400048060ff */
[----:B------:R-:W-:Y:S01]  /*8510*/  F2FP.SATFINITE.E5M2.F32.PACK_AB_MERGE_C R37, RZ, R62, RZ ;  /* 0x0000003eff25723e */ /* 0x000fe200048060ff */
[----:B------:R-:W-:Y:S01]  /*8520*/  IMAD.U32 R62, R53, 0x10000, RZ ;  /* 0x00010000353e7824 */ /* 0x000fe200078e00ff */
[----:B------:R-:W-:Y:S02]  /*8530*/  F2FP.SATFINITE.E5M2.F32.PACK_AB_MERGE_C R19, RZ, R19, RZ ;  /* 0x00000013ff13723e */ /* 0x000fe400048060ff */
        /* <DEDUP_REMOVED lines=35> */
[----:B------:R-:W-:-:S02]  /*8770*/  F2FP.SATFINITE.E5M2.F32.PACK_AB_MERGE_C R45, RZ, R60, RZ ;  /* 0x0000003cff2d723e */ /* 0x000fc400048060ff */
[----:B------:R-:W-:Y:S02]  /*8780*/  F2FP.SATFINITE.E5M2.F32.PACK_AB_MERGE_C R56, RZ, R56, RZ ;  /* 0x00000038ff38723e */ /* 0x000fe400048060ff */
[----:B------:R-:W-:Y:S02]  /*8790*/  LOP3.LUT R45, R45, 0xffff, RZ, 0xc0, !PT ;  /* 0x0000ffff2d2d7812 */ /* 0x000fe400078ec0ff */
[----:B------:R-:W-:Y:S02]  /*87a0*/  F2FP.SATFINITE.E5M2.F32.PACK_AB_MERGE_C R53, RZ, R55, RZ ;  /* 0x00000037ff35723e */ /* 0x000fe400048060ff */
[----:B------:R-:W-:Y:S01]  /*87b0*/  F2FP.SATFINITE.E5M2.F32.PACK_AB_MERGE_C R63, RZ, R63, RZ ;  /* 0x0000003fff3f723e */ /* 0x000fe200048060ff */
        /* <DEDUP_REMOVED lines=31> */
[----:B---3--:R-:W-:Y:S01]  /*89b0*/  F2FP.SATFINITE.E5M2.F32.PACK_AB_MERGE_C R24, RZ, R48, RZ ;  /* 0x00000030ff18723e */ /* 0x008fe200048060ff */
[----:B------:R-:W-:Y:S02]  /*89c0*/  FMUL R54, R49, UR7 ;  /* 0x0000000731367c20 */ /* 0x000fe40008400000 */
[----:B------:R-:W-:Y:S02]  /*89d0*/  IMAD.U32 R20, R55, 0x10000, RZ ;  /* 0x0001000037147824 */ /* 0x000fe400078e00ff */
[----:B----4-:R-:W-:Y:S01]  /*89e0*/  IMAD.U32 R43, R24, 0x10000, RZ ;  /* 0x00010000182b7824 */ /* 0x010fe200078e00ff */
[----:B------:R-:W-:Y:S01]  /*89f0*/  F2FP.SATFINITE.E5M2.F32.PACK_AB_MERGE_C R25, RZ, R54, RZ ;  /* 0x00000036ff19723e */ /* 0x000fe200048060ff */
[----:B------:R-:W-:Y:S01]  /*8a00*/  FMUL R42, R20, UR7 ;  /* 0x00000007142a7c20 */ /* 0x000fe20008400000 */
[----:B------:R-:W-:-:S02]  /*8a10*/  FMNMX3 R62, |R21|, R62, |R20|, !PT ;  /* 0x0000003e153e7276 */ /* 0x000fc40007800614 */
[----:B------:R-:W-:Y:S02]  /*8a20*/  LOP3.LUT R43, R43, 0xff0000, RZ, 0xc0, !PT ;  /* 0x00ff00002b2b7812 */ /* 0x000fe400078ec0ff */
[----:B------:R-:W-:Y:S02]  /*8a30*/  LOP3.LUT R20, R25, 0xffff, RZ, 0xc0, !PT ;  /* 0x0000ffff19147812 */ /* 0x000fe400078ec0ff */
[----:B------:R-:W-:-:S03]  /*8a40*/  F2FP.SATFINITE.E5M2.F32.PACK_AB_MERGE_C R42, RZ, R42, RZ ;  /* 0x0000002aff2a723e */ /* 0x000fc600048060ff */
[----:B------:R-:W-:Y:S02]  /*8a50*/  IMAD R20, R20, 0x1000000, R43 ;  /* 0x0100000014147824 */ /* 0x000fe400078e022b */
[----:B------:R-:W-:Y:S01]  /*8a60*/  FMUL R43, R21, UR7 ;  /* 0x00000007152b7c20 */ /* 0x000fe20008400000 */
[----:B------:R-:W-:Y:S01]  /*8a70*/  IMAD.SHL.U32 R21, R42, 0x100, RZ ;  /* 0x000001002a157824 */ /* 0x000fe200078e00ff */
[----:B------:R-:W-:-:S03]  /*8a80*/  IADD3 R54, P0, PT, R3, UR14, RZ ;  /* 0x0000000e03367c10 */ /* 0x000fc6000ff1e0ff */
[----:B------:R-:W-:Y:S02]  /*8a90*/  F2FP.SATFINITE.E5M2.F32.PACK_AB_MERGE_C R43, RZ, R43, RZ ;  /* 0x0000002bff2b723e */ /* 0x000fe400048060ff */
        /* <DEDUP_REMOVED lines=21> */
[----:B------:R-:W-:Y:S01]  /*8bf0*/  F2FP.SATFINITE.E5M2.F32.PACK_AB_MERGE_C R48, RZ, R48, RZ ;  /* 0x00000030ff30723e */ /* 0x000fe200048060ff */
[----:B------:R-:W-:Y:S02]  /*8c00*/  FMUL R49, R62, UR7 ;  /* 0x000000073e317c20 */ /* 0x000fe40008400000 */
[----:B0-----:R-:W-:Y:S01]  /*8c10*/  FMUL R63, R21, UR7 ;  /* 0x00000007153f7c20 */ /* 0x001fe20008400000 */
[----:B------:R-:W-:Y:S01]  /*8c20*/  FMNMX3 R41, |R20|, R41, |R21|, !PT ;  /* 0x0000002914297276 */ /* 0x000fe20007800615 */
[----:B------:R-:W-:Y:S01]  /*8c30*/  IMAD.U32 R21, R48, 0x10000, RZ ;  /* 0x0001000030157824 */ /* 0x000fe200078e00ff */
[----:B------:R-:W-:-:S02]  /*8c40*/  F2FP.SATFINITE.E5M2.F32.PACK_AB_MERGE_C R49, RZ, R49, RZ ;  /* 0x00000031ff31723e */ /* 0x000fc400048060ff */
[----:B------:R-:W-:Y:S02]  /*8c50*/  F2FP.SATFINITE.E5M2.F32.PACK_AB_MERGE_C R63, RZ, R63, RZ ;  /* 0x0000003fff3f723e */ /* 0x000fe400048060ff */
[----:B-1----:R-:W-:Y:S02]  /*8c60*/  LOP3.LUT R34, R21, 0xff0000, RZ, 0xc0, !PT ;  /* 0x00ff000015227812 */ /* 0x002fe400078ec0ff */
[----:B------:R-:W-:Y:S01]  /*8c70*/  LOP3.LUT R21, R49, 0xffff, RZ, 0xc0, !PT ;  /* 0x0000ffff31157812 */ /* 0x000fe200078ec0ff */
[----:B------:R-:W-:-:S04]  /*8c80*/  FMUL R35, R20, UR7 ;  /* 0x0000000714237c20 */ /* 0x000fc80008400000 */
[----:B------:R-:W-:Y:S02]  /*8c90*/  IMAD R34, R21, 0x1000000, R34 ;  /* 0x0100000015227824 */ /* 0x000fe400078e0222 */
[----:B------:R-:W-:-:S05]  /*8ca0*/  IMAD.SHL.U32 R21, R63, 0x100, RZ ;  /* 0x000001003f157824 */ /* 0x000fca00078e00ff */
[----:B------:R-:W-:Y:S02]  /*8cb0*/  LOP3.LUT R21, R34, 0xffff, R21, 0xf8, !PT ;  /* 0x0000ffff22157812 */ /* 0x000fe400078ef815 */
[----:B------:R-:W-:Y:S02]  /*8cc0*/  IADD3 R34, P0, PT, R54, UR16, RZ ;  /* 0x0000001036227c10 */ /* 0x000fe4000ff1e0ff */
[----:B------:R-:W-:-:S04]  /*8cd0*/  F2FP.SATFINITE.E5M2.F32.PACK_AB_MERGE_C R54, RZ, R35, RZ ;  /* 0x00000023ff36723e */ /* 0x000fc800048060ff */
        /* <DEDUP_REMOVED lines=21> */
[----:B------:R-:W-:Y:S01]  /*8e30*/  F2FP.SATFINITE.E5M2.F32.PACK_AB_MERGE_C R55, RZ, R55, RZ ;  /* 0x00000037ff37723e */ /* 0x000fe200048060ff */
[----:B------:R-:W-:Y:S01]  /*8e40*/  FMUL R62, R18, UR7 ;  /* 0x00000007123e7c20 */ /* 0x000fe20008400000 */
[----:B------:R-:W-:Y:S02]  /*8e50*/  FMNMX3 R41, |R21|, R41, |R18|, !PT ;  /* 0x0000002915297276 */ /* 0x000fe40007800612 */
[----:B------:R-:W-:Y:S01]  /*8e60*/  LOP3.LUT R18, R55, 0xffff, RZ, 0xc0, !PT ;  /* 0x0000ffff37127812 */ /* 0x000fe200078ec0ff */
[----:B------:R-:W-:Y:S01]  /*8e70*/  FMUL R21, R20, UR7 ;  /* 0x0000000714157c20 */ /* 0x000fe20008400000 */
[----:B------:R-:W-:-:S03]  /*8e80*/  F2FP.SATFINITE.E5M2.F32.PACK_AB_MERGE_C R20, RZ, R62, RZ ;  /* 0x0000003eff14723e */ /* 0x000fc600048060ff */
[----:B------:R-:W-:Y:S01]  /*8e90*/  IMAD.U32 R55, R18, 0x10000, RZ ;  /* 0x0001000012377824 */ /* 0x000fe200078e00ff */
[----:B------:R-:W-:Y:S02]  /*8ea0*/  LOP3.LUT R20, R20, 0xffff, RZ, 0xc0, !PT ;  /* 0x0000ffff14147812 */ /* 0x000fe400078ec0ff */
[----:B------:R-:W-:Y:S02]  /*8eb0*/  F2FP.SATFINITE.E5M2.F32.PACK_AB_MERGE_C R21, RZ, R21, RZ ;  /* 0x00000015ff15723e */ /* 0x000fe400048060ff */
[----:B------:R-:W-:Y:S01]  /*8ec0*/  LOP3.LUT R65, R55, 0xff0000, RZ, 0xc0, !PT ;  /* 0x00ff000037417812 */ /* 0x000fe200078ec0ff */
[----:B------:R-:W-:Y:S02]  /*8ed0*/  FMUL R55, R3, UR7 ;  /* 0x0000000703377c20 */ /* 0x000fe40008400000 */
[----:B------:R-:W-:Y:S02]  /*8ee0*/  IMAD.SHL.U32 R62, R21, 0x100, RZ ;  /* 0x00000100153e7824 */ /* 0x000fe400078e00ff */
[----:B------:R-:W-:Y:S01]  /*8ef0*/  IMAD R3, R20, 0x1000000, R65 ;  /* 0x0100000014037824 */ /* 0x000fe200078e0241 */
[----:B0-----:R-:W-:-:S04]  /*8f00*/  F2FP.SATFINITE.E5M2.F32.PACK_AB_MERGE_C R34, RZ, R55, RZ ;  /* 0x00000037ff22723e */ /* 0x001fc800048060ff */
        /* <DEDUP_REMOVED lines=23> */
[----:B0-----:R-:W-:Y:S01]  /*9080*/  FMNMX3 R55, |R16|, R41, |R37|, !PT ;  /* 0x0000002910377276 */ /* 0x001fe20007800625 */
        /* <DEDUP_REMOVED lines=8> */
[----:B------:R-:W-:Y:S02]  /*9110*/  IMAD.SHL.U32 R16, R37, 0x100, RZ ;  /* 0x0000010025107824 */ /* 0x000fe400078e00ff */
[----:B------:R-:W-:Y:S02]  /*9120*/  FMUL R2, R2, UR7 ;  /* 0x0000000702027c20 */ /* 0x000fe40008400000 */
[----:B------:R-:W-:-:S05]  /*9130*/  IMAD R3, R62, 0x1000000, R3 ;  /* 0x010000003e037824 */ /* 0x000fca00078e0203 */
[----:B------:R-:W-:Y:S02]  /*9140*/  LOP3.LUT R3, R3, 0xffff, R16, 0xf8, !PT ;  /* 0x0000ffff03037812 */ /* 0x000fe400078ef810 */
[----:B------:R-:W-:Y:S02]  /*9150*/  IADD3 R16, P0, PT, R64, UR16, RZ ;  /* 0x0000001040107c10 */ /* 0x000fe4000ff1e0ff */
[----:B------:R-:W-:-:S03]  /*9160*/  F2FP.SATFINITE.E5M2.F32.PACK_AB_MERGE_C R64, RZ, R2, RZ ;  /* 0x00000002ff40723e */ /* 0x000fc600048060ff */
        /* <DEDUP_REMOVED lines=36> */
[----:B------:R-:W-:-:S03]  /*93b0*/  IMAD R3, R36, 0x1000000, R3 ;  /* 0x0100000024037824 */ /* 0x000fc600078e0203 */
[----:B------:R-:W-:Y:S02]  /*93c0*/  F2FP.SATFINITE.E5M2.F32.PACK_AB_MERGE_C R19, RZ, R19, RZ ;  /* 0x00000013ff13723e */ /* 0x000fe400048060ff */
        /* <DEDUP_REMOVED lines=38> */
[----:B------:R-:W-:Y:S02]  /*9630*/  IMAD.U32 R3, R21, 0x10000, RZ ;  /* 0x0001000015037824 */ /* 0x000fe400078e00ff */
[----:B------:R-:W-:-:S03]  /*9640*/  FMUL R2, R2, UR7 ;  /* 0x0000000702027c20 */ /* 0x000fc60008400000 */
[----:B------:R-:W-:Y:S02]  /*9650*/  LOP3.LUT R3, R3, 0xff0000, RZ, 0xc0, !PT ;  /* 0x00ff000003037812 */ /* 0x000fe400078ec0ff */
[----:B------:R-:W-:Y:S02]  /*9660*/  F2FP.SATFINITE.E5M2.F32.PACK_AB_MERGE_C R21, RZ, R2, RZ ;  /* 0x00000002ff15723e */ /* 0x000fe400048060ff */
        /* <DEDUP_REMOVED lines=33> */
[----:B------:R-:W-:Y:S01]  /*9880*/  FMUL R2, R2, UR7 ;  /* 0x0000000702027c20 */ /* 0x000fe20008400000 */
[----:B------:R-:W-:-:S03]  /*9890*/  IMAD.SHL.U32 R3, R19, 0x100, RZ ;  /* 0x0000010013037824 */ /* 0x000fc600078e00ff */
[----:B------:R-:W-:Y:S01]  /*98a0*/  IMAD R64, R43, 0x1000000, R64 ;  /* 0x010000002b407824 */ /* 0x000fe200078e0240 */
[----:B------:R-:W-:-:S04]  /*98b0*/  F2FP.SATFINITE.E5M2.F32.PACK_AB_MERGE_C R2, RZ, R2, RZ ;  /* 0x00000002ff02723e */ /* 0x000fc800048060ff */
        /* <DEDUP_REMOVED lines=39> */
[----:B------:R-:W-:Y:S02]  /*9b30*/  F2FP.SATFINITE.E5M2.F32.PACK_AB_MERGE_C R5, RZ, R5, RZ ;  /* 0x00000005ff05723e */ /* 0x000fe400048060ff */
[----:B0-----:R-:W-:Y:S02]  /*9b40*/  SHF.R.U32.HI R63, RZ, 0x10, R3 ;  /* 0x00000010ff3f7819 */ /* 0x001fe40000011603 */
[----:B------:R-:W-:Y:S01]  /*9b50*/  LOP3.LUT R2, R5, 0xffff, RZ, 0xc0, !PT ;  /* 0x0000ffff05027812 */ /* 0x000fe200078ec0ff */
[----:B------:R-:W-:Y:S02]  /*9b60*/  IMAD.U32 R64, R3, 0x10000, RZ ;  /* 0x0001000003407824 */ /* 0x000fe400078e00ff */
[----:B------:R-:W-:Y:S02]  /*9b70*/  IMAD.U32 R3, R63, 0x10000, RZ ;  /* 0x000100003f037824 */ /* 0x000fe400078e00ff */
[----:B------:R-:W-:Y:S02]  /*9b80*/  IMAD.SHL.U32 R63, R2, 0x1000000, RZ ;  /* 0x01000000023f7824 */ /* 0x000fe400078e00ff */
[----:B------:R-:W-:Y:S01]  /*9b90*/  FMUL R2, R64, UR7 ;  /* 0x0000000740027c20 */ /* 0x000fe20008400000 */
[----:B------:R-:W-:-:S04]  /*9ba0*/  IMAD.U32 R68, R68, 0x10000, RZ ;  /* 0x0001000044447824 */ /* 0x000fc800078e00ff */
[----:B------:R-:W-:Y:S02]  /*9bb0*/  F2FP.SATFINITE.E5M2.F32.PACK_AB_MERGE_C R2, RZ, R2, RZ ;  /* 0x00000002ff02723e */ /* 0x000fe400048060ff */
[----:B------:R-:W-:Y:S02]  /*9bc0*/  FMNMX3 R21, |R66|, R21, |R68|, !PT ;  /* 0x0000001542157276 */ /* 0x000fe40007800644 */
[----:B------:R-:W-:Y:S02]  /*9bd0*/  LOP3.LUT R66, R2, 0xffff, RZ, 0xc0, !PT ;  /* 0x0000ffff02427812 */ /* 0x000fe400078ec0ff */
[----:B------:R-:W-:Y:S01]  /*9be0*/  FMNMX3 R64, |R64|, R21, |R3|, !PT ;  /* 0x0000001540407276 */ /* 0x000fe20007800603 */
[----:B------:R-:W-:Y:S01]  /*9bf0*/  FMUL R3, R3, UR7 ;  /* 0x0000000703037c20 */ /* 0x000fe20008400000 */
[----:B------:R-:W-:Y:S01]  /*9c00*/  LOP3.LUT R21, R56, R63, RZ, 0xfc, !PT ;  /* 0x0000003f38157212 */ /* 0x000fe200078efcff */
[----:B------:R-:W-:Y:S01]  /*9c10*/  FMUL R56, R68, UR7 ;  /* 0x0000000744387c20 */ /* 0x000fe20008400000 */
[----:B------:R-:W-:-:S02]  /*9c20*/  IMAD.U32 R2, R66, 0x10000, RZ ;  /* 0x0001000042027824 */ /* 0x000fc400078e00ff */
[----:B------:R-:W-:Y:S02]  /*9c30*/  F2FP.SATFINITE.E5M2.F32.PACK_AB_MERGE_C R3, RZ, R3, RZ ;  /* 0x00000003ff03723e */ /* 0x000fe400048060ff */
[----:B------:R-:W-:Y:S02]  /*9c40*/  F2FP.SATFINITE.E5M2.F32.PACK_AB_MERGE_C R56, RZ, R56, RZ ;  /* 0x00000038ff38723e */ /* 0x000fe400048060ff */
        /* <DEDUP_REMOVED lines=228> */
.L_x_3546:
[----:B-1----:R-:W-:-:S07]  /*aa90*/  FMNMX R2, R3, R4, !PT ;  /* 0x0000000403027209 */ /* 0x002fce0007800000 */
.L_x_3538:
[----:B--2---:R-:W-:Y:S05]  /*aaa0*/  BSYNC B0 ;  /* 0x0000000000007941 */ /* 0x004fea0003800000 */
.L_x_3537:
        /* <DEDUP_REMOVED lines=17> */
.L_x_3541:
[----:B------:R-:W-:Y:S05]  /*abc0*/  BSYNC.RECONVERGENT B0 ;  /* 0x0000000000007941 */ /* 0x000fea0003800200 */
.L_x_3540:
[----:B------:R-:W-:Y:S05]  /*abd0*/  @P0 EXIT ;  /* 0x000000000000094d */ /* 0x000fea0003800000 */
[----:B------:R-:W-:-:S04]  /*abe0*/  UIADD3 UR6, UPT, UPT, UR7, 0x1800000, URZ ;  /* 0x0180000007067890 */ /* 0x000fc8000fffe0ff */
[----:B------:R-:W-:-:S04]  /*abf0*/  ULOP3.LUT UR6, UR6, 0x7f800000, URZ, 0xc0, !UPT ;  /* 0x7f80000006067892 */ /* 0x000fc8000f8ec0ff */
[----:B------:R-:W-:-:S09]  /*ac00*/  UISETP.GT.U32.AND UP0, UPT, UR6, 0x1ffffff, UPT ;  /* 0x01ffffff0600788c */ /* 0x000fd2000bf04070 */
[----:B------:R-:W-:Y:S05]  /*ac10*/  BRA.U UP0, `(.L_x_3542) ;  /* 0x0000000100107547 */ /* 0x000fea000b800000 */
[----:B------:R-:W-:Y:S01]  /*ac20*/  IMAD.U32 R0, RZ, RZ, UR7 ;  /* 0x00000007ff007e24 */ /* 0x000fe2000f8e00ff */
[----:B------:R-:W-:-:S07]  /*ac30*/  MOV R7, 0xac50 ;  /* 0x0000ac5000077802 */ /* 0x000fce0000000f00 */
[----:B01----:R-:W-:Y:S05]  /*ac40*/  CALL.REL.NOINC `($__internal_16_$__cuda_sm20_rcp_rn_f32_slowpath) ;  /* 0x0000000000607944 */ /* 0x003fea0003c00000 */
[----:B------:R-:W-:Y:S05]  /*ac50*/  BRA `(.L_x_3543) ;  /* 0x0000000000147947 */ /* 0x000fea0003800000 */
.L_x_3542:
[----:B-1----:R-:W1:Y:S01]  /*ac60*/  MUFU.RCP R5, UR7 ;  /* 0x0000000700057d08 */ /* 0x002e620008001000 */
[----:B------:R-:W-:-:S04]  /*ac70*/  IMAD.U32 R0, RZ, RZ, UR7 ;  /* 0x00000007ff007e24 */ /* 0x000fc8000f8e00ff */
[----:B-1----:R-:W-:-:S04]  /*ac80*/  FFMA R0, R5, R0, -1 ;  /* 0xbf80000005007423 */ /* 0x002fc80000000000 */
[----:B------:R-:W-:-:S04]  /*ac90*/  FADD.FTZ R0, -R0, -RZ ;  /* 0x800000ff00007221 */ /* 0x000fc80000010100 */
[----:B------:R-:W-:-:S07]  /*aca0*/  FFMA R5, R5, R0, R5 ;  /* 0x0000000005057223 */ /* 0x000fce0000000005 */
.L_x_3543:
[----:B------:R-:W-:Y:S02]  /*acb0*/  IMAD.U32 R2, RZ, RZ, UR4 ;  /* 0x00000004ff027e24 */ /* 0x000fe4000f8e00ff */
[----:B0-----:R-:W-:-:S05]  /*acc0*/  IMAD.U32 R3, RZ, RZ, UR5 ;  /* 0x00000005ff037e24 */ /* 0x001fca000f8e00ff */
[----:B------:R-:W-:Y:S01]  /*acd0*/  STG.E desc[UR10][R2.64], R5 ;  /* 0x0000000502007986 */ /* 0x000fe2000c10190a */
[----:B------:R-:W-:Y:S05]  /*ace0*/  EXIT ;  /* 0x000000000000794d */ /* 0x000fea0003800000 */
.L_x_3539:
[----:B------:R-:W-:Y:S02]  /*acf0*/  IMAD.MOV.U32 R6, RZ, RZ, 0x2 ;  /* 0x00000002ff067424 */ /* 0x000fe400078e00ff */
[----:B------:R-:W-:Y:S02]  /*ad00*/  IMAD.MOV.U32 R7, RZ, RZ, 0x1f ;  /* 0x0000001fff077424 */ /* 0x000fe400078e00ff */
[----:B------:R-:W-:-:S07]  /*ad10*/  IMAD.MOV.U32 R5, RZ, RZ, -0x1 ;  /* 0xffffffffff057424 */ /* 0x000fce00078e00ff */
[----:B012---:R-:W-:Y:S05]  /*ad20*/  WARPSYNC.COLLECTIVE R5, `(.L_x_3544) ;  /* 0x0000000005087348 */ /* 0x007fea0003c00000 */
[----:B-1----:R1:W3:Y:S02]  /*ad30*/  SHFL.DOWN P0, R4, R2, R6, R7 ;  /* 0x0800000602047389 */ /* 0x0022e40000000007 */
[----:B0123--:R-:W-:Y:S05]  /*ad40*/  ENDCOLLECTIVE ;  /* 0x000000000000791b */ /* 0x00ffea0003800000 */
.L_x_3544:
[----:B------:R-:W-:Y:S02]  /*ad50*/  IMAD.MOV.U32 R6, RZ, RZ, 0x1 ;  /* 0x00000001ff067424 */ /* 0x000fe400078e00ff */
[----:B------:R-:W-:-:S05]  /*ad60*/  IMAD.MOV.U32 R3, RZ, RZ, R4 ;  /* 0x000000ffff037224 */ /* 0x000fca00078e0004 */
[----:B------:R-:W-:-:S05]  /*ad70*/  FMNMX R3, R3, R2, !PT ;  /* 0x0000000203037209 */ /* 0x000fca0007800000 */
[----:B------:R-:W-:-:S07]  /*ad80*/  IMAD.MOV.U32 R2, RZ, RZ, R3 ;  /* 0x000000ffff027224 */ /* 0x000fce00078e0003 */
[----:B------:R-:W-:Y:S05]  /*ad90*/  WARPSYNC.COLLECTIVE R5, `(.L_x_3545) ;  /* 0x0000000005087348 */ /* 0x000fea0003c00000 */
[----:B------:R0:W1:Y:S02]  /*ada0*/  SHFL.DOWN P0, R4, R2, R6, R7 ;  /* 0x0800000602047389 */ /* 0x0000640000000007 */
[----:B01----:R-:W-:Y:S05]  /*adb0*/  ENDCOLLECTIVE ;  /* 0x000000000000791b */ /* 0x003fea0003800000 */
.L_x_3545:
[----:B------:R-:W-:Y:S05]  /*adc0*/  BRA `(.L_x_3546) ;  /* 0xfffffffc00307947 */ /* 0x000fea000383ffff */
        .weak           $__internal_16_$__cuda_sm20_rcp_rn_f32_slowpath
        .type           $__internal_16_$__cuda_sm20_rcp_rn_f32_slowpath,@function
        .size           $__internal_16_$__cuda_sm20_rcp_rn_f32_slowpath,(.L_x_3778 - $__internal_16_$__cuda_sm20_rcp_rn_f32_slowpath)
$__internal_16_$__cuda_sm20_rcp_rn_f32_slowpath:
        /* <DEDUP_REMOVED lines=15> */
.L_x_3547:
        /* <DEDUP_REMOVED lines=33> */
.L_x_3549:
[----:B------:R0:W1:Y:S02]  /*b0d0*/  MUFU.RCP R2, R0 ;  /* 0x0000000000027308 */ /* 0x0000640000001000 */
.L_x_3548:
[----:B-1-3--:R-:W-:Y:S02]  /*b0e0*/  IMAD.MOV.U32 R5, RZ, RZ, R2 ;  /* 0x000000ffff057224 */ /* 0x00afe400078e0002 */
[----:B------:R-:W-:Y:S02]  /*b0f0*/  IMAD.MOV.U32 R2, RZ, RZ, R7 ;  /* 0x000000ffff027224 */ /* 0x000fe400078e0007 */
[----:B------:R-:W-:-:S04]  /*b100*/  IMAD.MOV.U32 R3, RZ, RZ, 0x0 ;  /* 0x00000000ff037424 */ /* 0x000fc800078e00ff */
[----:B0-2---:R-:W-:Y:S05]  /*b110*/  RET.REL.NODEC R2 `(_ZN18transformer_engine56_GLOBAL__N__9a404817_23_multi_cast_transpose_cu_26a11c4627multi_cast_transpose_kernelILi4ELi8ELb1Ef13__nv_bfloat1613__nv_fp8_e5m2EEvNS0_22MultiCastTransposeArgsE) ;  /* 0xffffff4c02b87950 */ /* 0x005fea0003c3ffff */
.L_x_3550:
        /* <DEDUP_REMOVED lines=14> */
.L_x_3778:


//--------------------- .text._ZN18transformer_engine56_GLOBAL__N__9a404817_23_multi_cast_transpose_cu_26a11c4627multi_cast_transpose_kernelILi4ELi4ELb1Ef13__nv_bfloat16S2_EEvNS0_22MultiCastTransposeArgsE --------------------------
	.section	.text._ZN18transformer_engine56_GLOBAL__N__9a404817_23_multi_cast_transpose_cu_26a11c4627multi_cast_transpose_kernelILi4ELi4ELb1Ef13__nv_bfloat16S2_EEvNS0_22MultiCastTransposeArgsE,"ax",@progbits
	.align	128
.text._ZN18transformer_engine56_GLOBAL__N__9a404817_23_multi_cast_transpose_cu_26a11c4627multi_cast_transpose_kernelILi4ELi4ELb1Ef13__nv_bfloat16S2_EEvNS0_22MultiCastTransposeArgsE:
        .type           _ZN18transformer_engine56_GLOBAL__N__9a404817_23_multi_cast_transpose_cu_26a11c4627multi_cast_transpose_kernelILi4ELi4ELb1Ef13__nv_bfloat16S2_EEvNS0_22MultiCastTransposeArgsE,@function
        .size           _ZN18transformer_engine56_GLOBAL__N__9a404817_23_multi_cast_transpose_cu_26a11c4627multi_cast_transpose_kernelILi4ELi4ELb1Ef13__nv_bfloat16S2_EEvNS0_22MultiCastTransposeArgsE,(.L_x_3780 - _ZN18transformer_engine56_GLOBAL__N__9a404817_23_multi_cast_transpose_cu_26a11c4627multi_cast_transpose_kernelILi4ELi4ELb1Ef13__nv_bfloat16S2_EEvNS0_22MultiCastTransposeArgsE)
        .other          _ZN18transformer_engine56_GLOBAL__N__9a404817_23_multi_cast_transpose_cu_26a11c4627multi_cast_transpose_kernelILi4ELi4ELb1Ef13__nv_bfloat16S2_EEvNS0_22MultiCastTransposeArgsE,@"STO_CUDA_ENTRY STV_DEFAULT"
_ZN18transformer_engine56_GLOBAL__N__9a404817_23_multi_cast_transpose_cu_26a11c4627multi_cast_transpose_kernelILi4ELi4ELb1Ef13__nv_bfloat16S2_EEvNS0_22MultiCastTransposeArgsE:
[----:B------:R-:W-:Y:S08]  /*0000*/  LDC R1, c[0x0][0x37c] ;  /* 0x0000df00ff017b82 */ /* 0x000ff00000000800 */
[----:B------:R-:W0:Y:S01]  /*0010*/  S2UR UR7, SR_CTAID.X ;  /* 0x00000000000779c3 */ /* 0x000e220000002500 */
[----:B------:R-:W-:Y:S01]  /*0020*/  UMOV UR4, URZ ;  /* 0x000000ff00047c82 */ /* 0x000fe20008000000 */
[----:B------:R-:W-:-:S05]  /*0030*/  UMOV UR8, 0xe00 ;  /* 0x00000e0000087882 */ /* 0x000fca0000000000 */
.L_x_3551:
        /* <DEDUP_REMOVED lines=8> */
[----:B------:R-:W-:Y:S01]  /*00c0*/  HFMA2 R13, -RZ, RZ, 0, 1.1920928955078125e-07 ;  /* 0x00000002ff0d7431 */ /* 0x000fe200000001ff */
[----:B------:R-:W0:Y:S02]  /*00d0*/  LDCU.64 UR10, c[0x0][0x358] ;  /* 0x00006b00ff0a77ac */ /* 0x000e240008000a00 */
[----:B------:R-:W-:-:S06]  /*00e0*/  UIMAD UR5, UR6, -0x4, UR4 ;  /* 0xfffffffc060578a4 */ /* 0x000fcc000f8e0204 */
[----:B------:R-:W-:Y:S01]  /*00f0*/  IMAD.U32 R6, RZ, RZ, UR5 ;  /* 0x00000005ff067e24 */ /* 0x000fe2000f8e00ff */
[----:B------:R-:W-:Y:S01]  /*0100*/  USHF.L.U32 UR5, UR6, 0x3, URZ ;  /* 0x0000000306057899 */ /* 0x000fe200080006ff */
[----:B------:R-:W1:Y:S02]  /*0110*/  LDCU.64 UR12, c[0x0][UR4+0x380] ;  /* 0x00007000040c77ac */ /* 0x000e640008000a00 */
[----:B------:R-:W2:Y:S03]  /*0120*/  LDC R22, c[0x0][R6+0x1080] ;  /* 0x0004200006167b82 */ /* 0x000ea60000000800 */
[----:B------:R-:W-:-:S06]  /*0130*/  MOV R14, UR5 ;  /* 0x00000005000e7c02 */ /* 0x000fcc0008000f00 */
[----:B------:R-:W3:Y:S01]  /*0140*/  LDC.64 R14, c[0x0][R14+0x980] ;  /* 0x000260000e0e7b82 */ /* 0x000ee20000000a00 */
[----:B--2---:R-:W-:-:S05]  /*0150*/  VIADD R0, R22, 0x7f ;  /* 0x0000007f16007836 */ /* 0x004fca0000000000 */
[----:B------:R-:W-:-:S04]  /*0160*/  SHF.R.S32.HI R3, RZ, 0x1f, R0 ;  /* 0x0000001fff037819 */ /* 0x000fc80000011400 */
[----:B------:R-:W-:Y:S02]  /*0170*/  LEA.HI R3, R3, R0, RZ, 0x7 ;  /* 0x0000000003037211 */ /* 0x000fe400078f38ff */
[----:B------:R-:W2:Y:S02]  /*0180*/  LDC R0, c[0x0][R6+0x1180] ;  /* 0x0004600006007b82 */ /* 0x000ea40000000800 */
[----:B------:R-:W-:-:S04]  /*0190*/  SHF.R.S32.HI R9, RZ, 0x7, R3 ;  /* 0x00000007ff097819 */ /* 0x000fc80000011403 */
[-C--:B------:R-:W-:Y:S02]  /*01a0*/  IABS R5, R9.reuse ;  /* 0x0000000900057213 */ /* 0x080fe40000000000 */
[----:B------:R-:W-:Y:S02]  /*01b0*/  IABS R11, R9 ;  /* 0x00000009000b7213 */ /* 0x000fe40000000000 */
[----:B------:R-:W4:Y:S01]  /*01c0*/  I2F.RP R4, R5 ;  /* 0x0000000500047306 */ /* 0x000f220000209400 */
[----:B--2---:R-:W-:-:S07]  /*01d0*/  IADD3 R0, PT, PT, -R0, UR7, RZ ;  /* 0x0000000700007c10 */ /* 0x004fce000fffe1ff */
[----:B----4-:R-:W2:Y:S01]  /*01e0*/  MUFU.RCP R4, R4 ;  /* 0x0000000400047308 */ /* 0x010ea20000001000 */
[----:B------:R-:W-:Y:S02]  /*01f0*/  IABS R10, R0 ;  /* 0x00000000000a7213 */ /* 0x000fe40000000000 */
[----:B--2---:R-:W-:-:S05]  /*0200*/  IADD3 R2, PT, PT, R4, 0xffffffe, RZ ;  /* 0x0ffffffe04027810 */ /* 0x004fca0007ffe0ff */
[----:B------:R2:W4:Y:S02]  /*0210*/  F2I.FTZ.U32.TRUNC.NTZ R3, R2 ;  /* 0x0000000200037305 */ /* 0x000524000021f000 */
[----:B--2---:R-:W-:Y:S02]  /*0220*/  HFMA2 R2, -RZ, RZ, 0, 0 ;  /* 0x00000000ff027431 */ /* 0x004fe400000001ff */
[----:B----4-:R-:W-:-:S04]  /*0230*/  IMAD.MOV R8, RZ, RZ, -R3 ;  /* 0x000000ffff087224 */ /* 0x010fc800078e0a03 */
[----:B------:R-:W-:Y:S02]  /*0240*/  IMAD R7, R8, R5, RZ ;  /* 0x0000000508077224 */ /* 0x000fe400078e02ff */
[----:B------:R-:W-:Y:S02]  /*0250*/  IMAD.MOV.U32 R8, RZ, RZ, R10 ;  /* 0x000000ffff087224 */ /* 0x000fe400078e000a */
[----:B------:R-:W-:-:S04]  /*0260*/  IMAD.HI.U32 R3, R3, R7, R2 ;  /* 0x0000000703037227 */ /* 0x000fc800078e0002 */
[----:B------:R-:W-:Y:S02]  /*0270*/  IMAD.MOV R2, RZ, RZ, -R11 ;  /* 0x000000ffff027224 */ /* 0x000fe400078e0a0b */
[----:B------:R-:W-:-:S04]  /*0280*/  IMAD.HI.U32 R3, R3, R8, RZ ;  /* 0x0000000803037227 */ /* 0x000fc800078e00ff */
[----:B------:R-:W-:-:S05]  /*0290*/  IMAD R2, R3, R2, R8 ;  /* 0x0000000203027224 */ /* 0x000fca00078e0208 */
[----:B------:R-:W-:-:S13]  /*02a0*/  ISETP.GT.U32.AND P2, PT, R5, R2, PT ;  /* 0x000000020500720c */ /* 0x000fda0003f44070 */
[----:B------:R-:W-:Y:S02]  /*02b0*/  @!P2 IMAD.IADD R2, R2, 0x1, -R5 ;  /* 0x000000010202a824 */ /* 0x000fe400078e0a05 */
[----:B------:R-:W-:Y:S01]  /*02c0*/  @!P2 VIADD R3, R3, 0x1 ;  /* 0x000000010303a836 */ /* 0x000fe20000000000 */
[----:B------:R-:W-:Y:S02]  /*02d0*/  ISETP.NE.AND P2, PT, R9, RZ, PT ;  /* 0x000000ff0900720c */ /* 0x000fe40003f45270 */
[----:B------:R-:W-:Y:S02]  /*02e0*/  ISETP.GE.U32.AND P0, PT, R2, R5, PT ;  /* 0x000000050200720c */ /* 0x000fe40003f06070 */
[----:B------:R-:W2:Y:S01]  /*02f0*/  S2R R5, SR_TID.X ;  /* 0x0000000000057919 */ /* 0x000ea20000002100 */
[----:B------:R-:W-:-:S04]  /*0300*/  LOP3.LUT R2, R0, R9, RZ, 0x3c, !PT ;  /* 0x0000000900027212 */ /* 0x000fc800078e3cff */
[----:B------:R-:W-:-:S06]  /*0310*/  ISETP.GE.AND P1, PT, R2, RZ, PT ;  /* 0x000000ff0200720c */ /* 0x000fcc0003f26270 */
[----:B------:R-:W-:Y:S01]  /*0320*/  @P0 VIADD R3, R3, 0x1 ;  /* 0x0000000103030836 */ /* 0x000fe20000000000 */
[----:B---3--:R-:W-:-:S04]  /*0330*/  ISETP.NE.U32.AND P0, PT, R14, RZ, PT ;  /* 0x000000ff0e00720c */ /* 0x008fc80003f05070 */
[----:B------:R-:W-:Y:S02]  /*0340*/  ISETP.NE.AND.EX P0, PT, R15, RZ, PT, P0 ;  /* 0x000000ff0f00720c */ /* 0x000fe40003f05300 */
[----:B------:R-:W-:Y:S02]  /*0350*/  @!P1 IADD3 R3, PT, PT, -R3, RZ, RZ ;  /* 0x000000ff03039210 */ /* 0x000fe40007ffe1ff */
[----:B------:R-:W-:-:S05]  /*0360*/  @!P2 LOP3.LUT R3, RZ, R9, RZ, 0x33, !PT ;  /* 0x00000009ff03a212 */ /* 0x000fca00078e33ff */
[----:B------:R-:W-:Y:S02]  /*0370*/  IMAD.MOV R7, RZ, RZ, -R3 ;  /* 0x000000ffff077224 */ /* 0x000fe400078e0a03 */
[----:B------:R-:W-:Y:S02]  /*0380*/  IMAD.SHL.U32 R8, R3, 0x80, RZ ;  /* 0x0000008003087824 */ /* 0x000fe400078e00ff */
[----:B------:R-:W-:Y:S01]  /*0390*/  IMAD R4, R9, R7, R0 ;  /* 0x0000000709047224 */ /* 0x000fe200078e0200 */
[----:B0-----:R-:W3:Y:S01]  /*03a0*/  @P0 LDG.E R14, desc[UR10][R14.64] ;  /* 0x0000000a0e0e0981 */ /* 0x001ee2000c1e1900 */
[----:B--2---:R-:W-:Y:S01]  /*03b0*/  SHF.R.U32.HI R2, RZ, 0x5, R5 ;  /* 0x00000005ff027819 */ /* 0x004fe20000011605 */
[----:B------:R-:W-:Y:S02]  /*03c0*/  IMAD.SHL.U32 R5, R5, 0x4, RZ ;  /* 0x0000000405057824 */ /* 0x000fe400078e00ff */
[----:B------:R-:W-:Y:S01]  /*03d0*/  IMAD.SHL.U32 R4, R4, 0x80, RZ ;  /* 0x0000008004047824 */ /* 0x000fe200078e00ff */
[----:B------:R-:W-:-:S04]  /*03e0*/  SHF.L.U32 R9, R2, 0x2, RZ ;  /* 0x0000000202097819 */ /* 0x000fc800000006ff */
[----:B------:R-:W-:Y:S02]  /*03f0*/  LOP3.LUT R9, R8, R9, RZ, 0xfc, !PT ;  /* 0x0000000908097212 */ /* 0x000fe400078efcff */
[----:B------:R-:W-:-:S05]  /*0400*/  LOP3.LUT R2, R4, 0x7c, R5, 0xf8, !PT ;  /* 0x0000007c04027812 */ /* 0x000fca00078ef805 */
[----:B------:R-:W-:-:S04]  /*0410*/  IMAD R58, R22, R9, R2 ;  /* 0x00000009163a7224 */ /* 0x000fc800078e0202 */
[----:B-1----:R-:W-:-:S05]  /*0420*/  IMAD.WIDE R12, R58, R13, UR12 ;  /* 0x0000000c3a0c7e25 */ /* 0x002fca000f8e020d */
[----:B------:R0:W2:Y:S01]  /*0430*/  LDG.E.64 R16, desc[UR10][R12.64] ;  /* 0x0000000a0c107981 */ /* 0x0000a2000c1e1b00 */
[----:B------:R-:W-:Y:S01]  /*0440*/  UMOV UR7, 0x3f800000 ;  /* 0x3f80000000077882 */ /* 0x000fe20000000000 */
[----:B------:R-:W1:Y:S01]  /*0450*/  LDCU.64 UR14, c[0x0][UR4+0x580] ;  /* 0x0000b000040e77ac */ /* 0x000e620008000a00 */
[----:B------:R-:W-:Y:S02]  /*0460*/  IMAD.MOV.U32 R59, RZ, RZ, 0x2 ;  /* 0x00000002ff3b7424 */ /* 0x000fe400078e00ff */
[----:B0-----:R-:W-:-:S04]  /*0470*/  IMAD.WIDE R12, R22, 0x2, R12 ;  /* 0x00000002160c7825 */ /* 0x001fc800078e020c */
[----:B-1----:R-:W-:Y:S01]  /*0480*/  IMAD.WIDE R58, R58, R59, UR14 ;  /* 0x0000000e3a3a7e25 */ /* 0x002fe2000f8e023b */
[----:B---3--:R-:W-:Y:S02]  /*0490*/  @P0 R2UR UR7, R14 ;  /* 0x000000000e0702ca */ /* 0x008fe400000e0000 */
[--C-:B--2---:R-:W-:Y:S02]  /*04a0*/  SHF.R.U64 R48, R16, 0x10, R17.reuse ;  /* 0x0000001010307819 */ /* 0x104fe40000001211 */
[----:B------:R-:W-:Y:S01]  /*04b0*/  SHF.R.U32.HI R50, RZ, 0x10, R17 ;  /* 0x00000010ff327819 */ /* 0x000fe20000011611 */
[----:B------:R-:W-:Y:S02]  /*04c0*/  IMAD.U32 R63, R17, 0x10000, RZ ;  /* 0x00010000113f7824 */ /* 0x000fe400078e00ff */
[----:B------:R-:W-:Y:S01]  /*04d0*/  IMAD.U32 R48, R48, 0x10000, RZ ;  /* 0x0001000030307824 */ /* 0x000fe200078e00ff */
[----:B------:R-:W-:-:S05]  /*04e0*/  SHF.L.U32 R50, R50, 0x10, RZ ;  /* 0x0000001032327819 */ /* 0x000fca00000006ff */
[----:B------:R-:W-:Y:S01]  /*04f0*/  FMUL R11, R63, UR7 ;  /* 0x000000073f0b7c20 */ /* 0x000fe20008400000 */
[----:B------:R-:W-:Y:S02]  /*0500*/  IMAD.U32 R53, R16, 0x10000, RZ ;  /* 0x0001000010357824 */ /* 0x000fe400078e00ff */
[----:B------:R-:W-:Y:S01]  /*0510*/  FMUL R19, R48, UR7 ;  /* 0x0000000730137c20 */ /* 0x000fe20008400000 */
[----:B------:R-:W-:Y:S01]  /*0520*/  FMUL R18, R50, UR7 ;  /* 0x0000000732127c20 */ /* 0x000fe20008400000 */
[----:B------:R-:W-:Y:S01]  /*0530*/  FMUL R28, R53, UR7 ;  /* 0x00000007351c7c20 */ /* 0x000fe20008400000 */
[----:B------:R-:W-:Y:S08]  /*0540*/  F2F.BF16.F32 R11, R11 ;  /* 0x0000000b000b7304 */ /* 0x000ff00000202000 */
[----:B------:R-:W0:Y:S08]  /*0550*/  F2F.BF16.F32 R19, R19 ;  /* 0x0000001300137304 */ /* 0x000e300000202000 */
[----:B------:R-:W1:Y:S08]  /*0560*/  F2F.BF16.F32 R18, R18 ;  /* 0x0000001200127304 */ /* 0x000e700000202000 */
[----:B------:R-:W2:Y:S01]  /*0570*/  F2F.BF16.F32 R28, R28 ;  /* 0x0000001c001c7304 */ /* 0x000ea20000202000 */
[----:B0-----:R-:W-:Y:S01]  /*0580*/  IMAD.WIDE.U32 R14, R19, 0x10000, RZ ;  /* 0x00010000130e7825 */ /* 0x001fe200078e00ff */
[----:B-1----:R-:W-:-:S04]  /*0590*/  PRMT R3, R11, 0x5410, R18 ;  /* 0x000054100b037816 */ /* 0x002fc80000000012 */
[----:B------:R-:W-:Y:S02]  /*05a0*/  LOP3.LUT R15, R3, R15, RZ, 0xfc, !PT ;  /* 0x0000000f030f7212 */ /* 0x000fe400078efcff */
[----:B--2---:R-:W-:-:S05]  /*05b0*/  LOP3.LUT R14, R14, R28, RZ, 0xfc, !PT ;  /* 0x0000001c0e0e7212 */ /* 0x004fca00078efcff */
[----:B------:R0:W-:Y:S04]  /*05c0*/  STG.E.64 desc[UR10][R58.64], R14 ;  /* 0x0000000e3a007986 */ /* 0x0001e8000c101b0a */
[----:B------:R-:W2:Y:S01]  /*05d0*/  LDG.E.64 R56, desc[UR10][R12.64] ;  /* 0x0000000a0c387981 */ /* 0x000ea2000c1e1b00 */
[----:B------:R-:W-:-:S04]  /*05e0*/  IMAD.WIDE R16, R22, 0x2, R12 ;  /* 0x0000000216107825 */ /* 0x000fc800078e020c */
[----:B0-----:R-:W-:Y:S01]  /*05f0*/  IMAD.WIDE R58, R22, 0x2, R58 ;  /* 0x00000002163a7825 */ /* 0x001fe200078e023a */
[----:B--2---:R-:W-:Y:S02]  /*0600*/  SHF.L.U32 R52, R57, 0x10, RZ ;  /* 0x0000001039347819 */ /* 0x004fe400000006ff */
[--C-:B------:R-:W-:Y:S02]  /*0610*/  SHF.R.U64 R54, R56, 0x10, R57.reuse ;  /* 0x0000001038367819 */ /* 0x100fe40000001239 */
[----:B------:R-:W-:-:S03]  /*0620*/  SHF.R.U32.HI R57, RZ, 0x10, R57 ;  /* 0x00000010ff397819 */ /* 0x000fc60000011639 */
[----:B------:R-:W-:Y:S02]  /*0630*/  IMAD.U32 R54, R54, 0x10000, RZ ;  /* 0x0001000036367824 */ /* 0x000fe400078e00ff */
[----:B------:R-:W-:Y:S01]  /*0640*/  IMAD.U32 R57, R57, 0x10000, RZ ;  /* 0x0001000039397824 */ /* 0x000fe200078e00ff */
[----:B------:R-:W-:Y:S01]  /*0650*/  SHF.L.U32 R61, R56, 0x10, RZ ;  /* 0x00000010383d7819 */ /* 0x000fe200000006ff */
[----:B------:R-:W-:Y:S01]  /*0660*/  FMUL R3, R54, UR7 ;  /* 0x0000000736037c20 */ /* 0x000fe20008400000 */
[----:B------:R-:W-:Y:S01]  /*0670*/  FMUL R7, R52, UR7 ;  /* 0x0000000734077c20 */ /* 0x000fe20008400000 */
[----:B------:R-:W-:Y:S02]  /*0680*/  FMUL R10, R57, UR7 ;  /* 0x00000007390a7c20 */ /* 0x000fe40008400000 */
[----:B------:R-:W-:Y:S02]  /*0690*/  FMUL R31, R61, UR7 ;  /* 0x000000073d1f7c20 */ /* 0x000fe40008400000 */
[----:B------:R-:W0:Y:S08]  /*06a0*/  F2F.BF16.F32 R3, R3 ;  /* 0x0000000300037304 */ /* 0x000e300000202000 */
[----:B------:R-:W-:Y:S08]  /*06b0*/  F2F.BF16.F32 R7, R7 ;  /* 0x0000000700077304 */ /* 0x000ff00000202000 */
        /* <DEDUP_REMOVED lines=10> */
[--C-:B--2---:R-:W-:Y:S02]  /*0760*/  SHF.R.U64 R47, R32, 0x10, R33.reuse ;  /* 0x00000010202f7819 */ /* 0x104fe40000001221 */
[----:B------:R-:W-:-:S03]  /*0770*/  SHF.R.U32.HI R34, RZ, 0x10, R33 ;  /* 0x00000010ff227819 */ /* 0x000fc60000011621 */
[----:B------:R-:W-:Y:S01]  /*0780*/  IMAD.U32 R47, R47, 0x10000, RZ ;  /* 0x000100002f2f7824 */ /* 0x000fe200078e00ff */
[----:B------:R-:W-:Y:S01]  /*0790*/  SHF.L.U32 R34, R34, 0x10, RZ ;  /* 0x0000001022227819 */ /* 0x000fe200000006ff */
[----:B------:R-:W-:Y:S02]  /*07a0*/  IMAD.U32 R51, R33, 0x10000, RZ ;  /* 0x0001000021337824 */ /* 0x000fe400078e00ff */
[----:B------:R-:W-:Y:S02]  /*07b0*/  FMUL R15, R47, UR7 ;  /* 0x000000072f0f7c20 */ /* 0x000fe40008400000 */
[----:B------:R-:W-:Y:S01]  /*07c0*/  FMUL R3, R34, UR7 ;  /* 0x0000000722037c20 */ /* 0x000fe20008400000 */
[----:B------:R-:W-:Y:S02]  /*07d0*/  IMAD.U32 R32, R32, 0x10000, RZ ;  /* 0x0001000020207824 */ /* 0x000fe400078e00ff */
[----:B------:R-:W-:Y:S01]  /*07e0*/  FMUL R13, R51, UR7 ;  /* 0x00000007330d7c20 */ /* 0x000fe20008400000 */
[----:B------:R-:W0:Y:S01]  /*07f0*/  F2F.BF16.F32 R15, R15 ;  /* 0x0000000f000f7304 */ /* 0x000e220000202000 */
[----:B------:R-:W-:-:S07]  /*0800*/  FMUL R44, R32, UR7 ;  /* 0x00000007202c7c20 */ /* 0x000fce0008400000 */
[----:B------:R-:W1:Y:S08]  /*0810*/  F2F.BF16.F32 R3, R3 ;  /* 0x0000000300037304 */ /* 0x000e700000202000 */
[----:B------:R-:W2:Y:S08]  /*0820*/  F2F.BF16.F32 R13, R13 ;  /* 0x0000000d000d7304 */ /* 0x000eb00000202000 */
[----:B------:R-:W3:Y:S01]  /*0830*/  F2F.BF16.F32 R44, R44 ;  /* 0x0000002c002c7304 */ /* 0x000ee20000202000 */
[----:B0-----:R-:W-:-:S04]  /*0840*/  IMAD.WIDE.U32 R20, R15, 0x10000, RZ ;  /* 0x000100000f147825 */ /* 0x001fc800078e00ff */
[----:B-1----:R-:W-:-:S05]  /*0850*/  IMAD.U32 R36, R3, 0x10000, RZ ;  /* 0x0001000003247824 */ /* 0x002fca00078e00ff */
[----:B--2---:R-:W-:Y:S02]  /*0860*/  LOP3.LUT R37, R13, R36, R21, 0xfe, !PT ;  /* 0x000000240d257212 */ /* 0x004fe400078efe15 */
[----:B---3--:R-:W-:-:S05]  /*0870*/  LOP3.LUT R36, R20, R44, RZ, 0xfc, !PT ;  /* 0x0000002c14247212 */ /* 0x008fca00078efcff */
[----:B------:R0:W-:Y:S04]  /*0880*/  STG.E.64 desc[UR10][R58.64], R36 ;  /* 0x000000243a007986 */ /* 0x0001e8000c101b0a */
[----:B------:R-:W2:Y:S01]  /*0890*/  LDG.E.64 R24, desc[UR10][R24.64] ;  /* 0x0000000a18187981 */ /* 0x000ea2000c1e1b00 */
[----:B------:R-:W-:-:S04]  /*08a0*/  IMAD.SHL.U32 R5, R22, 0x2, RZ ;  /* 0x0000000216057824 */ /* 0x000fc800078e00ff */
[----:B------:R-:W-:-:S04]  /*08b0*/  IMAD R9, R22, R9, R5 ;  /* 0x0000000916097224 */ /* 0x000fc800078e0205 */
[----:B------:R-:W-:-:S04]  /*08c0*/  IMAD.IADD R9, R22, 0x1, R9 ;  /* 0x0000000116097824 */ /* 0x000fc800078e0209 */
[----:B------:R-:W-:Y:S02]  /*08d0*/  IMAD R55, R22, 0xd, R9 ;  /* 0x0000000d16377824 */ /* 0x000fe400078e0209 */
[----:B------:R-:W-:Y:S02]  /*08e0*/  IMAD.MOV.U32 R41, RZ, RZ, 0x2 ;  /* 0x00000002ff297424 */ /* 0x000fe400078e00ff */
[----:B------:R-:W-:Y:S02]  /*08f0*/  IMAD.IADD R74, R2, 0x1, R55 ;  /* 0x00000001024a7824 */ /* 0x000fe400078e0237 */
[----:B0-----:R-:W-:-:S04]  /*0900*/  IMAD.WIDE R58, R22, 0x2, R58 ;  /* 0x00000002163a7825 */ /* 0x001fc800078e023a */
[----:B------:R-:W-:Y:S01]  /*0910*/  IMAD.WIDE R40, R74, R41, UR12 ;  /* 0x0000000c4a287e25 */ /* 0x000fe2000f8e0229 */
[--C-:B--2---:R-:W-:Y:S02]  /*0920*/  SHF.R.U64 R26, R24, 0x10, R25.reuse ;  /* 0x00000010181a7819 */ /* 0x104fe40000001219 */
[----:B------:R-:W-:-:S03]  /*0930*/  SHF.R.U32.HI R14, RZ, 0x10, R25 ;  /* 0x00000010ff0e7819 */ /* 0x000fc60000011619 */
[----:B------:R-:W-:Y:S01]  /*0940*/  IMAD.U32 R26, R26, 0x10000, RZ ;  /* 0x000100001a1a7824 */ /* 0x000fe200078e00ff */
[----:B------:R-:W-:Y:S01]  /*0950*/  SHF.L.U32 R17, R25, 0x10, RZ ;  /* 0x0000001019117819 */ /* 0x000fe200000006ff */
[----:B------:R-:W-:Y:S01]  /*0960*/  IMAD.U32 R14, R14, 0x10000, RZ ;  /* 0x000100000e0e7824 */ /* 0x000fe200078e00ff */
[----:B------:R-:W-:Y:S01]  /*0970*/  SHF.L.U32 R29, R24, 0x10, RZ ;  /* 0x00000010181d7819 */ /* 0x000fe200000006ff */
[----:B------:R-:W-:Y:S02]  /*0980*/  FMUL R20, R26, UR7 ;  /* 0x000000071a147c20 */ /* 0x000fe40008400000 */
[----:B------:R-:W-:Y:S01]  /*0990*/  FMUL R16, R14, UR7 ;  /* 0x000000070e107c20 */ /* 0x000fe20008400000 */
[----:B------:R-:W-:Y:S01]  /*09a0*/  FMUL R23, R17, UR7 ;  /* 0x0000000711177c20 */ /* 0x000fe20008400000 */
[----:B------:R-:W-:Y:S02]  /*09b0*/  FMUL R46, R29, UR7 ;  /* 0x000000071d2e7c20 */ /* 0x000fe40008400000 */
[----:B------:R-:W0:Y:S08]  /*09c0*/  F2F.BF16.F32 R20, R20 ;  /* 0x0000001400147304 */ /* 0x000e300000202000 */
[----:B------:R-:W1:Y:S08]  /*09d0*/  F2F.BF16.F32 R12, R16 ;  /* 0x00000010000c7304 */ /* 0x000e700000202000 */
[----:B------:R-:W2:Y:S08]  /*09e0*/  F2F.BF16.F32 R23, R23 ;  /* 0x0000001700177304 */ /* 0x000eb00000202000 */
[----:B------:R-:W3:Y:S01]  /*09f0*/  F2F.BF16.F32 R46, R46 ;  /* 0x0000002e002e7304 */ /* 0x000ee20000202000 */
[----:B0-----:R-:W-:Y:S01]  /*0a00*/  IMAD.WIDE.U32 R24, R20, 0x10000, RZ ;  /* 0x0001000014187825 */ /* 0x001fe200078e00ff */
[----:B-1----:R-:W-:-:S04]  /*0a10*/  SHF.L.U32 R12, R12, 0x10, RZ ;  /* 0x000000100c0c7819 */ /* 0x002fc800000006ff */
[----:B--2---:R-:W-:Y:S02]  /*0a20*/  LOP3.LUT R43, R12, R23, R25, 0xfe, !PT ;  /* 0x000000170c2b7212 */ /* 0x004fe400078efe19 */
[----:B---3--:R-:W-:-:S05]  /*0a30*/  LOP3.LUT R42, R24, R46, RZ, 0xfc, !PT ;  /* 0x0000002e182a7212 */ /* 0x008fca00078efcff */
[----:B------:R0:W-:Y:S04]  /*0a40*/  STG.E.64 desc[UR10][R58.64], R42 ;  /* 0x0000002a3a007986 */ /* 0x0001e8000c101b0a */
[----:B------:R1:W2:Y:S01]  /*0a50*/  LDG.E.64 R36, desc[UR10][R40.64] ;  /* 0x0000000a28247981 */ /* 0x0002a2000c1e1b00 */
[----:B------:R-:W-:-:S04]  /*0a60*/  IMAD.MOV.U32 R75, RZ, RZ, 0x2 ;  /* 0x00000002ff4b7424 */ /* 0x000fc800078e00ff */
[----:B------:R-:W-:-:S04]  /*0a70*/  IMAD.WIDE R74, R74, R75, UR14 ;  /* 0x0000000e4a4a7e25 */ /* 0x000fc8000f8e024b */
[----:B-1----:R-:W-:Y:S01]  /*0a80*/  IMAD.WIDE R40, R22, 0x2, R40 ;  /* 0x0000000216287825 */ /* 0x002fe200078e0228 */
[--C-:B--2---:R-:W-:Y:S02]  /*0a90*/  SHF.R.U64 R16, R36, 0x10, R37.reuse ;  /* 0x0000001024107819 */ /* 0x104fe40000001225 */
[----:B------:R-:W-:Y:S02]  /*0aa0*/  SHF.R.U32.HI R24, RZ, 0x10, R37 ;  /* 0x00000010ff187819 */ /* 0x000fe40000011625 */
[----:B------:R-:W-:Y:S01]  /*0ab0*/  SHF.L.U32 R21, R37, 0x10, RZ ;  /* 0x0000001025157819 */ /* 0x000fe200000006ff */
[----:B------:R-:W-:Y:S02]  /*0ac0*/  IMAD.U32 R16, R16, 0x10000, RZ ;  /* 0x0001000010107824 */ /* 0x000fe400078e00ff */
[----:B------:R-:W-:Y:S01]  /*0ad0*/  IMAD.U32 R24, R24, 0x10000, RZ ;  /* 0x0001000018187824 */ /* 0x000fe200078e00ff */
[----:B------:R-:W-:Y:S01]  /*0ae0*/  SHF.L.U32 R49, R36, 0x10, RZ ;  /* 0x0000001024317819 */ /* 0x000fe200000006ff */
[----:B------:R-:W-:Y:S01]  /*0af0*/  FMUL R25, R16, UR7 ;  /* 0x0000000710197c20 */ /* 0x000fe20008400000 */
[----:B------:R-:W-:Y:S01]  /*0b00*/  FMUL R9, R21, UR7 ;  /* 0x0000000715097c20 */ /* 0x000fe20008400000 */
[----:B------:R-:W-:-:S02]  /*0b10*/  FMUL R30, R24, UR7 ;  /* 0x00000007181e7c20 */ /* 0x000fc40008400000 */
[----:B------:R-:W-:Y:S02]  /*0b20*/  FMUL R35, R49, UR7 ;  /* 0x0000000731237c20 */ /* 0x000fe40008400000 */
[----:B------:R-:W1:Y:S08]  /*0b30*/  F2F.BF16.F32 R25, R25 ;  /* 0x0000001900197304 */ /* 0x000e700000202000 */
[----:B------:R-:W-:Y:S08]  /*0b40*/  F2F.BF16.F32 R9, R9 ;  /* 0x0000000900097304 */ /* 0x000ff00000202000 */
[----:B------:R-:W0:Y:S08]  /*0b50*/  F2F.BF16.F32 R30, R30 ;  /* 0x0000001e001e7304 */ /* 0x000e300000202000 */
[----:B------:R-:W2:Y:S01]  /*0b60*/  F2F.BF16.F32 R35, R35 ;  /* 0x0000002300237304 */ /* 0x000ea20000202000 */
[----:B-1----:R-:W-:Y:S01]  /*0b70*/  IMAD.WIDE.U32 R36, R25, 0x10000, RZ ;  /* 0x0001000019247825 */ /* 0x002fe200078e00ff */
[----:B0-----:R-:W-:-:S04]  /*0b80*/  PRMT R43, R9, 0x5410, R30 ;  /* 0x00005410092b7816 */ /* 0x001fc8000000001e */
[----:B------:R-:W-:Y:S02]  /*0b90*/  LOP3.LUT R43, R43, R37, RZ, 0xfc, !PT ;  /* 0x000000252b2b7212 */ /* 0x000fe400078efcff */
[----:B--2---:R-:W-:-:S05]  /*0ba0*/  LOP3.LUT R42, R36, R35, RZ, 0xfc, !PT ;  /* 0x00000023242a7212 */ /* 0x004fca00078efcff */
[----:B------:R0:W-:Y:S04]  /*0bb0*/  STG.E.64 desc[UR10][R74.64], R42 ;  /* 0x0000002a4a007986 */ /* 0x0001e8000c101b0a */
[----:B------:R1:W2:Y:S01]  /*0bc0*/  LDG.E.64 R36, desc[UR10][R40.64] ;  /* 0x0000000a28247981 */ /* 0x0002a2000c1e1b00 */
[----:B0-----:R-:W-:-:S04]  /*0bd0*/  IMAD.WIDE R74, R22, 0x2, R74 ;  /* 0x00000002164a7825 */ /* 0x001fc800078e024a */
[----:B-1----:R-:W-:Y:S01]  /*0be0*/  IMAD.WIDE R40, R22, 0x2, R40 ;  /* 0x0000000216287825 */ /* 0x002fe200078e0228 */
[--C-:B--2---:R-:W-:Y:S02]  /*0bf0*/  SHF.R.U32.HI R56, RZ, 0x10, R37.reuse ;  /* 0x00000010ff387819 */ /* 0x104fe40000011625 */
[----:B------:R-:W-:Y:S01]  /*0c00*/  SHF.R.U64 R45, R36, 0x10, R37 ;  /* 0x00000010242d7819 */ /* 0x000fe20000001225 */
[----:B------:R-:W-:Y:S02]  /*0c10*/  IMAD.U32 R27, R37, 0x10000, RZ ;  /* 0x00010000251b7824 */ /* 0x000fe400078e00ff */
[----:B------:R-:W-:Y:S01]  /*0c20*/  IMAD.U32 R56, R56, 0x10000, RZ ;  /* 0x0001000038387824 */ /* 0x000fe200078e00ff */
[----:B------:R-:W-:Y:S01]  /*0c30*/  SHF.L.U32 R45, R45, 0x10, RZ ;  /* 0x000000102d2d7819 */ /* 0x000fe200000006ff */
        /* <DEDUP_REMOVED lines=14> */
[----:B------:R1:W2:Y:S02]  /*0d20*/  LDG.E.64 R42, desc[UR10][R40.64] ;  /* 0x0000000a282a7981 */ /* 0x0002a4000c1e1b00 */
[----:B-1----:R-:W-:Y:S01]  /*0d30*/  IMAD.WIDE R40, R22, 0x2, R40 ;  /* 0x0000000216287825 */ /* 0x002fe200078e0228 */
[--C-:B--2---:R-:W-:Y:S02]  /*0d40*/  SHF.R.U64 R66, R42, 0x10, R43.reuse ;  /* 0x000000102a427819 */ /* 0x104fe4000000122b */
[----:B------:R-:W-:-:S03]  /*0d50*/  SHF.R.U32.HI R65, RZ, 0x10, R43 ;  /* 0x00000010ff417819 */ /* 0x000fc6000001162b */
[----:B------:R-:W-:Y:S02]  /*0d60*/  IMAD.U32 R66, R66, 0x10000, RZ ;  /* 0x0001000042427824 */ /* 0x000fe400078e00ff */
[----:B------:R-:W-:Y:S01]  /*0d70*/  IMAD.U32 R65, R65, 0x10000, RZ ;  /* 0x0001000041417824 */ /* 0x000fe200078e00ff */
[----:B------:R-:W-:Y:S01]  /*0d80*/  SHF.L.U32 R58, R43, 0x10, RZ ;  /* 0x000000102b3a7819 */ /* 0x000fe200000006ff */
[----:B------:R-:W-:Y:S01]  /*0d90*/  FMUL R64, R66, UR7 ;  /* 0x0000000742407c20 */ /* 0x000fe20008400000 */
[----:B------:R-:W-:Y:S01]  /*0da0*/  SHF.L.U32 R71, R42, 0x10, RZ ;  /* 0x000000102a477819 */ /* 0x000fe200000006ff */
[----:B0-----:R-:W-:Y:S02]  /*0db0*/  FMUL R68, R65, UR7 ;  /* 0x0000000741447c20 */ /* 0x001fe40008400000 */
[----:B------:R-:W-:Y:S02]  /*0dc0*/  FMUL R67, R58, UR7 ;  /* 0x000000073a437c20 */ /* 0x000fe40008400000 */
[----:B------:R-:W-:Y:S01]  /*0dd0*/  F2F.BF16.F32 R64, R64 ;  /* 0x0000004000407304 */ /* 0x000fe20000202000 */
[----:B------:R-:W-:-:S07]  /*0de0*/  FMUL R69, R71, UR7 ;  /* 0x0000000747457c20 */ /* 0x000fce0008400000 */
[----:B------:R-:W0:Y:S08]  /*0df0*/  F2F.BF16.F32 R68, R68 ;  /* 0x0000004400447304 */ /* 0x000e300000202000 */
[----:B------:R-:W1:Y:S08]  /*0e00*/  F2F.BF16.F32 R67, R67 ;  /* 0x0000004300437304 */ /* 0x000e700000202000 */
[----:B------:R-:W2:Y:S01]  /*0e10*/  F2F.BF16.F32 R69, R69 ;  /* 0x0000004500457304 */ /* 0x000ea20000202000 */
[----:B0-----:R-:W-:-:S02]  /*0e20*/  IMAD.U32 R72, R68, 0x10000, RZ ;  /* 0x0001000044487824 */ /* 0x001fc400078e00ff */
[----:B------:R-:W-:-:S05]  /*0e30*/  IMAD.WIDE.U32 R42, R64, 0x10000, RZ ;  /* 0x00010000402a7825 */ /* 0x000fca00078e00ff */
[----:B-1----:R-:W-:Y:S02]  /*0e40*/  LOP3.LUT R73, R67, R72, R43, 0xfe, !PT ;  /* 0x0000004843497212 */ /* 0x002fe400078efe2b */
[----:B--2---:R-:W-:Y:S01]  /*0e50*/  LOP3.LUT R72, R42, R69, RZ, 0xfc, !PT ;  /* 0x000000452a487212 */ /* 0x004fe200078efcff */
[----:B------:R-:W-:-:S05]  /*0e60*/  IMAD.WIDE R42, R22, 0x2, R74 ;  /* 0x00000002162a7825 */ /* 0x000fca00078e024a */
[----:B------:R0:W-:Y:S04]  /*0e70*/  STG.E.64 desc[UR10][R42.64], R72 ;  /* 0x000000482a007986 */ /* 0x0001e8000c101b0a */
[----:B------:R-:W2:Y:S01]  /*0e80*/  LDG.E.64 R40, desc[UR10][R40.64] ;  /* 0x0000000a28287981 */ /* 0x000ea2000c1e1b00 */
[----:B------:R-:W-:-:S04]  /*0e90*/  FMNMX3 R48, |R53|, RZ, |R48|, !PT ;  /* 0x000000ff35307276 */ /* 0x000fc80007800630 */
[----:B------:R-:W-:-:S04]  /*0ea0*/  FMNMX3 R70, |R63|, R48, |R50|, !PT ;  /* 0x000000303f467276 */ /* 0x000fc80007800632 */
[----:B------:R-:W-:Y:S02]  /*0eb0*/  FMNMX3 R70, |R61|, R70, |R54|, !PT ;  /* 0x000000463d467276 */ /* 0x000fe40007800636 */
[C---:B------:R-:W-:Y:S01]  /*0ec0*/  IADD3 R55, PT, PT, R22.reuse, R55, R5 ;  /* 0x0000003716377210 */ /* 0x040fe20007ffe005 */
[----:B------:R-:W-:Y:S01]  /*0ed0*/  IMAD.WIDE R76, R22, 0x2, R42 ;  /* 0x00000002164c7825 */ /* 0x000fe200078e022a */
[----:B------:R-:W-:-:S03]  /*0ee0*/  FMNMX3 R70, |R52|, R70, |R57|, !PT ;  /* 0x0000004634467276 */ /* 0x000fc60007800639 */
[----:B------:R-:W-:Y:S02]  /*0ef0*/  IMAD R55, R22, 0xd, R55 ;  /* 0x0000000d16377824 */ /* 0x000fe400078e0237 */
[----:B0-----:R-:W-:Y:S02]  /*0f00*/  IMAD.MOV.U32 R42, RZ, RZ, 0x2 ;  /* 0x00000002ff2a7424 */ /* 0x001fe400078e00ff */
[----:B------:R-:W-:-:S04]  /*0f10*/  IMAD.IADD R57, R2, 0x1, R55 ;  /* 0x0000000102397824 */ /* 0x000fc800078e0237 */
[----:B------:R-:W-:Y:S01]  /*0f20*/  IMAD.WIDE R42, R57, R42, UR12 ;  /* 0x0000000c392a7e25 */ /* 0x000fe2000f8e022a */
[--C-:B--2---:R-:W-:Y:S02]  /*0f30*/  SHF.R.U64 R50, R40, 0x10, R41.reuse ;  /* 0x0000001028327819 */ /* 0x104fe40000001229 */
[----:B------:R-:W-:Y:S02]  /*0f40*/  SHF.R.U32.HI R63, RZ, 0x10, R41 ;  /* 0x00000010ff3f7819 */ /* 0x000fe40000011629 */
[----:B------:R-:W-:-:S03]  /*0f50*/  SHF.L.U32 R50, R50, 0x10, RZ ;  /* 0x0000001032327819 */ /* 0x000fc600000006ff */
[----:B------:R-:W-:Y:S02]  /*0f60*/  IMAD.U32 R63, R63, 0x10000, RZ ;  /* 0x000100003f3f7824 */ /* 0x000fe400078e00ff */
[----:B------:R-:W-:Y:S01]  /*0f70*/  FMUL R61, R50, UR7 ;  /* 0x00000007323d7c20 */ /* 0x000fe20008400000 */
[----:B------:R-:W-:Y:S02]  /*0f80*/  IMAD.U32 R48, R41, 0x10000, RZ ;  /* 0x0001000029307824 */ /* 0x000fe400078e00ff */
        /* <DEDUP_REMOVED lines=14> */
[----:B------:R-:W-:Y:S02]  /*1070*/  FMNMX3 R70, |R32|, R70, |R47|, !PT ;  /* 0x0000004620467276 */ /* 0x000fe4000780062f */
[----:B------:R-:W-:Y:S01]  /*1080*/  SHF.L.U32 R79, R46, 0x10, RZ ;  /* 0x000000102e4f7819 */ /* 0x000fe200000006ff */
[----:B------:R-:W-:-:S03]  /*1090*/  IMAD.WIDE.U32 R46, R31, 0x10000, RZ ;  /* 0x000100001f2e7825 */ /* 0x000fc600078e00ff */
[----:B------:R-:W-:Y:S02]  /*10a0*/  LOP3.LUT R46, R46, R28, RZ, 0xfc, !PT ;  /* 0x0000001c2e2e7212 */ /* 0x000fe400078efcff */
[----:B------:R-:W-:Y:S02]  /*10b0*/  FMNMX3 R28, |R51|, R70, |R34|, !PT ;  /* 0x00000046331c7276 */ /* 0x000fe40007800622 */
[----:B------:R-:W-:Y:S02]  /*10c0*/  LOP3.LUT R47, R79, R47, R44, 0xfe, !PT ;  /* 0x0000002f4f2f7212 */ /* 0x000fe400078efe2c */
[----:B------:R-:W-:Y:S01]  /*10d0*/  FMNMX3 R26, |R29|, R28, |R26|, !PT ;  /* 0x0000001c1d1a7276 */ /* 0x000fe2000780061a */
[----:B0-----:R-:W-:Y:S02]  /*10e0*/  IMAD.MOV.U32 R76, RZ, RZ, 0x2 ;  /* 0x00000002ff4c7424 */ /* 0x001fe400078e00ff */
[----:B-1----:R-:W-:-:S04]  /*10f0*/  IMAD.WIDE R42, R22, 0x2, R42 ;  /* 0x00000002162a7825 */ /* 0x002fc800078e022a */
[----:B------:R-:W-:Y:S01]  /*1100*/  IMAD.WIDE R76, R57, R76, UR14 ;  /* 0x0000000e394c7e25 */ /* 0x000fe2000f8e024c */
[--C-:B--2---:R-:W-:Y:S02]  /*1110*/  SHF.R.U64 R51, R40, 0x10, R41.reuse ;  /* 0x0000001028337819 */ /* 0x104fe40000001229 */
[----:B------:R-:W-:Y:S01]  /*1120*/  SHF.R.U32.HI R44, RZ, 0x10, R41 ;  /* 0x00000010ff2c7819 */ /* 0x000fe20000011629 */
        /* <DEDUP_REMOVED lines=17> */
[----:B------:R1:W2:Y:S01]  /*1240*/  LDG.E.64 R28, desc[UR10][R42.64] ;  /* 0x0000000a2a1c7981 */ /* 0x0002a2000c1e1b00 */
[----:B------:R-:W-:Y:S01]  /*1250*/  IMAD.WIDE.U32 R78, R7, 0x10000, RZ ;  /* 0x00010000074e7825 */ /* 0x000fe200078e00ff */
[----:B------:R-:W-:Y:S02]  /*1260*/  FMNMX3 R26, |R17|, R26, |R14|, !PT ;  /* 0x0000001a111a7276 */ /* 0x000fe4000780060e */
[----:B------:R-:W-:Y:S02]  /*1270*/  SHF.L.U32 R23, R23, 0x10, RZ ;  /* 0x0000001017177819 */ /* 0x000fe400000006ff */
[----:B------:R-:W-:-:S02]  /*1280*/  FMNMX3 R49, |R49|, R26, |R16|, !PT ;  /* 0x0000001a31317276 */ /* 0x000fc40007800610 */
[----:B0-----:R-:W-:Y:S02]  /*1290*/  LOP3.LUT R41, R13, R79, R23, 0xfe, !PT ;  /* 0x0000004f0d297212 */ /* 0x001fe400078efe17 */
[----:B------:R-:W-:Y:S01]  /*12a0*/  LOP3.LUT R40, R78, R11, RZ, 0xfc, !PT ;  /* 0x0000000b4e287212 */ /* 0x000fe200078efcff */
[----:B------:R-:W-:-:S05]  /*12b0*/  IMAD.WIDE.U32 R78, R10, 0x10000, RZ ;  /* 0x000100000a4e7825 */ /* 0x000fca00078e00ff */
[----:B------:R-:W-:Y:S02]  /*12c0*/  LOP3.LUT R13, R12, R79, R3, 0xfe, !PT ;  /* 0x0000004f0c0d7212 */ /* 0x000fe400078efe03 */
[----:B------:R-:W-:Y:S01]  /*12d0*/  LOP3.LUT R12, R78, R18, RZ, 0xfc, !PT ;  /* 0x000000124e0c7212 */ /* 0x000fe200078efcff */
[----:B------:R-:W-:-:S04]  /*12e0*/  IMAD.WIDE R76, R22, 0x2, R76 ;  /* 0x00000002164c7825 */ /* 0x000fc800078e024c */
[----:B-1----:R-:W-:Y:S01]  /*12f0*/  IMAD.WIDE R42, R22, 0x2, R42 ;  /* 0x00000002162a7825 */ /* 0x002fe200078e022a */
        /* <DEDUP_REMOVED lines=20> */
[----:B------:R-:W-:Y:S02]  /*1440*/  FMNMX3 R49, |R21|, R49, |R24|, !PT ;  /* 0x0000003115317276 */ /* 0x000fe40007800618 */
[----:B------:R-:W1:Y:S01]  /*1450*/  S2R R21, SR_TID.X ;  /* 0x0000000000157919 */ /* 0x000e620000002100 */
[----:B------:R-:W3:Y:S01]  /*1460*/  S2UR UR9, SR_CgaCtaId ;  /* 0x00000000000979c3 */ /* 0x000ee20000008800 */
[----:B------:R-:W-:Y:S01]  /*1470*/  UMOV UR8, 0x400 ;  /* 0x0000040000087882 */ /* 0x000fe20000000000 */
[----:B------:R-:W-:Y:S01]  /*1480*/  PRMT R15, R15, 0x5410, R20 ;  /* 0x000054100f0f7816 */ /* 0x000fe20000000014 */
[----:B------:R-:W-:Y:S01]  /*1490*/  UIADD3 UR5, UPT, UPT, UR8, 0x10, URZ ;  /* 0x0000001008057890 */ /* 0x000fe2000fffe0ff */
[----:B------:R-:W-:-:S02]  /*14a0*/  LOP3.LUT R18, R19, R38, RZ, 0xfc, !PT ;  /* 0x0000002613127212 */ /* 0x000fc400078efcff */
[----:B------:R-:W-:Y:S01]  /*14b0*/  LOP3.LUT R19, R15, R39, RZ, 0xfc, !PT ;  /* 0x000000270f137212 */ /* 0x000fe200078efcff */
[----:B------:R-:W-:Y:S01]  /*14c0*/  IMAD.MOV.U32 R20, RZ, RZ, 0x108 ;  /* 0x00000108ff147424 */ /* 0x000fe200078e00ff */
[----:B------:R-:W-:-:S04]  /*14d0*/  FMNMX3 R49, |R62|, R49, |R45|, !PT ;  /* 0x000000313e317276 */ /* 0x000fc8000780062d */
[----:B------:R-:W-:Y:S01]  /*14e0*/  FMNMX3 R57, |R27|, R49, |R56|, !PT ;  /* 0x000000311b397276 */ /* 0x000fe20007800638 */
[----:B---3--:R-:W-:Y:S01]  /*14f0*/  ULEA UR5, UR9, UR5, 0x18 ;  /* 0x0000000509057291 */ /* 0x008fe2000f8ec0ff */
[----:B-1----:R-:W-:-:S05]  /*1500*/  LOP3.LUT R15, R21, 0x1f, RZ, 0xc0, !PT ;  /* 0x0000001f150f7812 */ /* 0x002fca00078ec0ff */
[----:B------:R-:W-:Y:S01]  /*1510*/  IMAD R15, R15, R20, UR5 ;  /* 0x000000050f0f7e24 */ /* 0x000fe2000f8e0214 */
[----:B------:R-:W-:-:S04]  /*1520*/  SHF.R.U32.HI R20, RZ, 0x5, R21 ;  /* 0x00000005ff147819 */ /* 0x000fc80000011615 */
[----:B------:R-:W-:-:S05]  /*1530*/  LEA R29, R20, R15, 0x3 ;  /* 0x0000000f141d7211 */ /* 0x000fca00078e18ff */
[----:B------:R1:W-:Y:S01]  /*1540*/  STS.64 [R29], R46 ;  /* 0x0000002e1d007388 */ /* 0x0003e20000000a00 */
[----:B------:R-:W-:Y:S02]  /*1550*/  IMAD.U32 R26, R54, 0x10000, RZ ;  /* 0x00010000361a7824 */ /* 0x000fe400078e00ff */
[----:B0-----:R-:W-:Y:S01]  /*1560*/  IMAD.WIDE R76, R22, 0x2, R76 ;  /* 0x00000002164c7825 */ /* 0x001fe200078e024c */
[--C-:B--2---:R-:W-:Y:S02]  /*1570*/  SHF.R.U64 R24, R10, 0x10, R11.reuse ;  /* 0x000000100a187819 */ /* 0x104fe4000000120b */
[----:B------:R-:W-:-:S03]  /*1580*/  SHF.R.U32.HI R56, RZ, 0x10, R11 ;  /* 0x00000010ff387819 */ /* 0x000fc6000001160b */
[----:B------:R-:W-:Y:S01]  /*1590*/  IMAD.U32 R24, R24, 0x10000, RZ ;  /* 0x0001000018187824 */ /* 0x000fe200078e00ff */
[----:B------:R-:W-:Y:S01]  /*15a0*/  SHF.L.U32 R56, R56, 0x10, RZ ;  /* 0x0000001038387819 */ /* 0x000fe200000006ff */
[----:B------:R-:W-:Y:S02]  /*15b0*/  IMAD.U32 R39, R11, 0x10000, RZ ;  /* 0x000100000b277824 */ /* 0x000fe400078e00ff */
[----:B------:R-:W-:Y:S01]  /*15c0*/  FMUL R45, R24, UR7 ;  /* 0x00000007182d7c20 */ /* 0x000fe20008400000 */
[----:B-1----:R-:W-:Y:S02]  /*15d0*/  IMAD.U32 R47, R10, 0x10000, RZ ;  /* 0x000100000a2f7824 */ /* 0x002fe400078e00ff */
[----:B------:R-:W-:Y:S01]  /*15e0*/  FMUL R46, R56, UR7 ;  /* 0x00000007382e7c20 */ /* 0x000fe20008400000 */
[----:B------:R-:W-:Y:S01]  /*15f0*/  FMUL R38, R39, UR7 ;  /* 0x0000000727267c20 */ /* 0x000fe20008400000 */
[----:B------:R-:W-:Y:S01]  /*1600*/  FMUL R49, R47, UR7 ;  /* 0x000000072f317c20 */ /* 0x000fe20008400000 */
[----:B------:R-:W0:Y:S01]  /*1610*/  F2F.BF16.F32 R45, R45 ;  /* 0x0000002d002d7304 */ /* 0x000e220000202000 */
[----:B------:R-:W-:-:S07]  /*1620*/  IMAD.WIDE.U32 R10, R59, 0x10000, RZ ;  /* 0x000100003b0a7825 */ /* 0x000fce00078e00ff */
[----:B------:R-:W1:Y:S08]  /*1630*/  F2F.BF16.F32 R46, R46 ;  /* 0x0000002e002e7304 */ /* 0x000e700000202000 */
[----:B------:R-:W2:Y:S08]  /*1640*/  F2F.BF16.F32 R38, R38 ;  /* 0x0000002600267304 */ /* 0x000eb00000202000 */
[----:B------:R-:W3:Y:S01]  /*1650*/  F2F.BF16.F32 R49, R49 ;  /* 0x0000003100317304 */ /* 0x000ee20000202000 */
[----:B------:R-:W-:-:S02]  /*1660*/  LOP3.LUT R27, R26, R11, R69, 0xfe, !PT ;  /* 0x0000000b1a1b7212 */ /* 0x000fc400078efe45 */
[----:B------:R-:W-:Y:S01]  /*1670*/  LOP3.LUT R26, R10, R35, RZ, 0xfc, !PT ;  /* 0x000000230a1a7212 */ /* 0x000fe200078efcff */
[----:B0-----:R-:W-:Y:S01]  /*1680*/  IMAD.WIDE.U32 R10, R45, 0x10000, RZ ;  /* 0x000100002d0a7825 */ /* 0x001fe200078e00ff */
[----:B-1----:R-:W-:-:S04]  /*1690*/  SHF.L.U32 R81, R46, 0x10, RZ ;  /* 0x000000102e517819 */ /* 0x002fc800000006ff */
[----:B--2---:R-:W-:Y:S02]  /*16a0*/  LOP3.LUT R81, R38, R81, R11, 0xfe, !PT ;  /* 0x0000005126517212 */ /* 0x004fe400078efe0b */
[----:B---3--:R-:W-:Y:S01]  /*16b0*/  LOP3.LUT R80, R10, R49, RZ, 0xfc, !PT ;  /* 0x000000310a507212 */ /* 0x008fe200078efcff */
[----:B------:R-:W-:-:S04]  /*16c0*/  IMAD.WIDE R10, R22, 0x2, R42 ;  /* 0x00000002160a7825 */ /* 0x000fc800078e022a */
[----:B------:R0:W-:Y:S04]  /*16d0*/  STG.E.64 desc[UR10][R76.64], R80 ;  /* 0x000000504c007986 */ /* 0x0001e8000c101b0a */
[----:B------:R-:W2:Y:S01]  /*16e0*/  LDG.E.64 R10, desc[UR10][R10.64] ;  /* 0x0000000a0a0a7981 */ /* 0x000ea2000c1e1b00 */
[----:B------:R-:W-:Y:S01]  /*16f0*/  FMNMX3 R57, |R71|, R57, |R66|, !PT ;  /* 0x0000003947397276 */ /* 0x000fe20007800642 */
[----:B------:R-:W-:-:S03]  /*1700*/  IMAD.U32 R42, R53, 0x10000, RZ ;  /* 0x00010000352a7824 */ /* 0x000fc600078e00ff */
[----:B------:R-:W-:Y:S02]  /*1710*/  FMNMX3 R65, |R58|, R57, |R65|, !PT ;  /* 0x000000393a417276 */ /* 0x000fe40007800641 */
[----:B------:R-:W-:Y:S02]  /*1720*/  IADD3 R55, PT, PT, R22, R55, R5 ;  /* 0x0000003716377210 */ /* 0x000fe40007ffe005 */
[----:B------:R-:W-:-:S03]  /*1730*/  FMNMX3 R65, |R73|, R65, |R50|, !PT ;  /* 0x0000004149417276 */ /* 0x000fc60007800632 */
[----:B------:R-:W-:-:S04]  /*1740*/  IMAD R55, R22, 0xd, R55 ;  /* 0x0000000d16377824 */ /* 0x000fc800078e0237 */
[----:B------:R-:W-:Y:S02]  /*1750*/  IMAD.IADD R50, R2, 0x1, R55 ;  /* 0x0000000102327824 */ /* 0x000fe400078e0237 */
[----:B0-----:R-:W-:Y:S01]  /*1760*/  IMAD.WIDE R76, R22, 0x2, R76 ;  /* 0x00000002164c7825 */ /* 0x001fe200078e024c */
[--C-:B--2---:R-:W-:Y:S02]  /*1770*/  SHF.R.U64 R54, R10, 0x10, R11.reuse ;  /* 0x000000100a367819 */ /* 0x104fe4000000120b */
[----:B------:R-:W-:-:S03]  /*1780*/  SHF.R.U32.HI R62, RZ, 0x10, R11 ;  /* 0x00000010ff3e7819 */ /* 0x000fc6000001160b */
[----:B------:R-:W-:Y:S01]  /*1790*/  IMAD.U32 R54, R54, 0x10000, RZ ;  /* 0x0001000036367824 */ /* 0x000fe200078e00ff */
[----:B------:R-:W-:Y:S01]  /*17a0*/  SHF.L.U32 R62, R62, 0x10, RZ ;  /* 0x000000103e3e7819 */ /* 0x000fe200000006ff */
[----:B------:R-:W-:Y:S02]  /*17b0*/  IMAD.U32 R35, R11, 0x10000, RZ ;  /* 0x000100000b237824 */ /* 0x000fe400078e00ff */
[----:B------:R-:W-:Y:S01]  /*17c0*/  FMUL R58, R54, UR7 ;  /* 0x00000007363a7c20 */ /* 0x000fe20008400000 */
[----:B------:R-:W-:Y:S02]  /*17d0*/  IMAD.U32 R59, R10, 0x10000, RZ ;  /* 0x000100000a3b7824 */ /* 0x000fe400078e00ff */
[----:B------:R-:W-:Y:S01]  /*17e0*/  FMUL R53, R62, UR7 ;  /* 0x000000073e357c20 */ /* 0x000fe20008400000 */
[----:B------:R-:W-:-:S04]  /*17f0*/  IMAD.WIDE.U32 R10, R33, 0x10000, RZ ;  /* 0x00010000210a7825 */ /* 0x000fc800078e00ff */
[----:B------:R-:W-:Y:S01]  /*1800*/  FMUL R57, R35, UR7 ;  /* 0x0000000723397c20 */ /* 0x000fe20008400000 */
[----:B------:R-:W-:Y:S01]  /*1810*/  FMUL R33, R59, UR7 ;  /* 0x000000073b217c20 */ /* 0x000fe20008400000 */
[----:B------:R-:W0:Y:S08]  /*1820*/  F2F.BF16.F32 R58, R58 ;  /* 0x0000003a003a7304 */ /* 0x000e300000202000 */
[----:B------:R-:W1:Y:S08]  /*1830*/  F2F.BF16.F32 R53, R53 ;  /* 0x0000003500357304 */ /* 0x000e700000202000 */
[----:B------:R-:W2:Y:S08]  /*1840*/  F2F.BF16.F32 R57, R57 ;  /* 0x0000003900397304 */ /* 0x000eb00000202000 */
[----:B------:R-:W3:Y:S01]  /*1850*/  F2F.BF16.F32 R33, R33 ;  /* 0x0000002100217304 */ /* 0x000ee20000202000 */
[----:B------:R-:W-:-:S02]  /*1860*/  LOP3.LUT R43, R67, R11, R42, 0xfe, !PT ;  /* 0x0000000b432b7212 */ /* 0x000fc400078efe2a */
[----:B------:R-:W-:Y:S01]  /*1870*/  LOP3.LUT R42, R10, R9, RZ, 0xfc, !PT ;  /* 0x000000090a2a7212 */ /* 0x000fe200078efcff */
[----:B0-----:R-:W-:Y:S01]  /*1880*/  IMAD.WIDE.U32 R10, R58, 0x10000, RZ ;  /* 0x000100003a0a7825 */ /* 0x001fe200078e00ff */
[----:B-1----:R-:W-:-:S03]  /*1890*/  SHF.L.U32 R9, R53, 0x10, RZ ;  /* 0x0000001035097819 */ /* 0x002fc600000006ff */
[----:B------:R-:W-:Y:S01]  /*18a0*/  IMAD.MOV.U32 R67, RZ, RZ, 0x2 ;  /* 0x00000002ff437424 */ /* 0x000fe200078e00ff */
[----:B--2---:R-:W-:-:S03]  /*18b0*/  LOP3.LUT R81, R9, R57, R11, 0xfe, !PT ;  /* 0x0000003909517212 */ /* 0x004fc600078efe0b */
[----:B------:R-:W-:Y:S01]  /*18c0*/  IMAD.WIDE R66, R50, R67, UR12 ;  /* 0x0000000c32427e25 */ /* 0x000fe2000f8e0243 */
[----:B---3--:R-:W-:-:S05]  /*18d0*/  LOP3.LUT R80, R10, R33, RZ, 0xfc, !PT ;  /* 0x000000210a507212 */ /* 0x008fca00078efcff */
[----:B------:R0:W-:Y:S04]  /*18e0*/  STG.E.64 desc[UR10][R76.64], R80 ;  /* 0x000000504c007986 */ /* 0x0001e8000c101b0a */
[----:B------:R1:W2:Y:S01]  /*18f0*/  LDG.E.64 R10, desc[UR10][R66.64] ;  /* 0x0000000a420a7981 */ /* 0x0002a2000c1e1b00 */
[----:B------:R-:W-:Y:S01]  /*1900*/  IMAD.WIDE.U32 R82, R60, 0x10000, RZ ;  /* 0x000100003c527825 */ /* 0x000fe200078e00ff */
[----:B------:R-:W-:-:S04]  /*1910*/  FMNMX3 R65, |R48|, R65, |R63|, !PT ;  /* 0x0000004130417276 */ /* 0x000fc8000780063f */
[----:B------:R-:W-:Y:S02]  /*1920*/  LOP3.LUT R53, R52, R83, R68, 0xfe, !PT ;  /* 0x0000005334357212 */ /* 0x000fe400078efe44 */
[----:B------:R-:W-:Y:S02]  /*1930*/  LOP3.LUT R52, R82, R30, RZ, 0xfc, !PT ;  /* 0x0000001e52347212 */ /* 0x000fe400078efcff */
[----:B------:R-:W-:Y:S01]  /*1940*/  FMNMX3 R30, |R72|, R65, |R51|, !PT ;  /* 0x00000041481e7276 */ /* 0x000fe20007800633 */
[----:B0-----:R-:W-:-:S03]  /*1950*/  IMAD.MOV.U32 R77, RZ, RZ, 0x2 ;  /* 0x00000002ff4d7424 */ /* 0x001fc600078e00ff */
[----:B------:R-:W-:Y:S01]  /*1960*/  FMNMX3 R44, |R31|, R30, |R44|, !PT ;  /* 0x0000001e1f2c7276 */ /* 0x000fe2000780062c */
[----:B------:R-:W-:-:S04]  /*1970*/  IMAD.WIDE R76, R50, R77, UR14 ;  /* 0x0000000e324c7e25 */ /* 0x000fc8000f8e024d */
[----:B-1----:R-:W-:Y:S01]  /*1980*/  IMAD.WIDE R66, R22, 0x2, R66 ;  /* 0x0000000216427825 */ /* 0x002fe200078e0242 */
[C-C-:B--2---:R-:W-:Y:S02]  /*1990*/  SHF.R.U64 R65, R10.reuse, 0x10, R11.reuse ;  /* 0x000000100a417819 */ /* 0x144fe4000000120b */
        /* <DEDUP_REMOVED lines=19> */
[----:B------:R-:W-:Y:S02]  /*1ad0*/  LOP3.LUT R36, R25, R36, RZ, 0xfc, !PT ;  /* 0x0000002419247212 */ /* 0x000fe400078efcff */
[----:B------:R-:W-:Y:S01]  /*1ae0*/  FMNMX3 R44, |R28|, R44, |R7|, !PT ;  /* 0x0000002c1c2c7276 */ /* 0x000fe20007800607 */
[----:B------:R3:W-:Y:S03]  /*1af0*/  STS.64 [R29+0x20], R26 ;  /* 0x0000201a1d007388 */ /* 0x0007e60000000a00 */
[----:B------:R-:W-:Y:S01]  /*1b00*/  FMNMX3 R44, |R16|, R44, |R17|, !PT ;  /* 0x0000002c102c7276 */ /* 0x000fe20007800611 */
[----:B0-----:R-:W-:-:S04]  /*1b10*/  IMAD.WIDE R76, R22, 0x2, R76 ;  /* 0x00000002164c7825 */ /* 0x001fc800078e024c */
[----:B-1----:R-:W-:Y:S01]  /*1b20*/  IMAD.WIDE R66, R22, 0x2, R66 ;  /* 0x0000000216427825 */ /* 0x002fe200078e0242 */
[--C-:B--2---:R-:W-:Y:S02]  /*1b30*/  SHF.R.U64 R25, R10, 0x10, R11.reuse ;  /* 0x000000100a197819 */ /* 0x104fe4000000120b */
[----:B------:R-:W-:Y:S02]  /*1b40*/  SHF.R.U32.HI R28, RZ, 0x10, R11 ;  /* 0x00000010ff1c7819 */ /* 0x000fe4000001160b */
[----:B------:R-:W-:Y:S01]  /*1b50*/  SHF.L.U32 R25, R25, 0x10, RZ ;  /* 0x0000001019197819 */ /* 0x000fe200000006ff */
[----:B------:R-:W-:Y:S02]  /*1b60*/  IMAD.U32 R7, R11, 0x10000, RZ ;  /* 0x000100000b077824 */ /* 0x000fe400078e00ff */
[----:B------:R-:W-:Y:S02]  /*1b70*/  IMAD.U32 R28, R28, 0x10000, RZ ;  /* 0x000100001c1c7824 */ /* 0x000fe400078e00ff */
[----:B------:R-:W-:Y:S01]  /*1b80*/  FMUL R11, R25, UR7 ;  /* 0x00000007190b7c20 */ /* 0x000fe20008400000 */
[----:B------:R-:W-:Y:S01]  /*1b90*/  FMUL R30, R7, UR7 ;  /* 0x00000007071e7c20 */ /* 0x000fe20008400000 */
[----:B---3--:R-:W-:-:S02]  /*1ba0*/  IMAD.U32 R26, R10, 0x10000, RZ ;  /* 0x000100000a1a7824 */ /* 0x008fc400078e00ff */
[----:B------:R-:W-:Y:S02]  /*1bb0*/  FMUL R31, R28, UR7 ;  /* 0x000000071c1f7c20 */ /* 0x000fe40008400000 */
[----:B------:R-:W-:Y:S01]  /*1bc0*/  FMUL R27, R26, UR7 ;  /* 0x000000071a1b7c20 */ /* 0x000fe20008400000 */
        /* <DEDUP_REMOVED lines=10> */
[----:B------:R-:W-:Y:S01]  /*1c70*/  IMAD.WIDE.U32 R82, R3, 0x10000, RZ ;  /* 0x0001000003527825 */ /* 0x000fe200078e00ff */
[----:B------:R-:W-:Y:S02]  /*1c80*/  FMNMX3 R44, |R47|, R44, |R24|, !PT ;  /* 0x0000002c2f2c7276 */ /* 0x000fe40007800618 */
[----:B------:R-:W-:Y:S02]  /*1c90*/  PRMT R61, R64, 0x5410, R61 ;  /* 0x00005410403d7816 */ /* 0x000fe4000000003d */
[----:B------:R-:W-:-:S02]  /*1ca0*/  FMNMX3 R56, |R39|, R44, |R56|, !PT ;  /* 0x0000002c27387276 */ /* 0x000fc40007800638 */
[----:B------:R-:W-:Y:S02]  /*1cb0*/  SHF.L.U32 R33, R33, 0x10, RZ ;  /* 0x0000001021217819 */ /* 0x000fe400000006ff */
[----:B------:R-:W-:Y:S02]  /*1cc0*/  LOP3.LUT R37, R61, R37, RZ, 0xfc, !PT ;  /* 0x000000253d257212 */ /* 0x000fe400078efcff */
[----:B------:R-:W-:Y:S01]  /*1cd0*/  LOP3.LUT R71, R33, R83, R49, 0xfe, !PT ;  /* 0x0000005321477212 */ /* 0x000fe200078efe31 */
[----:B------:R-:W-:Y:S01]  /*1ce0*/  IMAD.U32 R39, R57, 0x10000, RZ ;  /* 0x0001000039277824 */ /* 0x000fe200078e00ff */
[----:B------:R-:W-:Y:S01]  /*1cf0*/  FMNMX3 R64, |R59|, R56, |R54|, !PT ;  /* 0x000000383b407276 */ /* 0x000fe20007800636 */
        /* <DEDUP_REMOVED lines=9> */
[----:B------:R-:W-:Y:S01]  /*1d90*/  FMUL R33, R24, UR7 ;  /* 0x0000000718217c20 */ /* 0x000fe20008400000 */
[----:B------:R-:W-:-:S04]  /*1da0*/  IMAD.WIDE.U32 R10, R14, 0x10000, RZ ;  /* 0x000100000e0a7825 */ /* 0x000fc800078e00ff */
[----:B------:R-:W-:Y:S01]  /*1db0*/  FMUL R49, R50, UR7 ;  /* 0x0000000732317c20 */ /* 0x000fe20008400000 */
[----:B------:R-:W0:Y:S08]  /*1dc0*/  F2F.BF16.F32 R44, R44 ;  /* 0x0000002c002c7304 */ /* 0x000e300000202000 */
[----:B------:R-:W1:Y:S08]  /*1dd0*/  F2F.BF16.F32 R14, R61 ;  /* 0x0000003d000e7304 */ /* 0x000e700000202000 */
[----:B------:R-:W2:Y:S01]  /*1de0*/  F2F.BF16.F32 R33, R33 ;  /* 0x0000002100217304 */ /* 0x000ea20000202000 */
[----:B------:R-:W-:-:S07]  /*1df0*/  LOP3.LUT R39, R38, R11, R39, 0xfe, !PT ;  /* 0x0000000b26277212 */ /* 0x000fce00078efe27 */
[----:B------:R-:W3:Y:S01]  /*1e00*/  F2F.BF16.F32 R49, R49 ;  /* 0x0000003100317304 */ /* 0x000ee20000202000 */
        /* <DEDUP_REMOVED lines=8> */
[----:B------:R-:W-:Y:S02]  /*1e90*/  FMNMX3 R64, |R35|, R64, |R62|, !PT ;  /* 0x0000004023407276 */ /* 0x000fe4000780063e */
[----:B------:R-:W-:-:S05]  /*1ea0*/  IADD3 R55, PT, PT, R22, R55, R5 ;  /* 0x0000003716377210 */ /* 0x000fca0007ffe005 */
[----:B------:R-:W-:Y:S01]  /*1eb0*/  IMAD R55, R22, 0xd, R55 ;  /* 0x0000000d16377824 */ /* 0x000fe200078e0237 */
[----:B------:R-:W-:Y:S01]  /*1ec0*/  FMNMX3 R72, |R72|, R64, |R65|, !PT ;  /* 0x0000004048487276 */ /* 0x000fe20007800641 */
[----:B------:R-:W-:Y:S02]  /*1ed0*/  IMAD.MOV.U32 R65, RZ, RZ, 0x2 ;  /* 0x00000002ff417424 */ /* 0x000fe400078e00ff */
[----:B0-----:R-:W-:Y:S01]  /*1ee0*/  IMAD.WIDE R76, R22, 0x2, R76 ;  /* 0x00000002164c7825 */ /* 0x001fe200078e024c */
[C-C-:B--2---:R-:W-:Y:S02]  /*1ef0*/  SHF.R.U64 R35, R10.reuse, 0x10, R11.reuse ;  /* 0x000000100a237819 */ /* 0x144fe4000000120b */
[----:B------:R-:W-:Y:S01]  /*1f00*/  SHF.R.U32.HI R61, RZ, 0x10, R11 ;  /* 0x00000010ff3d7819 */ /* 0x000fe2000001160b */
[----:B------:R-:W-:Y:S02]  /*1f10*/  IMAD.U32 R32, R11, 0x10000, RZ ;  /* 0x000100000b207824 */ /* 0x000fe400078e00ff */
[----:B------:R-:W-:Y:S01]  /*1f20*/  IMAD.U32 R35, R35, 0x10000, RZ ;  /* 0x0001000023237824 */ /* 0x000fe200078e00ff */
[----:B------:R-:W-:Y:S01]  /*1f30*/  SHF.L.U32 R61, R61, 0x10, RZ ;  /* 0x000000103d3d7819 */ /* 0x000fe200000006ff */
[----:B------:R-:W-:-:S02]  /*1f40*/  IMAD.U32 R62, R10, 0x10000, RZ ;  /* 0x000100000a3e7824 */ /* 0x000fc400078e00ff */
[----:B------:R-:W-:-:S04]  /*1f50*/  IMAD.WIDE.U32 R10, R23, 0x10000, RZ ;  /* 0x00010000170a7825 */ /* 0x000fc800078e00ff */
[----:B------:R-:W-:Y:S01]  /*1f60*/  FMUL R59, R35, UR7 ;  /* 0x00000007233b7c20 */ /* 0x000fe20008400000 */
[----:B------:R-:W-:Y:S01]  /*1f70*/  FMUL R66, R61, UR7 ;  /* 0x000000073d427c20 */ /* 0x000fe20008400000 */
[----:B------:R-:W-:Y:S01]  /*1f80*/  FMUL R54, R32, UR7 ;  /* 0x0000000720367c20 */ /* 0x000fe20008400000 */
[----:B------:R-:W-:Y:S01]  /*1f90*/  LOP3.LUT R57, R9, R11, R46, 0xfe, !PT ;  /* 0x0000000b09397212 */ /* 0x000fe200078efe2e */
[----:B------:R-:W-:Y:S02]  /*1fa0*/  FMUL R9, R62, UR7 ;  /* 0x000000073e097c20 */ /* 0x000fe40008400000 */
[----:B------:R-:W0:Y:S08]  /*1fb0*/  F2F.BF16.F32 R59, R59 ;  /* 0x0000003b003b7304 */ /* 0x000e300000202000 */
[----:B------:R-:W1:Y:S08]  /*1fc0*/  F2F.BF16.F32 R23, R66 ;  /* 0x0000004200177304 */ /* 0x000e700000202000 */
[----:B------:R-:W2:Y:S08]  /*1fd0*/  F2F.BF16.F32 R54, R54 ;  /* 0x0000003600367304 */ /* 0x000eb00000202000 */
[----:B------:R-:W3:Y:S01]  /*1fe0*/  F2F.BF16.F32 R9, R9 ;  /* 0x0000000900097304 */ /* 0x000ee20000202000 */
[----:B------:R-:W-:Y:S01]  /*1ff0*/  LOP3.LUT R56, R10, R75, RZ, 0xfc, !PT ;  /* 0x0000004b0a387212 */ /* 0x000fe200078efcff */
[----:B0-----:R-:W-:Y:S01]  /*2000*/  IMAD.WIDE.U32 R10, R59, 0x10000, RZ ;  /* 0x000100003b0a7825 */ /* 0x001fe200078e00ff */
[----:B-1----:R-:W-:-:S02]  /*2010*/  SHF.L.U32 R23, R23, 0x10, RZ ;  /* 0x0000001017177819 */ /* 0x002fc400000006ff */
[----:B------:R-:W-:Y:S02]  /*2020*/  IADD3 R46, PT, PT, R2, R55, RZ ;  /* 0x00000037022e7210 */ /* 0x000fe40007ffe0ff */
[----:B--2---:R-:W-:-:S03]  /*2030*/  LOP3.LUT R75, R23, R54, R11, 0xfe, !PT ;  /* 0x00000036174b7212 */ /* 0x004fc600078efe0b */
[----:B------:R-:W-:Y:S01]  /*2040*/  IMAD.WIDE R64, R46, R65, UR12 ;  /* 0x0000000c2e407e25 */ /* 0x000fe2000f8e0241 */
[----:B---3--:R-:W-:-:S05]  /*2050*/  LOP3.LUT R74, R10, R9, RZ, 0xfc, !PT ;  /* 0x000000090a4a7212 */ /* 0x008fca00078efcff */
[----:B------:R0:W-:Y:S04]  /*2060*/  STG.E.64 desc[UR10][R76.64], R74 ;  /* 0x0000004a4c007986 */ /* 0x0001e8000c101b0a */
[----:B------:R1:W2:Y:S01]  /*2070*/  LDG.E.64 R10, desc[UR10][R64.64] ;  /* 0x0000000a400a7981 */ /* 0x0002a2000c1e1b00 */
[----:B------:R-:W-:-:S04]  /*2080*/  PRMT R45, R45, 0x5410, R58 ;  /* 0x000054102d2d7816 */ /* 0x000fc8000000003a */
[----:B------:R-:W-:Y:S02]  /*2090*/  LOP3.LUT R67, R45, R79, RZ, 0xfc, !PT ;  /* 0x0000004f2d437212 */ /* 0x000fe400078efcff */
[----:B------:R-:W-:Y:S02]  /*20a0*/  LOP3.LUT R66, R34, R78, RZ, 0xfc, !PT ;  /* 0x0000004e22427212 */ /* 0x000fe400078efcff */
[----:B------:R-:W-:Y:S01]  /*20b0*/  FMNMX3 R78, |R48|, R72, |R51|, !PT ;  /* 0x00000048304e7276 */ /* 0x000fe20007800633 */
[----:B------:R-:W-:-:S03]  /*20c0*/  IMAD.MOV.U32 R79, RZ, RZ, 0x2 ;  /* 0x00000002ff4f7424 */ /* 0x000fc600078e00ff */
        /* <DEDUP_REMOVED lines=11> */
[----:B0-----:R-:W-:-:S02]  /*2180*/  FMUL R75, R73, UR7 ;  /* 0x00000007494b7c20 */ /* 0x001fc40008400000 */
        /* <DEDUP_REMOVED lines=11> */
[----:B------:R-:W-:Y:S01]  /*2240*/  FMNMX3 R25, |R7|, R25, |R28|, !PT ;  /* 0x0000001907197276 */ /* 0x000fe2000780061c */
[----:B------:R-:W-:Y:S01]  /*2250*/  IMAD.WIDE.U32 R26, R27, 0x10000, RZ ;  /* 0x000100001b1a7825 */ /* 0x000fe200078e00ff */
[----:B------:R-:W-:Y:S02]  /*2260*/  SHF.L.U32 R9, R9, 0x10, RZ ;  /* 0x0000001009097819 */ /* 0x000fe400000006ff */
[----:B------:R-:W-:Y:S02]  /*2270*/  FMNMX3 R25, |R50|, R25, |R3|, !PT ;  /* 0x0000001932197276 */ /* 0x000fe40007800603 */
[----:B------:R-:W-:-:S02]  /*2280*/  LOP3.LUT R27, R9, R27, R49, 0xfe, !PT ;  /* 0x0000001b091b7212 */ /* 0x000fc400078efe31 */
[----:B------:R-:W-:Y:S02]  /*2290*/  LOP3.LUT R70, R82, R70, RZ, 0xfc, !PT ;  /* 0x0000004652467212 */ /* 0x000fe400078efcff */
[----:B------:R-:W-:-:S03]  /*22a0*/  FMNMX3 R47, |R24|, R25, |R47|, !PT ;  /* 0x00000019182f7276 */ /* 0x000fc6000780062f */
[----:B------:R3:W-:Y:S01]  /*22b0*/  STS.64 [R29+0x40], R70 ;  /* 0x000040461d007388 */ /* 0x0007e20000000a00 */
[----:B0-----:R-:W-:-:S04]  /*22c0*/  IMAD.WIDE R78, R22, 0x2, R78 ;  /* 0x00000002164e7825 */ /* 0x001fc800078e024e */
        /* <DEDUP_REMOVED lines=13> */
[----:B------:R-:W3:Y:S08]  /*23a0*/  F2F.BF16.F32 R50, R50 ;  /* 0x0000003200327304 */ /* 0x000ef00000202000 */
[----:B------:R-:W1:Y:S01]  /*23b0*/  F2F.BF16.F32 R49, R49 ;  /* 0x0000003100317304 */ /* 0x000e620000202000 */
[----:B0-----:R-:W-:Y:S01]  /*23c0*/  IMAD.WIDE.U32 R24, R11, 0x10000, RZ ;  /* 0x000100000b187825 */ /* 0x001fe200078e00ff */
[----:B---3--:R-:W-:-:S04]  /*23d0*/  PRMT R71, R9, 0x5410, R50 ;  /* 0x0000541009477816 */ /* 0x008fc80000000032 */
[----:B------:R-:W-:Y:S02]  /*23e0*/  LOP3.LUT R71, R71, R25, RZ, 0xfc, !PT ;  /* 0x0000001947477212 */ /* 0x000fe400078efcff */
[----:B-1----:R-:W-:-:S05]  /*23f0*/  LOP3.LUT R70, R24, R49, RZ, 0xfc, !PT ;  /* 0x0000003118467212 */ /* 0x002fca00078efcff */
[----:B------:R0:W-:Y:S04]  /*2400*/  STG.E.64 desc[UR10][R78.64], R70 ;  /* 0x000000464e007986 */ /* 0x0001e8000c101b0a */
[----:B------:R-:W2:Y:S01]  /*2410*/  LDG.E.64 R10, desc[UR10][R64.64] ;  /* 0x0000000a400a7981 */ /* 0x000ea2000c1e1b00 */
[----:B------:R-:W-:Y:S02]  /*2420*/  IMAD.U32 R54, R54, 0x10000, RZ ;  /* 0x0001000036367824 */ /* 0x000fe400078e00ff */
[----:B------:R-:W-:Y:S01]  /*2430*/  IMAD.WIDE.U32 R76, R30, 0x10000, RZ ;  /* 0x000100001e4c7825 */ /* 0x000fe200078e00ff */
[----:B------:R-:W-:-:S04]  /*2440*/  FMNMX3 R62, |R62|, R47, |R35|, !PT ;  /* 0x0000002f3e3e7276 */ /* 0x000fc80007800623 */
[----:B------:R-:W-:Y:S02]  /*2450*/  LOP3.LUT R77, R33, R77, R54, 0xfe, !PT ;  /* 0x0000004d214d7212 */ /* 0x000fe400078efe36 */
[----:B------:R-:W-:Y:S02]  /*2460*/  LOP3.LUT R76, R76, R60, RZ, 0xfc, !PT ;  /* 0x0000003c4c4c7212 */ /* 0x000fe400078efcff */
[----:B------:R-:W-:Y:S02]  /*2470*/  FMNMX3 R62, |R32|, R62, |R61|, !PT ;  /* 0x0000003e203e7276 */ /* 0x000fe4000780063d */
[----:B------:R-:W-:Y:S01]  /*2480*/  LOP3.LUT R26, R26, R68, RZ, 0xfc, !PT ;  /* 0x000000441a1a7212 */ /* 0x000fe200078efcff */
[----:B0-----:R-:W-:Y:S01]  /*2490*/  IMAD.WIDE R78, R22, 0x2, R78 ;  /* 0x00000002164e7825 */ /* 0x001fe200078e024e */
[--C-:B--2---:R-:W-:Y:S02]  /*24a0*/  SHF.R.U64 R47, R10, 0x10, R11.reuse ;  /* 0x000000100a2f7819 */ /* 0x104fe4000000120b */
[----:B------:R-:W-:-:S03]  /*24b0*/  SHF.R.U32.HI R33, RZ, 0x10, R11 ;  /* 0x00000010ff217819 */ /* 0x000fc6000001160b */
[----:B------:R-:W-:Y:S01]  /*24c0*/  IMAD.U32 R47, R47, 0x10000, RZ ;  /* 0x000100002f2f7824 */ /* 0x000fe200078e00ff */
[----:B------:R-:W-:Y:S01]  /*24d0*/  SHF.L.U32 R33, R33, 0x10, RZ ;  /* 0x0000001021217819 */ /* 0x000fe200000006ff */
[----:B------:R-:W-:Y:S01]  /*24e0*/  IMAD.U32 R60, R10, 0x10000, RZ ;  /* 0x000100000a3c7824 */ /* 0x000fe200078e00ff */
[----:B------:R-:W-:Y:S01]  /*24f0*/  SHF.L.U32 R32, R11, 0x10, RZ ;  /* 0x000000100b207819 */ /* 0x000fe200000006ff */
[----:B------:R-:W-:Y:S01]  /*2500*/  FMUL R54, R47, UR7 ;  /* 0x000000072f367c20 */ /* 0x000fe20008400000 */
[----:B------:R-:W-:-:S04]  /*2510*/  IMAD.WIDE.U32 R10, R31, 0x10000, RZ ;  /* 0x000100001f0a7825 */ /* 0x000fc800078e00ff */
[----:B------:R-:W-:Y:S01]  /*2520*/  FMUL R61, R33, UR7 ;  /* 0x00000007213d7c20 */ /* 0x000fe20008400000 */
[----:B------:R-:W-:Y:S01]  /*2530*/  FMUL R35, R32, UR7 ;  /* 0x0000000720237c20 */ /* 0x000fe20008400000 */
[----:B------:R-:W-:Y:S01]  /*2540*/  LOP3.LUT R31, R23, R11, R14, 0xfe, !PT ;  /* 0x0000000b171f7212 */ /* 0x000fe200078efe0e */
[----:B------:R-:W0:Y:S01]  /*2550*/  F2F.BF16.F32 R54, R54 ;  /* 0x0000003600367304 */ /* 0x000e220000202000 */
[----:B------:R-:W-:-:S07]  /*2560*/  FMUL R14, R60, UR7 ;  /* 0x000000073c0e7c20 */ /* 0x000fce0008400000 */
[----:B------:R-:W1:Y:S08]  /*2570*/  F2F.BF16.F32 R61, R61 ;  /* 0x0000003d003d7304 */ /* 0x000e700000202000 */
[----:B------:R-:W2:Y:S08]  /*2580*/  F2F.BF16.F32 R35, R35 ;  /* 0x0000002300237304 */ /* 0x000eb00000202000 */
        /* <DEDUP_REMOVED lines=9> */
[----:B------:R-:W-:-:S04]  /*2620*/  FMNMX3 R62, |R72|, R62, |R45|, !PT ;  /* 0x0000003e483e7276 */ /* 0x000fc8000780062d */
[----:B------:R-:W-:Y:S02]  /*2630*/  FMNMX3 R73, |R34|, R62, |R73|, !PT ;  /* 0x0000003e22497276 */ /* 0x000fe40007800649 */
[----:B------:R-:W-:Y:S02]  /*2640*/  IADD3 R55, PT, PT, R22, R55, R5 ;  /* 0x0000003716377210 */ /* 0x000fe40007ffe005 */
[----:B------:R-:W-:-:S03]  /*2650*/  FMNMX3 R46, |R46|, R73, |R7|, !PT ;  /* 0x000000492e2e7276 */ /* 0x000fc60007800607 */
[----:B------:R-:W-:Y:S01]  /*2660*/  IMAD R55, R22, 0xd, R55 ;  /* 0x0000000d16377824 */ /* 0x000fe200078e0237 */
[----:B------:R-:W-:-:S04]  /*2670*/  PRMT R59, R44, 0x5410, R59 ;  /* 0x000054102c3b7816 */ /* 0x000fc8000000003b */
[----:B------:R-:W-:Y:S01]  /*2680*/  IADD3 R2, PT, PT, R2, R55, RZ ;  /* 0x0000003702027210 */ /* 0x000fe20007ffe0ff */
[----:B0-----:R-:W-:Y:S01]  /*2690*/  IMAD.WIDE R78, R22, 0x2, R78 ;  /* 0x00000002164e7825 */ /* 0x001fe200078e024e */
[--C-:B--2---:R-:W-:Y:S02]  /*26a0*/  SHF.R.U64 R64, R10, 0x10, R11.reuse ;  /* 0x000000100a407819 */ /* 0x104fe4000000120b */
[----:B------:R-:W-:Y:S02]  /*26b0*/  SHF.R.U32.HI R62, RZ, 0x10, R11 ;  /* 0x00000010ff3e7819 */ /* 0x000fe4000001160b */
[----:B------:R-:W-:-:S03]  /*26c0*/  SHF.L.U32 R64, R64, 0x10, RZ ;  /* 0x0000001040407819 */ /* 0x000fc600000006ff */
        /* <DEDUP_REMOVED lines=11> */
[----:B0-----:R-:W-:-:S02]  /*2780*/  IMAD.U32 R7, R45, 0x10000, RZ ;  /* 0x000100002d077824 */ /* 0x001fc400078e00ff */
[----:B------:R-:W-:-:S04]  /*2790*/  IMAD.WIDE.U32 R10, R65, 0x10000, RZ ;  /* 0x00010000410a7825 */ /* 0x000fc800078e00ff */
[----:B------:R-:W-:Y:S01]  /*27a0*/  IMAD.MOV.U32 R45, RZ, RZ, 0x2 ;  /* 0x00000002ff2d7424 */ /* 0x000fe200078e00ff */
[----:B-1----:R-:W-:-:S03]  /*27b0*/  LOP3.LUT R71, R7, R34, R11, 0xfe, !PT ;  /* 0x0000002207477212 */ /* 0x002fc600078efe0b */
[----:B------:R-:W-:Y:S01]  /*27c0*/  IMAD.WIDE R44, R2, R45, UR12 ;  /* 0x0000000c022c7e25 */ /* 0x000fe2000f8e022d */
[----:B--2---:R-:W-:-:S05]  /*27d0*/  LOP3.LUT R70, R10, R68, RZ, 0xfc, !PT ;  /* 0x000000440a467212 */ /* 0x004fca00078efcff */
[----:B------:R0:W-:Y:S04]  /*27e0*/  STG.E.64 desc[UR10][R78.64], R70 ;  /* 0x000000464e007986 */ /* 0x0001e8000c101b0a */
[----:B------:R1:W2:Y:S01]  /*27f0*/  LDG.E.64 R10, desc[UR10][R44.64] ;  /* 0x0000000a2c0a7981 */ /* 0x0002a2000c1e1b00 */
[----:B------:R-:W-:Y:S02]  /*2800*/  LOP3.LUT R16, R63, R16, RZ, 0xfc, !PT ;  /* 0x000000103f107212 */ /* 0x000fe400078efcff */
[----:B------:R-:W-:Y:S01]  /*2810*/  FMNMX3 R3, |R3|, R46, |R28|, !PT ;  /* 0x0000002e03037276 */ /* 0x000fe2000780061c */
[----:B------:R3:W-:Y:S01]  /*2820*/  STS.64 [R29+0x60], R26 ;  /* 0x0000601a1d007388 */ /* 0x0007e20000000a00 */
[----:B------:R-:W-:Y:S01]  /*2830*/  LOP3.LUT R17, R59, R17, RZ, 0xfc, !PT ;  /* 0x000000113b117212 */ /* 0x000fe200078efcff */
[----:B------:R-:W-:Y:S01]  /*2840*/  HFMA2 R73, -RZ, RZ, 0, 1.1920928955078125e-07 ;  /* 0x00000002ff497431 */ /* 0x000fe200000001ff */
[----:B------:R-:W-:Y:S01]  /*2850*/  FMNMX3 R47, |R60|, R3, |R47|, !PT ;  /* 0x000000033c2f7276 */ /* 0x000fe2000780062f */
[----:B-1----:R-:W-:-:S04]  /*2860*/  IMAD.WIDE R44, R22, 0x2, R44 ;  /* 0x00000002162c7825 */ /* 0x002fc800078e022c */
[----:B------:R-:W-:Y:S01]  /*2870*/  IMAD.WIDE R72, R2, R73, UR14 ;  /* 0x0000000e02487e25 */ /* 0x000fe2000f8e0249 */
[C-C-:B--2---:R-:W-:Y:S02]  /*2880*/  SHF.R.U64 R63, R10.reuse, 0x10, R11.reuse ;  /* 0x000000100a3f7819 */ /* 0x144fe4000000120b */
[----:B0-----:R-:W-:Y:S02]  /*2890*/  SHF.R.U32.HI R71, RZ, 0x10, R11 ;  /* 0x00000010ff477819 */ /* 0x001fe4000001160b */
[----:B------:R-:W-:Y:S01]  /*28a0*/  SHF.L.U32 R28, R11, 0x10, RZ ;  /* 0x000000100b1c7819 */ /* 0x000fe200000006ff */
[----:B------:R-:W-:Y:S01]  /*28b0*/  IMAD.U32 R63, R63, 0x10000, RZ ;  /* 0x000100003f3f7824 */ /* 0x000fe200078e00ff */
[----:B------:R-:W-:Y:S01]  /*28c0*/  SHF.L.U32 R71, R71, 0x10, RZ ;  /* 0x0000001047477819 */ /* 0x000fe200000006ff */
[----:B------:R-:W-:Y:S02]  /*28d0*/  IMAD.U32 R70, R10, 0x10000, RZ ;  /* 0x000100000a467824 */ /* 0x000fe400078e00ff */
[----:B------:R-:W-:Y:S01]  /*28e0*/  FMUL R59, R63, UR7 ;  /* 0x000000073f3b7c20 */ /* 0x000fe20008400000 */
[----:B------:R-:W-:Y:S01]  /*28f0*/  FMUL R46, R28, UR7 ;  /* 0x000000071c2e7c20 */ /* 0x000fe20008400000 */
[----:B---3--:R-:W-:Y:S01]  /*2900*/  FMUL R27, R71, UR7 ;  /* 0x00000007471b7c20 */ /* 0x008fe20008400000 */
[----:B------:R-:W-:-:S03]  /*2910*/  FMUL R26, R70, UR7 ;  /* 0x00000007461a7c20 */ /* 0x000fc60008400000 */
        /* <DEDUP_REMOVED lines=11> */
[----:B------:R-:W-:Y:S02]  /*29d0*/  IMAD.U32 R79, R68, 0x10000, RZ ;  /* 0x00010000444f7824 */ /* 0x000fe400078e00ff */
[----:B------:R-:W-:-:S05]  /*29e0*/  IMAD.WIDE.U32 R32, R49, 0x10000, RZ ;  /* 0x0001000031207825 */ /* 0x000fca00078e00ff */
[----:B------:R-:W-:Y:S02]  /*29f0*/  LOP3.LUT R33, R79, R33, R14, 0xfe, !PT ;  /* 0x000000214f217212 */ /* 0x000fe400078efe0e */
[----:B------:R-:W-:Y:S02]  /*2a00*/  LOP3.LUT R32, R32, R58, RZ, 0xfc, !PT ;  /* 0x0000003a20207212 */ /* 0x000fe400078efcff */
[----:B------:R-:W-:Y:S01]  /*2a10*/  FMNMX3 R64, |R69|, R47, |R64|, !PT ;  /* 0x0000002f45407276 */ /* 0x000fe20007800640 */
[----:B0-----:R-:W-:-:S04]  /*2a20*/  IMAD.WIDE.U32 R10, R9, 0x10000, RZ ;  /* 0x00010000090a7825 */ /* 0x001fc800078e00ff */
[----:B------:R-:W-:-:S04]  /*2a30*/  IMAD.WIDE R72, R22, 0x2, R72 ;  /* 0x0000000216487825 */ /* 0x000fc800078e0248 */
[----:B-1----:R-:W-:Y:S01]  /*2a40*/  IMAD.WIDE R44, R22, 0x2, R44 ;  /* 0x00000002162c7825 */ /* 0x002fe200078e022c */
[--C-:B--2---:R-:W-:Y:S02]  /*2a50*/  SHF.R.U64 R14, R2, 0x10, R3.reuse ;  /* 0x00000010020e7819 */ /* 0x104fe40000001203 */
[----:B------:R-:W-:Y:S02]  /*2a60*/  SHF.R.U32.HI R58, RZ, 0x10, R3 ;  /* 0x00000010ff3a7819 */ /* 0x000fe40000011603 */
[----:B------:R-:W-:Y:S01]  /*2a70*/  SHF.L.U32 R47, R3, 0x10, RZ ;  /* 0x00000010032f7819 */ /* 0x000fe200000006ff */
[----:B------:R-:W-:Y:S01]  /*2a80*/  IMAD.U32 R14, R14, 0x10000, RZ ;  /* 0x000100000e0e7824 */ /* 0x000fe200078e00ff */
[----:B------:R-:W-:Y:S01]  /*2a90*/  SHF.L.U32 R58, R58, 0x10, RZ ;  /* 0x000000103a3a7819 */ /* 0x000fe200000006ff */
[----:B------:R-:W-:Y:S01]  /*2aa0*/  IMAD.U32 R69, R2, 0x10000, RZ ;  /* 0x0001000002457824 */ /* 0x000fe200078e00ff */
[----:B------:R-:W-:Y:S01]  /*2ab0*/  SHF.L.U32 R2, R34, 0x10, RZ ;  /* 0x0000001022027819 */ /* 0x000fe200000006ff */
[----:B------:R-:W-:Y:S01]  /*2ac0*/  FMUL R3, R14, UR7 ;  /* 0x000000070e037c20 */ /* 0x000fe20008400000 */
[----:B------:R-:W-:Y:S01]  /*2ad0*/  FMUL R49, R47, UR7 ;  /* 0x000000072f317c20 */ /* 0x000fe20008400000 */
[----:B------:R-:W-:Y:S01]  /*2ae0*/  FMUL R34, R58, UR7 ;  /* 0x000000073a227c20 */ /* 0x000fe20008400000 */
        /* <DEDUP_REMOVED lines=8> */
[----:B--2---:R-:W-:Y:S02]  /*2b70*/  LOP3.LUT R80, R78, R9, RZ, 0xfc, !PT ;  /* 0x000000094e507212 */ /* 0x004fe400078efcff */
[----:B------:R-:W-:-:S03]  /*2b80*/  LOP3.LUT R11, R35, R11, R2, 0xfe, !PT ;  /* 0x0000000b230b7212 */ /* 0x000fc600078efe02 */
[----:B------:R0:W-:Y:S04]  /*2b90*/  STG.E.64 desc[UR10][R72.64], R80 ;  /* 0x0000005048007986 */ /* 0x0001e8000c101b0a */
[----:B------:R-:W2:Y:S01]  /*2ba0*/  LDG.E.64 R2, desc[UR10][R44.64] ;  /* 0x0000000a2c027981 */ /* 0x000ea2000c1e1b00 */
[----:B------:R-:W-:-:S04]  /*2bb0*/  FMNMX3 R64, |R23|, R64, |R62|, !PT ;  /* 0x0000004017407276 */ /* 0x000fc8000780063e */
[----:B------:R-:W-:-:S04]  /*2bc0*/  FMNMX3 R64, |R70|, R64, |R63|, !PT ;  /* 0x0000004046407276 */ /* 0x000fc8000780063f */
[----:B------:R-:W-:Y:S01]  /*2bd0*/  FMNMX3 R71, |R28|, R64, |R71|, !PT ;  /* 0x000000401c477276 */ /* 0x000fe20007800647 */
[----:B------:R-:W-:Y:S01]  /*2be0*/  IMAD.WIDE.U32 R62, R50, 0x10000, RZ ;  /* 0x00010000323e7825 */ /* 0x000fe200078e00ff */
[----:B------:R-:W-:-:S04]  /*2bf0*/  LOP3.LUT R10, R10, R48, RZ, 0xfc, !PT ;  /* 0x000000300a0a7212 */ /* 0x000fc800078efcff */
[----:B------:R-:W-:Y:S02]  /*2c00*/  LOP3.LUT R61, R7, R63, R61, 0xfe, !PT ;  /* 0x0000003f073d7212 */ /* 0x000fe400078efe3d */
[----:B------:R-:W-:Y:S01]  /*2c10*/  LOP3.LUT R60, R62, R75, RZ, 0xfc, !PT ;  /* 0x0000004b3e3c7212 */ /* 0x000fe200078efcff */
        /* <DEDUP_REMOVED lines=16> */
[----:B------:R-:W-:-:S05]  /*2d20*/  IMAD.WIDE.U32 R2, R35, 0x10000, RZ ;  /* 0x0001000023027825 */ /* 0x000fca00078e00ff */
[----:B-1----:R-:W-:Y:S02]  /*2d30*/  LOP3.LUT R63, R48, R63, R3, 0xfe, !PT ;  /* 0x0000003f303f7212 */ /* 0x002fe400078efe03 */
[----:B--2---:R-:W-:Y:S01]  /*2d40*/  LOP3.LUT R62, R2, R50, RZ, 0xfc, !PT ;  /* 0x00000032023e7212 */ /* 0x004fe200078efcff */
[----:B------:R-:W-:-:S04]  /*2d50*/  IMAD.WIDE R2, R22, 0x2, R44 ;  /* 0x0000000216027825 */ /* 0x000fc800078e022c */
[----:B------:R0:W-:Y:S04]  /*2d60*/  STG.E.64 desc[UR10][R72.64], R62 ;  /* 0x0000003e48007986 */ /* 0x0001e8000c101b0a */
[----:B------:R-:W2:Y:S01]  /*2d70*/  LDG.E.64 R2, desc[UR10][R2.64] ;  /* 0x0000000a02027981 */ /* 0x000ea2000c1e1b00 */
[----:B------:R-:W-:-:S04]  /*2d80*/  FMNMX3 R14, |R69|, R71, |R14|, !PT ;  /* 0x00000047450e7276 */ /* 0x000fc8000780060e */
[----:B------:R-:W-:-:S04]  /*2d90*/  FMNMX3 R69, |R47|, R14, |R58|, !PT ;  /* 0x0000000e2f457276 */ /* 0x000fc8000780063a */
[----:B------:R-:W-:Y:S01]  /*2da0*/  FMNMX3 R69, |R64|, R69, |R23|, !PT ;  /* 0x0000004540457276 */ /* 0x000fe20007800617 */
[----:B------:R1:W-:Y:S01]  /*2db0*/  STS.64 [R29+0x80], R32 ;  /* 0x000080201d007388 */ /* 0x0003e20000000a00 */
[----:B0-----:R-:W-:-:S04]  /*2dc0*/  IMAD.WIDE R72, R22, 0x2, R72 ;  /* 0x0000000216487825 */ /* 0x001fc800078e0248 */
[----:B-1----:R-:W-:Y:S01]  /*2dd0*/  IMAD.MOV.U32 R32, RZ, RZ, 0x2 ;  /* 0x00000002ff207424 */ /* 0x002fe200078e00ff */
[--C-:B--2---:R-:W-:Y:S02]  /*2de0*/  SHF.R.U64 R44, R2, 0x10, R3.reuse ;  /* 0x00000010022c7819 */ /* 0x104fe40000001203 */
[----:B------:R-:W-:-:S03]  /*2df0*/  SHF.R.U32.HI R45, RZ, 0x10, R3 ;  /* 0x00000010ff2d7819 */ /* 0x000fc60000011603 */
[----:B------:R-:W-:Y:S01]  /*2e00*/  IMAD.U32 R44, R44, 0x10000, RZ ;  /* 0x000100002c2c7824 */ /* 0x000fe200078e00ff */
[----:B------:R-:W-:Y:S02]  /*2e10*/  SHF.L.U32 R45, R45, 0x10, RZ ;  /* 0x000000102d2d7819 */ /* 0x000fe400000006ff */
[----:B------:R-:W-:Y:S01]  /*2e20*/  SHF.L.U32 R14, R3, 0x10, RZ ;  /* 0x00000010030e7819 */ /* 0x000fe200000006ff */
[----:B------:R-:W-:Y:S02]  /*2e30*/  FMUL R58, R44, UR7 ;  /* 0x000000072c3a7c20 */ /* 0x000fe40008400000 */
[----:B------:R-:W-:Y:S02]  /*2e40*/  FMUL R62, R45, UR7 ;  /* 0x000000072d3e7c20 */ /* 0x000fe40008400000 */
[----:B------:R-:W-:Y:S01]  /*2e50*/  FMUL R47, R14, UR7 ;  /* 0x000000070e2f7c20 */ /* 0x000fe20008400000 */
[----:B------:R-:W-:Y:S01]  /*2e60*/  IMAD.U32 R63, R2, 0x10000, RZ ;  /* 0x00010000023f7824 */ /* 0x000fe200078e00ff */
[----:B------:R-:W0:Y:S01]  /*2e70*/  F2F.BF16.F32 R58, R58 ;  /* 0x0000003a003a7304 */ /* 0x000e220000202000 */
[----:B------:R-:W-:-:S02]  /*2e80*/  PRMT R3, R54, 0x5410, R65 ;  /* 0x0000541036037816 */ /* 0x000fc40000000041 */
[----:B------:R-:W-:-:S05]  /*2e90*/  FMUL R65, R63, UR7 ;  /* 0x000000073f417c20 */ /* 0x000fca0008400000 */
[----:B------:R-:W1:Y:S08]  /*2ea0*/  F2F.BF16.F32 R62, R62 ;  /* 0x0000003e003e7304 */ /* 0x000e700000202000 */
[----:B------:R-:W2:Y:S01]  /*2eb0*/  F2F.BF16.F32 R47, R47 ;  /* 0x0000002f002f7304 */ /* 0x000ea20000202000 */
[----:B------:R-:W-:Y:S02]  /*2ec0*/  LOP3.LUT R2, R51, R24, RZ, 0xfc, !PT ;  /* 0x0000001833027212 */ /* 0x000fe400078efcff */
[----:B------:R-:W-:Y:S01]  /*2ed0*/  LOP3.LUT R3, R3, R25, RZ, 0xfc, !PT ;  /* 0x0000001903037212 */ /* 0x000fe200078efcff */
[----:B0-----:R-:W-:-:S04]  /*2ee0*/  IMAD.WIDE.U32 R24, R58, 0x10000, RZ ;  /* 0x000100003a187825 */ /* 0x001fc800078e00ff */
[----:B------:R-:W0:Y:S01]  /*2ef0*/  F2F.BF16.F32 R65, R65 ;  /* 0x0000004100417304 */ /* 0x000e220000202000 */
[----:B-1----:R-:W-:-:S04]  /*2f00*/  SHF.L.U32 R23, R62, 0x10, RZ ;  /* 0x000000103e177819 */ /* 0x002fc800000006ff */
[----:B--2---:R-:W-:Y:S02]  /*2f10*/  LOP3.LUT R71, R23, R47, R25, 0xfe, !PT ;  /* 0x0000002f17477212 */ /* 0x004fe400078efe19 */
[----:B------:R-:W-:Y:S01]  /*2f20*/  IADD3 R25, PT, PT, R22, R55, R5 ;  /* 0x0000003716197210 */ /* 0x000fe20007ffe005 */
[----:B------:R-:W-:Y:S02]  /*2f30*/  IMAD.SHL.U32 R5, R21, 0x4, RZ ;  /* 0x0000000415057824 */ /* 0x000fe400078e00ff */
[----:B------:R-:W-:Y:S01]  /*2f40*/  IMAD.WIDE.U32 R54, R9, 0x10000, RZ ;  /* 0x0001000009367825 */ /* 0x000fe200078e00ff */
[----:B0-----:R-:W-:-:S03]  /*2f50*/  SHF.L.U32 R51, R65, 0x10, RZ ;  /* 0x0000001041337819 */ /* 0x001fc600000006ff */
[----:B------:R-:W-:Y:S01]  /*2f60*/  IMAD R62, R22, 0xd, R25 ;  /* 0x0000000d163e7824 */ /* 0x000fe200078e0219 */
[----:B------:R-:W-:Y:S02]  /*2f70*/  LOP3.LUT R9, R4, 0x7c, R5, 0xf8, !PT ;  /* 0x0000007c04097812 */ /* 0x000fe400078ef805 */
[----:B------:R-:W-:Y:S02]  /*2f80*/  LOP3.LUT R51, R51, R55, R50, 0xfe, !PT ;  /* 0x0000003733337212 */ /* 0x000fe400078efe32 */
[----:B------:R-:W-:Y:S02]  /*2f90*/  IADD3 R55, PT, PT, R9, R62, RZ ;  /* 0x0000003e09377210 */ /* 0x000fe40007ffe0ff */
[----:B------:R-:W-:-:S03]  /*2fa0*/  LOP3.LUT R70, R24, R65, RZ, 0xfc, !PT ;  /* 0x0000004118467212 */ /* 0x000fc600078efcff */
[----:B------:R-:W-:Y:S02]  /*2fb0*/  IMAD.WIDE R32, R55, R32, UR12 ;  /* 0x0000000c37207e25 */ /* 0x000fe4000f8e0220 */
[----:B------:R0:W-:Y:S04]  /*2fc0*/  STG.E.64 desc[UR10][R72.64], R70 ;  /* 0x0000004648007986 */ /* 0x0001e8000c101b0a */
[----:B------:R1:W2:Y:S01]  /*2fd0*/  LDG.E.64 R24, desc[UR10][R32.64] ;  /* 0x0000000a20187981 */ /* 0x0002a2000c1e1b00 */
[----:B------:R-:W-:Y:S02]  /*2fe0*/  FMNMX3 R64, |R7|, R69, |R28|, !PT ;  /* 0x0000004507407276 */ /* 0x000fe4000780061c */
[----:B------:R-:W-:Y:S01]  /*2ff0*/  LOP3.LUT R50, R54, R26, RZ, 0xfc, !PT ;  /* 0x0000001a36327212 */ /* 0x000fe200078efcff */
[----:B------:R-:W-:Y:S01]  /*3000*/  IMAD.U32 R47, R47, 0x10000, RZ ;  /* 0x000100002f2f7824 */ /* 0x000fe200078e00ff */
[----:B------:R-:W-:-:S05]  /*3010*/  MOV R74, 0x2 ;  /* 0x00000002004a7802 */ /* 0x000fca0000000f00 */
[----:B------:R-:W-:-:S04]  /*3020*/  IMAD.WIDE R74, R55, R74, UR14 ;  /* 0x0000000e374a7e25 */ /* 0x000fc8000f8e024a */
[----:B-1----:R-:W-:Y:S01]  /*3030*/  IMAD.WIDE R32, R22, 0x2, R32 ;  /* 0x0000000216207825 */ /* 0x002fe200078e0220 */
[--C-:B--2---:R-:W-:Y:S02]  /*3040*/  SHF.R.U64 R28, R24, 0x10, R25.reuse ;  /* 0x00000010181c7819 */ /* 0x104fe40000001219 */
[----:B------:R-:W-:Y:S02]  /*3050*/  SHF.R.U32.HI R65, RZ, 0x10, R25 ;  /* 0x00000010ff417819 */ /* 0x000fe40000011619 */
[----:B------:R-:W-:Y:S01]  /*3060*/  SHF.L.U32 R28, R28, 0x10, RZ ;  /* 0x000000101c1c7819 */ /* 0x000fe200000006ff */
[----:B------:R-:W-:Y:S01]  /*3070*/  IMAD.U32 R26, R25, 0x10000, RZ ;  /* 0x00010000191a7824 */ /* 0x000fe200078e00ff */
[----:B------:R-:W-:Y:S01]  /*3080*/  SHF.L.U32 R69, R24, 0x10, RZ ;  /* 0x0000001018457819 */ /* 0x000fe200000006ff */
[----:B------:R-:W-:Y:S02]  /*3090*/  IMAD.U32 R65, R65, 0x10000, RZ ;  /* 0x0001000041417824 */ /* 0x000fe400078e00ff */
[----:B------:R-:W-:-:S04]  /*30a0*/  IMAD.WIDE.U32 R24, R49, 0x10000, RZ ;  /* 0x0001000031187825 */ /* 0x000fc800078e00ff */
[----:B------:R-:W-:Y:S01]  /*30b0*/  FMUL R54, R28, UR7 ;  /* 0x000000071c367c20 */ /* 0x000fe20008400000 */
[----:B------:R-:W-:Y:S01]  /*30c0*/  FMUL R7, R26, UR7 ;  /* 0x000000071a077c20 */ /* 0x000fe20008400000 */
[----:B0-----:R-:W-:Y:S01]  /*30d0*/  FMUL R70, R65, UR7 ;  /* 0x0000000741467c20 */ /* 0x001fe20008400000 */
[----:B------:R-:W-:Y:S01]  /*30e0*/  LOP3.LUT R49, R48, R25, R47, 0xfe, !PT ;  /* 0x0000001930317212 */ /* 0x000fe200078efe2f */
[----:B------:R-:W-:Y:S02]  /*30f0*/  FMUL R47, R69, UR7 ;  /* 0x00000007452f7c20 */ /* 0x000fe40008400000 */
[----:B------:R-:W0:Y:S08]  /*3100*/  F2F.BF16.F32 R54, R54 ;  /* 0x0000003600367304 */ /* 0x000e300000202000 */
[----:B------:R-:W-:Y:S08]  /*3110*/  F2F.BF16.F32 R7, R7 ;  /* 0x0000000700077304 */ /* 0x000ff00000202000 */
[----:B------:R-:W1:Y:S08]  /*3120*/  F2F.BF16.F32 R70, R70 ;  /* 0x0000004600467304 */ /* 0x000e700000202000 */
[----:B------:R-:W2:Y:S01]  /*3130*/  F2F.BF16.F32 R47, R47 ;  /* 0x0000002f002f7304 */ /* 0x000ea20000202000 */
[----:B------:R-:W-:Y:S01]  /*3140*/  LOP3.LUT R48, R24, R46, RZ, 0xfc, !PT ;  /* 0x0000002e18307212 */ /* 0x000fe200078efcff */
[----:B0-----:R-:W-:Y:S01]  /*3150*/  IMAD.WIDE.U32 R24, R54, 0x10000, RZ ;  /* 0x0001000036187825 */ /* 0x001fe200078e00ff */
[----:B-1----:R-:W-:-:S04]  /*3160*/  PRMT R73, R7, 0x5410, R70 ;  /* 0x0000541007497816 */ /* 0x002fc80000000046 */
[----:B------:R-:W-:Y:S02]  /*3170*/  LOP3.LUT R73, R73, R25, RZ, 0xfc, !PT ;  /* 0x0000001949497212 */ /* 0x000fe400078efcff */
[----:B--2---:R-:W-:-:S05]  /*3180*/  LOP3.LUT R72, R24, R47, RZ, 0xfc, !PT ;  /* 0x0000002f18487212 */ /* 0x004fca00078efcff */
[----:B------:R0:W-:Y:S04]  /*3190*/  STG.E.64 desc[UR10][R74.64], R72 ;  /* 0x000000484a007986 */ /* 0x0001e8000c101b0a */
[----:B------:R1:W2:Y:S01]  /*31a0*/  LDG.E.64 R24, desc[UR10][R32.64] ;  /* 0x0000000a20187981 */ /* 0x0002a2000c1e1b00 */
[----:B------:R-:W-:-:S04]  /*31b0*/  FMNMX3 R64, |R63|, R64, |R44|, !PT ;  /* 0x000000403f407276 */ /* 0x000fc8000780062c */
[----:B------:R-:W-:-:S04]  /*31c0*/  FMNMX3 R46, |R14|, R64, |R45|, !PT ;  /* 0x000000400e2e7276 */ /* 0x000fc8000780062d */
[----:B------:R-:W-:Y:S01]  /*31d0*/  FMNMX3 R46, |R69|, R46, |R28|, !PT ;  /* 0x0000002e452e7276 */ /* 0x000fe2000780061c */
[----:B------:R-:W-:-:S05]  /*31e0*/  IMAD.WIDE.U32 R44, R34, 0x10000, RZ ;  /* 0x00010000222c7825 */ /* 0x000fca00078e00ff */
[----:B------:R-:W-:Y:S02]  /*31f0*/  LOP3.LUT R45, R23, R45, R68, 0xfe, !PT ;  /* 0x0000002d172d7212 */ /* 0x000fe400078efe44 */
[----:B------:R-:W-:Y:S02]  /*3200*/  LOP3.LUT R44, R44, R27, RZ, 0xfc, !PT ;  /* 0x0000001b2c2c7212 */ /* 0x000fe400078efcff */
[----:B------:R-:W-:Y:S01]  /*3210*/  FMNMX3 R46, |R26|, R46, |R65|, !PT ;  /* 0x0000002e1a2e7276 */ /* 0x000fe20007800641 */
        /* <DEDUP_REMOVED lines=22> */
[----:B------:R-:W-:Y:S02]  /*3380*/  PRMT R35, R35, 0x5410, R58 ;  /* 0x0000541023237816 */ /* 0x000fe4000000003a */
[----:B------:R-:W-:Y:S02]  /*3390*/  LOP3.LUT R58, R59, R78, RZ, 0xfc, !PT ;  /* 0x0000004e3b3a7212 */ /* 0x000fe400078efcff */
[----:B------:R-:W-:Y:S02]  /*33a0*/  LOP3.LUT R59, R35, R79, RZ, 0xfc, !PT ;  /* 0x0000004f233b7212 */ /* 0x000fe400078efcff */
[----:B------:R-:W-:Y:S01]  /*33b0*/  FMNMX3 R72, |R69|, R46, |R28|, !PT ;  /* 0x0000002e45487276 */ /* 0x000fe2000780061c */
[----:B------:R1:W-:Y:S01]  /*33c0*/  STS.64 [R29+0xa0], R50 ;  /* 0x0000a0321d007388 */ /* 0x0003e20000000a00 */
[----:B0-----:R-:W-:-:S04]  /*33d0*/  IMAD.WIDE R74, R22, 0x2, R74 ;  /* 0x00000002164a7825 */ /* 0x001fc800078e024a */
[----:B--2---:R-:W-:Y:S01]  /*33e0*/  IMAD.U32 R28, R25, 0x10000, RZ ;  /* 0x00010000191c7824 */ /* 0x004fe200078e00ff */
[--C-:B------:R-:W-:Y:S02]  /*33f0*/  SHF.R.U64 R35, R24, 0x10, R25.reuse ;  /* 0x0000001018237819 */ /* 0x100fe40000001219 */
[----:B------:R-:W-:Y:S02]  /*3400*/  SHF.R.U32.HI R25, RZ, 0x10, R25 ;  /* 0x00000010ff197819 */ /* 0x000fe40000011619 */
[----:B------:R-:W-:-:S03]  /*3410*/  SHF.L.U32 R64, R35, 0x10, RZ ;  /* 0x0000001023407819 */ /* 0x000fc600000006ff */
[----:B------:R-:W-:Y:S01]  /*3420*/  IMAD.U32 R65, R25, 0x10000, RZ ;  /* 0x0001000019417824 */ /* 0x000fe200078e00ff */
[----:B------:R-:W-:Y:S01]  /*3430*/  SHF.L.U32 R71, R24, 0x10, RZ ;  /* 0x0000001018477819 */ /* 0x000fe200000006ff */
[----:B------:R-:W-:Y:S02]  /*3440*/  FMUL R35, R64, UR7 ;  /* 0x0000000740237c20 */ /* 0x000fe40008400000 */
[----:B------:R-:W-:Y:S01]  /*3450*/  FMUL R68, R65, UR7 ;  /* 0x0000000741447c20 */ /* 0x000fe20008400000 */
[----:B------:R-:W-:Y:S01]  /*3460*/  FMUL R46, R28, UR7 ;  /* 0x000000071c2e7c20 */ /* 0x000fe20008400000 */
[----:B------:R-:W-:Y:S02]  /*3470*/  FMUL R69, R71, UR7 ;  /* 0x0000000747457c20 */ /* 0x000fe40008400000 */
[----:B------:R-:W-:Y:S08]  /*3480*/  F2F.BF16.F32 R35, R35 ;  /* 0x0000002300237304 */ /* 0x000ff00000202000 */
[----:B------:R-:W1:Y:S08]  /*3490*/  F2F.BF16.F32 R68, R68 ;  /* 0x0000004400447304 */ /* 0x000e700000202000 */
[----:B------:R-:W0:Y:S08]  /*34a0*/  F2F.BF16.F32 R46, R46 ;  /* 0x0000002e002e7304 */ /* 0x000e300000202000 */
[----:B------:R-:W2:Y:S01]  /*34b0*/  F2F.BF16.F32 R69, R69 ;  /* 0x0000004500457304 */ /* 0x000ea20000202000 */
[----:B-1----:R-:W-:-:S02]  /*34c0*/  IMAD.U32 R51, R68, 0x10000, RZ ;  /* 0x0001000044337824 */ /* 0x002fc400078e00ff */
[----:B------:R-:W-:-:S05]  /*34d0*/  IMAD.WIDE.U32 R24, R35, 0x10000, RZ ;  /* 0x0001000023187825 */ /* 0x000fca00078e00ff */
[----:B0-----:R-:W-:Y:S02]  /*34e0*/  LOP3.LUT R51, R46, R51, R25, 0xfe, !PT ;  /* 0x000000332e337212 */ /* 0x001fe400078efe19 */
[----:B--2---:R-:W-:Y:S01]  /*34f0*/  LOP3.LUT R50, R24, R69, RZ, 0xfc, !PT ;  /* 0x0000004518327212 */ /* 0x004fe200078efcff */
[----:B------:R-:W-:-:S04]  /*3500*/  IMAD.WIDE R24, R22, 0x2, R32 ;  /* 0x0000000216187825 */ /* 0x000fc800078e0220 */
[----:B------:R0:W-:Y:S04]  /*3510*/  STG.E.64 desc[UR10][R74.64], R50 ;  /* 0x000000324a007986 */ /* 0x0001e8000c101b0a */
[----:B------:R-:W2:Y:S01]  /*3520*/  LDG.E.64 R24, desc[UR10][R24.64] ;  /* 0x0000000a18187981 */ /* 0x000ea2000c1e1b00 */
[----:B------:R-:W-:Y:S01]  /*3530*/  FMNMX3 R14, |R14|, R72, |R55|, !PT ;  /* 0x000000480e0e7276 */ /* 0x000fe20007800637 */
[----:B------:R-:W-:-:S03]  /*3540*/  IMAD.WIDE.U32 R32, R63, 0x10000, RZ ;  /* 0x000100003f207825 */ /* 0x000fc600078e00ff */
[----:B------:R-:W-:Y:S02]  /*3550*/  LOP3.LUT R32, R32, R47, RZ, 0xfc, !PT ;  /* 0x0000002f20207212 */ /* 0x000fe400078efcff */
[----:B------:R-:W-:-:S04]  /*3560*/  FMNMX3 R14, |R71|, R14, |R64|, !PT ;  /* 0x0000000e470e7276 */ /* 0x000fc80007800640 */
[----:B------:R-:W-:Y:S01]  /*3570*/  FMNMX3 R28, |R28|, R14, |R65|, !PT ;  /* 0x0000000e1c1c7276 */ /* 0x000fe20007800641 */
[----:B0-----:R-:W-:Y:S01]  /*3580*/  IMAD.WIDE R74, R22, 0x2, R74 ;  /* 0x00000002164a7825 */ /* 0x001fe200078e024a */
[----:B--2---:R-:W-:-:S05]  /*3590*/  SHF.L.U32 R55, R24, 0x10, RZ ;  /* 0x0000001018377819 */ /* 0x004fca00000006ff */
[----:B------:R-:W-:Y:S01]  /*35a0*/  FMUL R73, R55, UR7 ;  /* 0x0000000737497c20 */ /* 0x000fe20008400000 */
[----:B------:R-:W-:-:S05]  /*35b0*/  SHF.R.U64 R47, R24, 0x10, R25 ;  /* 0x00000010182f7819 */ /* 0x000fca0000001219 */
[----:B------:R-:W0:Y:S01]  /*35c0*/  F2F.BF16.F32 R73, R73 ;  /* 0x0000004900497304 */ /* 0x000e220000202000 */
[----:B------:R-:W-:Y:S02]  /*35d0*/  SHF.L.U32 R47, R47, 0x10, RZ ;  /* 0x000000102f2f7819 */ /* 0x000fe400000006ff */
[----:B------:R-:W-:-:S03]  /*35e0*/  SHF.R.U32.HI R14, RZ, 0x10, R25 ;  /* 0x00000010ff0e7819 */ /* 0x000fc60000011619 */
[----:B------:R-:W-:Y:S02]  /*35f0*/  FMUL R64, R47, UR7 ;  /* 0x000000072f407c20 */ /* 0x000fe40008400000 */
[----:B------:R-:W-:-:S04]  /*3600*/  IMAD.U32 R14, R14, 0x10000, RZ ;  /* 0x000100000e0e7824 */ /* 0x000fc800078e00ff */
[----:B------:R-:W1:Y:S01]  /*3610*/  F2F.BF16.F32 R64, R64 ;  /* 0x0000004000407304 */ /* 0x000e620000202000 */
[----:B0-----:R-:W-:-:S05]  /*3620*/  IMAD.U32 R63, R73, 0x10000, RZ ;  /* 0x00010000493f7824 */ /* 0x001fca00078e00ff */
[----:B------:R-:W-:Y:S01]  /*3630*/  LOP3.LUT R33, R63, R33, R69, 0xfe, !PT ;  /* 0x000000213f217212 */ /* 0x000fe200078efe45 */
[----:B------:R-:W-:Y:S01]  /*3640*/  FMUL R69, R14, UR7 ;  /* 0x000000070e457c20 */ /* 0x000fe20008400000 */
[----:B------:R-:W-:Y:S01]  /*3650*/  SHF.L.U32 R63, R25, 0x10, RZ ;  /* 0x00000010193f7819 */ /* 0x000fe200000006ff */
[----:B------:R-:W-:-:S04]  /*3660*/  IMAD.SHL.U32 R25, R22, 0x2, RZ ;  /* 0x0000000216197824 */ /* 0x000fc800078e00ff */
[----:B------:R-:W-:Y:S01]  /*3670*/  FMUL R65, R63, UR7 ;  /* 0x000000073f417c20 */ /* 0x000fe20008400000 */
[C---:B------:R-:W-:Y:S01]  /*3680*/  IADD3 R25, PT, PT, R22.reuse, R62, R25 ;  /* 0x0000003e16197210 */ /* 0x040fe20007ffe019 */
[----:B------:R-:W0:Y:S04]  /*3690*/  F2F.BF16.F32 R69, R69 ;  /* 0x0000004500457304 */ /* 0x000e280000202000 */
[----:B------:R-:W-:Y:S02]  /*36a0*/  IMAD R62, R22, 0xd, R25 ;  /* 0x0000000d163e7824 */ /* 0x000fe400078e0219 */
[----:B-1----:R-:W-:Y:S02]  /*36b0*/  IMAD.WIDE.U32 R24, R64, 0x10000, RZ ;  /* 0x0001000040187825 */ /* 0x002fe400078e00ff */
[----:B------:R-:W1:Y:S01]  /*36c0*/  F2F.BF16.F32 R65, R65 ;  /* 0x0000004100417304 */ /* 0x000e620000202000 */
[----:B------:R-:W-:Y:S01]  /*36d0*/  LOP3.LUT R50, R24, R73, RZ, 0xfc, !PT ;  /* 0x0000004918327212 */ /* 0x000fe200078efcff */
[----:B------:R-:W-:Y:S01]  /*36e0*/  HFMA2 R73, -RZ, RZ, 0, 1.1920928955078125e-07 ;  /* 0x00000002ff497431 */ /* 0x000fe200000001ff */
[----:B------:R-:W-:Y:S01]  /*36f0*/  IADD3 R62, PT, PT, R9, R62, RZ ;  /* 0x0000003e093e7210 */ /* 0x000fe20007ffe0ff */
[----:B0-----:R-:W-:-:S04]  /*3700*/  IMAD.U32 R9, R69, 0x10000, RZ ;  /* 0x0001000045097824 */ /* 0x001fc800078e00ff */
[----:B------:R-:W-:Y:S01]  /*3710*/  IMAD.WIDE R72, R62, R73, UR12 ;  /* 0x0000000c3e487e25 */ /* 0x000fe2000f8e0249 */
[----:B-1----:R-:W-:-:S05]  /*3720*/  LOP3.LUT R51, R9, R65, R25, 0xfe, !PT ;  /* 0x0000004109337212 */ /* 0x002fca00078efe19 */
[----:B------:R0:W-:Y:S04]  /*3730*/  STG.E.64 desc[UR10][R74.64], R50 ;  /* 0x000000324a007986 */ /* 0x0001e8000c101b0a */
[----:B------:R1:W0:Y:S01]  /*3740*/  LDG.E.64 R24, desc[UR10][R72.64] ;  /* 0x0000000a48187981 */ /* 0x000222000c1e1b00 */
[----:B------:R-:W-:Y:S01]  /*3750*/  FMNMX3 R28, |R55|, R28, |R47|, !PT ;  /* 0x0000001c371c7276 */ /* 0x000fe2000780062f */
[----:B------:R-:W-:Y:S02]  /*3760*/  IMAD.U32 R47, R65, 0x10000, RZ ;  /* 0x00010000412f7824 */ /* 0x000fe400078e00ff */
[----:B------:R-:W-:Y:S01]  /*3770*/  IMAD.WIDE.U32 R78, R23, 0x10000, RZ ;  /* 0x00010000174e7825 */ /* 0x000fe200078e00ff */
[----:B------:R-:W-:-:S04]  /*3780*/  FMNMX3 R14, |R63|, R28, |R14|, !PT ;  /* 0x0000001c3f0e7276 */ /* 0x000fc8000780060e */
[----:B------:R-:W-:Y:S02]  /*3790*/  LOP3.LUT R47, R46, R79, R47, 0xfe, !PT ;  /* 0x0000004f2e2f7212 */ /* 0x000fe400078efe2f */
[----:B------:R-:W-:Y:S02]  /*37a0*/  LOP3.LUT R46, R78, R7, RZ, 0xfc, !PT ;  /* 0x000000074e2e7212 */ /* 0x000fe400078efcff */
[----:B------:R-:W-:Y:S02]  /*37b0*/  PRMT R65, R35, 0x5410, R64 ;  /* 0x0000541023417816 */ /* 0x000fe40000000040 */
[----:B------:R-:W-:Y:S01]  /*37c0*/  MOV R79, 0x2 ;  /* 0x00000002004f7802 */ /* 0x000fe20000000f00 */
[----:B-1----:R-:W-:-:S04]  /*37d0*/  IMAD.WIDE R72, R22, 0x2, R72 ;  /* 0x0000000216487825 */ /* 0x002fc800078e0248 */
[----:B------:R-:W-:Y:S01]  /*37e0*/  IMAD.WIDE R78, R62, R79, UR14 ;  /* 0x0000000e3e4e7e25 */ /* 0x000fe2000f8e024f */
[--C-:B0-----:R-:W-:Y:S02]  /*37f0*/  SHF.R.U64 R51, R24, 0x10, R25.reuse ;  /* 0x0000001018337819 */ /* 0x101fe40000001219 */
[----:B------:R-:W-:Y:S02]  /*3800*/  SHF.R.U32.HI R28, RZ, 0x10, R25 ;  /* 0x00000010ff1c7819 */ /* 0x000fe40000011619 */
[----:B------:R-:W-:Y:S01]  /*3810*/  SHF.L.U32 R7, R25, 0x10, RZ ;  /* 0x0000001019077819 */ /* 0x000fe200000006ff */
[----:B------:R-:W-:Y:S01]  /*3820*/  IMAD.U32 R51, R51, 0x10000, RZ ;  /* 0x0001000033337824 */ /* 0x000fe200078e00ff */
[----:B------:R-:W-:Y:S01]  /*3830*/  SHF.L.U32 R28, R28, 0x10, RZ ;  /* 0x000000101c1c7819 */ /* 0x000fe200000006ff */
[----:B------:R-:W-:Y:S02]  /*3840*/  IMAD.U32 R63, R24, 0x10000, RZ ;  /* 0x00010000183f7824 */ /* 0x000fe400078e00ff */
        /* <DEDUP_REMOVED lines=15> */
[----:B------:R-:W-:-:S04]  /*3940*/  LOP3.LUT R26, R54, R26, RZ, 0xfc, !PT ;  /* 0x0000001a361a7212 */ /* 0x000fc800078efcff */
[----:B------:R-:W-:Y:S02]  /*3950*/  LOP3.LUT R69, R9, R35, R68, 0xfe, !PT ;  /* 0x0000002309457212 */ /* 0x000fe400078efe44 */
[----:B------:R-:W-:Y:S02]  /*3960*/  LOP3.LUT R68, R34, R70, RZ, 0xfc, !PT ;  /* 0x0000004622447212 */ /* 0x000fe400078efcff */
[----:B------:R-:W-:Y:S02]  /*3970*/  FMNMX3 R34, |R63|, R14, |R51|, !PT ;  /* 0x0000000e3f227276 */ /* 0x000fe40007800633 */
[----:B------:R-:W-:Y:S01]  /*3980*/  LOP3.LUT R27, R65, R27, RZ, 0xfc, !PT ;  /* 0x0000001b411b7212 */ /* 0x000fe200078efcff */
[----:B0-----:R-:W-:-:S04]  /*3990*/  IMAD.WIDE R78, R22, 0x2, R78 ;  /* 0x00000002164e7825 */ /* 0x001fc800078e024e */
[----:B-1----:R-:W-:Y:S01]  /*39a0*/  IMAD.WIDE R72, R22, 0x2, R72 ;  /* 0x0000000216487825 */ /* 0x002fe200078e0248 */
[----:B------:R-:W-:Y:S02]  /*39b0*/  FMNMX3 R7, |R7|, R34, |R28|, !PT ;  /* 0x0000002207077276 */ /* 0x000fe4000780061c */
[--C-:B--2---:R-:W-:Y:S02]  /*39c0*/  SHF.R.U32.HI R54, RZ, 0x10, R25.reuse ;  /* 0x00000010ff367819 */ /* 0x104fe40000011619 */
[----:B------:R-:W-:Y:S01]  /*39d0*/  SHF.R.U64 R51, R24, 0x10, R25 ;  /* 0x0000001018337819 */ /* 0x000fe20000001219 */
[----:B------:R-:W-:Y:S02]  /*39e0*/  IMAD.U32 R9, R25, 0x10000, RZ ;  /* 0x0001000019097824 */ /* 0x000fe400078e00ff */
[----:B------:R-:W-:Y:S01]  /*39f0*/  IMAD.U32 R54, R54, 0x10000, RZ ;  /* 0x0001000036367824 */ /* 0x000fe200078e00ff */
[----:B------:R-:W-:Y:S01]  /*3a00*/  SHF.L.U32 R51, R51, 0x10, RZ ;  /* 0x0000001033337819 */ /* 0x000fe200000006ff */
[----:B------:R-:W-:Y:S01]  /*3a10*/  FMUL R14, R9, UR7 ;  /* 0x00000007090e7c20 */ /* 0x000fe20008400000 */
[----:B------:R-:W-:Y:S01]  /*3a20*/  SHF.L.U32 R62, R24, 0x10, RZ ;  /* 0x00000010183e7819 */ /* 0x000fe200000006ff */
[----:B------:R-:W-:-:S02]  /*3a30*/  FMUL R65, R54, UR7 ;  /* 0x0000000736417c20 */ /* 0x000fc40008400000 */
[----:B------:R-:W-:Y:S02]  /*3a40*/  FMUL R35, R51, UR7 ;  /* 0x0000000733237c20 */ /* 0x000fe40008400000 */
        /* <DEDUP_REMOVED lines=9> */
[----:B------:R-:W-:Y:S04]  /*3ae0*/  STG.E.64 desc[UR10][R78.64], R70 ;  /* 0x000000464e007986 */ /* 0x000fe8000c101b0a */
[----:B------:R-:W2:Y:S01]  /*3af0*/  LDG.E.64 R34, desc[UR10][R72.64] ;  /* 0x0000000a48227981 */ /* 0x000ea2000c1e1b00 */
[----:B------:R-:W-:-:S03]  /*3b00*/  FMNMX3 R7, |R62|, R7, |R51|, !PT ;  /* 0x000000073e077276 */ /* 0x000fc60007800633 */
[----:B------:R0:W-:Y:S01]  /*3b10*/  STS.64 [R29+0xc0], R32 ;  /* 0x0000c0201d007388 */ /* 0x0001e20000000a00 */
[----:B------:R-:W-:Y:S02]  /*3b20*/  FMNMX3 R54, |R9|, R7, |R54|, !PT ;  /* 0x0000000709367276 */ /* 0x000fe40007800636 */
[----:B0-----:R-:W-:-:S04]  /*3b30*/  SHF.L.U32 R32, R21, 0x8, RZ ;  /* 0x0000000815207819 */ /* 0x001fc800000006ff */
[----:B------:R-:W-:-:S04]  /*3b40*/  LOP3.LUT R32, R32, 0x1f00, RZ, 0xc0, !PT ;  /* 0x00001f0020207812 */ /* 0x000fc800078ec0ff */
[----:B------:R-:W-:Y:S01]  /*3b50*/  IADD3 R33, PT, PT, R15, -R32, RZ ;  /* 0x800000200f217210 */ /* 0x000fe20007ffe0ff */
[----:B------:R-:W-:Y:S01]  /*3b60*/  IMAD.WIDE R78, R22, 0x2, R78 ;  /* 0x00000002164e7825 */ /* 0x000fe200078e024e */
[--C-:B--2---:R-:W-:Y:S02]  /*3b70*/  SHF.R.U64 R51, R34, 0x10, R35.reuse ;  /* 0x0000001022337819 */ /* 0x104fe40000001223 */
[----:B------:R-:W-:Y:S02]  /*3b80*/  SHF.R.U32.HI R28, RZ, 0x10, R35 ;  /* 0x00000010ff1c7819 */ /* 0x000fe40000011623 */
[----:B------:R-:W-:-:S03]  /*3b90*/  SHF.L.U32 R51, R51, 0x10, RZ ;  /* 0x0000001033337819 */ /* 0x000fc600000006ff */
[----:B------:R-:W-:Y:S02]  /*3ba0*/  IMAD.U32 R28, R28, 0x10000, RZ ;  /* 0x000100001c1c7824 */ /* 0x000fe400078e00ff */
[----:B------:R-:W-:Y:S02]  /*3bb0*/  IMAD.U32 R7, R35, 0x10000, RZ ;  /* 0x0001000023077824 */ /* 0x000fe400078e00ff */
[----:B------:R-:W-:Y:S01]  /*3bc0*/  FMUL R35, R51, UR7 ;  /* 0x0000000733237c20 */ /* 0x000fe20008400000 */
[----:B------:R-:W-:Y:S02]  /*3bd0*/  IMAD.U32 R21, R34, 0x10000, RZ ;  /* 0x0001000022157824 */ /* 0x000fe400078e00ff */
[----:B------:R-:W-:Y:S01]  /*3be0*/  FMUL R34, R28, UR7 ;  /* 0x000000071c227c20 */ /* 0x000fe20008400000 */
[----:B------:R-:W-:Y:S01]  /*3bf0*/  FMUL R9, R7, UR7 ;  /* 0x0000000707097c20 */ /* 0x000fe20008400000 */
[C---:B------:R-:W-:Y:S01]  /*3c00*/  FMUL R15, R21.reuse, UR7 ;  /* 0x00000007150f7c20 */ /* 0x040fe20008400000 */
[----:B------:R-:W-:Y:S08]  /*3c10*/  F2F.BF16.F32 R35, R35 ;  /* 0x0000002300237304 */ /* 0x000ff00000202000 */
[----:B------:R-:W0:Y:S08]  /*3c20*/  F2F.BF16.F32 R34, R34 ;  /* 0x0000002200227304 */ /* 0x000e300000202000 */
[----:B------:R-:W1:Y:S01]  /*3c30*/  F2F.BF16.F32 R9, R9 ;  /* 0x0000000900097304 */ /* 0x000e620000202000 */
[----:B------:R-:W-:-:S07]  /*3c40*/  FMNMX3 R51, |R21|, R54, |R51|, !PT ;  /* 0x0000003615337276 */ /* 0x000fce0007800633 */
[----:B------:R-:W2:Y:S01]  /*3c50*/  F2F.BF16.F32 R15, R15 ;  /* 0x0000000f000f7304 */ /* 0x000ea20000202000 */
[----:B------:R-:W-:Y:S02]  /*3c60*/  IMAD R54, R20, 0x108, R33 ;  /* 0x0000010814367824 */ /* 0x000fe400078e0221 */
[----:B0-----:R-:W-:Y:S02]  /*3c70*/  IMAD.U32 R32, R34, 0x10000, RZ ;  /* 0x0001000022207824 */ /* 0x001fe400078e00ff */
[----:B------:R-:W-:-:S05]  /*3c80*/  IMAD.WIDE.U32 R20, R35, 0x10000, RZ ;  /* 0x0001000023147825 */ /* 0x000fca00078e00ff */
[----:B-1----:R-:W-:Y:S01]  /*3c90*/  LOP3.LUT R21, R9, R32, R21, 0xfe, !PT ;  /* 0x0000002009157212 */ /* 0x002fe200078efe15 */
[----:B------:R-:W-:Y:S01]  /*3ca0*/  IMAD.WIDE R32, R22, 0x2, R72 ;  /* 0x0000000216207825 */ /* 0x000fe200078e0248 */
[----:B--2---:R-:W-:-:S05]  /*3cb0*/  LOP3.LUT R20, R20, R15, RZ, 0xfc, !PT ;  /* 0x0000000f14147212 */ /* 0x004fca00078efcff */
[----:B------:R0:W-:Y:S04]  /*3cc0*/  STG.E.64 desc[UR10][R78.64], R20 ;  /* 0x000000144e007986 */ /* 0x0001e8000c101b0a */
[----:B------:R-:W2:Y:S01]  /*3cd0*/  LDG.E.64 R32, desc[UR10][R32.64] ;  /* 0x0000000a20207981 */ /* 0x000ea2000c1e1b00 */
[----:B------:R-:W-:-:S04]  /*3ce0*/  IMAD.WIDE R70, R22, 0x2, R78 ;  /* 0x0000000216467825 */ /* 0x000fc800078e024e */
[----:B------:R-:W-:-:S04]  /*3cf0*/  IMAD.WIDE.U32 R62, R63, 0x10000, RZ ;  /* 0x000100003f3e7825 */ /* 0x000fc800078e00ff */
[----:B0-----:R-:W-:Y:S01]  /*3d00*/  IMAD.WIDE.U32 R20, R65, 0x10000, RZ ;  /* 0x0001000041147825 */ /* 0x001fe200078e00ff */
[----:B------:R-:W0:Y:S01]  /*3d10*/  LDC R6, c[0x0][R6+0xf80] ;  /* 0x0003e00006067b82 */ /* 0x000e220000000800 */
[----:B------:R-:W-:Y:S01]  /*3d20*/  FMNMX3 R28, |R7|, R51, |R28|, !PT ;  /* 0x00000033071c7276 */ /* 0x000fe2000780061c */
[----:B------:R-:W1:Y:S01]  /*3d30*/  LDCU.64 UR12, c[0x0][UR4+0x780] ;  /* 0x0000f000040c77ac */ /* 0x000e620008000a00 */
[----:B------:R-:W-:Y:S02]  /*3d40*/  LOP3.LUT R7, R8, 0x7c, R5, 0xf8, !PT ;  /* 0x0000007c08077812 */ /* 0x000fe400078ef805 */
[----:B------:R-:W-:Y:S01]  /*3d50*/  LOP3.LUT R20, R20, R55, RZ, 0xfc, !PT ;  /* 0x0000003714147212 */ /* 0x000fe200078efcff */
[----:B------:R-:W-:Y:S02]  /*3d60*/  HFMA2 R79, -RZ, RZ, 0, 1.1920928955078125e-07 ;  /* 0x00000002ff4f7431 */ /* 0x000fe400000001ff */
[----:B------:R-:W-:Y:S01]  /*3d70*/  HFMA2 R81, -RZ, RZ, 0, 1.1920928955078125e-07 ;  /* 0x00000002ff517431 */ /* 0x000fe200000001ff */
[----:B--2---:R-:W-:-:S05]  /*3d80*/  SHF.L.U32 R72, R32, 0x10, RZ ;  /* 0x0000001020487819 */ /* 0x004fca00000006ff */
[----:B------:R-:W-:-:S06]  /*3d90*/  FMUL R73, R72, UR7 ;  /* 0x0000000748497c20 */ /* 0x000fcc0008400000 */
[----:B------:R-:W2:Y:S01]  /*3da0*/  F2F.BF16.F32 R73, R73 ;  /* 0x0000004900497304 */ /* 0x000ea20000202000 */
[----:B------:R-:W-:-:S04]  /*3db0*/  SHF.R.U32.HI R22, RZ, 0x10, R33 ;  /* 0x00000010ff167819 */ /* 0x000fc80000011621 */
[----:B------:R-:W-:Y:S01]  /*3dc0*/  SHF.L.U32 R22, R22, 0x10, RZ ;  /* 0x0000001016167819 */ /* 0x000fe200000006ff */
[----:B--2---:R-:W-:-:S05]  /*3dd0*/  IMAD.U32 R74, R73, 0x10000, RZ ;  /* 0x00010000494a7824 */ /* 0x004fca00078e00ff */
[----:B------:R-:W-:Y:S02]  /*3de0*/  LOP3.LUT R75, R74, R63, R15, 0xfe, !PT ;  /* 0x0000003f4a4b7212 */ /* 0x000fe400078efe0f */
[----:B------:R-:W-:Y:S01]  /*3df0*/  LOP3.LUT R74, R62, R64, RZ, 0xfc, !PT ;  /* 0x000000403e4a7212 */ /* 0x000fe200078efcff */
[----:B------:R-:W-:Y:S01]  /*3e00*/  FMUL R64, R22, UR7 ;  /* 0x0000000716407c20 */ /* 0x000fe20008400000 */
[----:B------:R-:W-:-:S04]  /*3e10*/  IMAD.U32 R63, R33, 0x10000, RZ ;  /* 0x00010000213f7824 */ /* 0x000fc800078e00ff */
[----:B------:R-:W-:Y:S01]  /*3e20*/  FMUL R62, R63, UR7 ;  /* 0x000000073f3e7c20 */ /* 0x000fe20008400000 */
[----:B------:R-:W2:Y:S01]  /*3e30*/  F2F.BF16.F32 R64, R64 ;  /* 0x0000004000407304 */ /* 0x000ea20000202000 */
[----:B------:R-:W-:-:S04]  /*3e40*/  SHF.R.U64 R32, R32, 0x10, R33 ;  /* 0x0000001020207819 */ /* 0x000fc80000001221 */
[----:B------:R-:W-:-:S03]  /*3e50*/  SHF.L.U32 R33, R32, 0x10, RZ ;  /* 0x0000001020217819 */ /* 0x000fc600000006ff */
[----:B------:R-:W3:Y:S02]  /*3e60*/  F2F.BF16.F32 R62, R62 ;  /* 0x0000003e003e7304 */ /* 0x000ee40000202000 */
[----:B------:R-:W-:Y:S01]  /*3e70*/  FMUL R32, R33, UR7 ;  /* 0x0000000721207c20 */ /* 0x000fe20008400000 */
[----:B--2---:R-:W-:-:S05]  /*3e80*/  IMAD.U32 R65, R64, 0x10000, RZ ;  /* 0x0001000040417824 */ /* 0x004fca00078e00ff */
[----:B------:R-:W2:Y:S01]  /*3e90*/  F2F.BF16.F32 R32, R32 ;  /* 0x0000002000207304 */ /* 0x000ea20000202000 */
[----:B------:R-:W-:Y:S01]  /*3ea0*/  IMAD.WIDE.U32 R14, R14, 0x10000, RZ ;  /* 0x000100000e0e7825 */ /* 0x000fe200078e00ff */
[----:B------:R-:W-:Y:S02]  /*3eb0*/  LOP3.LUT R21, R65, R21, R34, 0xfe, !PT ;  /* 0x0000001541157212 */ /* 0x000fe400078efe22 */
[----:B---3--:R-:W-:-:S04]  /*3ec0*/  SHF.L.U32 R34, R62, 0x10, RZ ;  /* 0x000000103e227819 */ /* 0x008fc800000006ff */
[----:B------:R-:W-:Y:S02]  /*3ed0*/  LOP3.LUT R15, R9, R15, R34, 0xfe, !PT ;  /* 0x0000000f090f7212 */ /* 0x000fe400078efe22 */
[----:B------:R-:W3:Y:S01]  /*3ee0*/  S2R R9, SR_TID.X ;  /* 0x0000000000097919 */ /* 0x000ee20000002100 */
[----:B------:R2:W-:Y:S02]  /*3ef0*/  STS.64 [R29+0xe0], R74 ;  /* 0x0000e04a1d007388 */ /* 0x0005e40000000a00 */
[----:B--2---:R-:W-:-:S05]  /*3f00*/  IMAD.WIDE.U32 R74, R32, 0x10000, RZ ;  /* 0x00010000204a7825 */ /* 0x004fca00078e00ff */
[----:B------:R-:W-:Y:S02]  /*3f10*/  LOP3.LUT R65, R65, R62, R75, 0xfe, !PT ;  /* 0x0000003e41417212 */ /* 0x000fe400078efe4b */
[----:B------:R-:W-:-:S05]  /*3f20*/  LOP3.LUT R64, R74, R73, RZ, 0xfc, !PT ;  /* 0x000000494a407212 */ /* 0x000fca00078efcff */
[----:B------:R2:W-:Y:S01]  /*3f30*/  STG.E.64 desc[UR10][R70.64], R64 ;  /* 0x0000004046007986 */ /* 0x0005e2000c101b0a */
[----:B------:R-:W-:Y:S01]  /*3f40*/  BAR.SYNC.DEFER_BLOCKING 0x0 ;  /* 0x0000000000007b1d */ /* 0x000fe20000010000 */
[----:B---3--:R-:W-:Y:S02]  /*3f50*/  SHF.R.U32.HI R34, RZ, 0x5, R9 ;  /* 0x00000005ff227819 */ /* 0x008fe40000011609 */
[----:B------:R-:W-:-:S03]  /*3f60*/  FMNMX3 R8, |R72|, R28, |R33|, !PT ;  /* 0x0000001c48087276 */ /* 0x000fc60007800621 */
[----:B------:R-:W-:Y:S01]  /*3f70*/  IMAD.SHL.U32 R5, R34, 0x4, RZ ;  /* 0x0000000422057824 */ /* 0x000fe200078e00ff */
[----:B------:R-:W-:Y:S01]  /*3f80*/  FMNMX3 R8, |R63|, R8, |R22|, !PT ;  /* 0x000000083f087276 */ /* 0x000fe20007800616 */
[----:B------:R-:W-:Y:S01]  /*3f90*/  HFMA2 R22, -RZ, RZ, 0, 1.1920928955078125e-07 ;  /* 0x00000002ff167431 */ /* 0x000fe200000001ff */
[----:B------:R-:W-:Y:S02]  /*3fa0*/  LOP3.LUT R14, R14, R50, RZ, 0xfc, !PT ;  /* 0x000000320e0e7212 */ /* 0x000fe400078efcff */
[----:B------:R-:W-:Y:S02]  /*3fb0*/  LOP3.LUT R4, R4, R5, RZ, 0xfc, !PT ;  /* 0x0000000504047212 */ /* 0x000fe400078efcff */
[----:B------:R-:W-:-:S03]  /*3fc0*/  PRMT R35, R35, 0x5410, R32 ;  /* 0x0000541023237816 */ /* 0x000fc60000000020 */
[----:B0-----:R-:W-:Y:S01]  /*3fd0*/  IMAD R33, R6, R4, R7 ;  /* 0x0000000406217224 */ /* 0x001fe200078e0207 */
[----:B------:R-:W0:Y:S04]  /*3fe0*/  LDS.64 R74, [R54] ;  /* 0x00000000364a7984 */ /* 0x000e280000000a00 */
[----:B------:R-:W3:Y:S01]  /*3ff0*/  LDS.64 R50, [R54+0x420] ;  /* 0x0004200036327984 */ /* 0x000ee20000000a00 */
[----:B-1----:R-:W-:Y:S01]  /*4000*/  IMAD.WIDE R32, R33, R22, UR12 ;  /* 0x0000000c21207e25 */ /* 0x002fe2000f8e0216 */
[----:B------:R-:W-:Y:S02]  /*4010*/  LOP3.LUT R22, R23, R24, RZ, 0xfc, !PT ;  /* 0x0000001817167212 */ /* 0x000fe400078efcff */
[----:B------:R-:W1:Y:S01]  /*4020*/  LDS.64 R64, [R54+0x840] ;  /* 0x0008400036407984 */ /* 0x000e620000000a00 */
[----:B------:R-:W-:-:S03]  /*4030*/  LOP3.LUT R23, R35, R25, RZ, 0xfc, !PT ;  /* 0x0000001923177212 */ /* 0x000fc600078efcff */
[----:B------:R-:W4:Y:S04]  /*4040*/  LDS.64 R24, [R54+0xc60] ;  /* 0x000c600036187984 */ /* 0x000f280000000a00 */
[----:B------:R-:W5:Y:S01]  /*4050*/  LDS.64 R34, [R54+0x1080] ;  /* 0x0010800036227984 */ /* 0x000f620000000a00 */
[----:B------:R-:W-:Y:S01]  /*4060*/  VIADD R28, R4, 0x10 ;  /* 0x00000010041c7836 */ /* 0x000fe20000000000 */
[----:B------:R-:W-:Y:S01]  /*4070*/  MOV R63, 0x2 ;  /* 0x00000002003f7802 */ /* 0x000fe20000000f00 */
[----:B--2---:R-:W-:Y:S01]  /*4080*/  HFMA2 R71, -RZ, RZ, 0, 1.1920928955078125e-07 ;  /* 0x00000002ff477431 */ /* 0x004fe200000001ff */
[----:B------:R-:W2:Y:S01]  /*4090*/  LDS.64 R72, [R54+0x14a0] ;  /* 0x0014a00036487984 */ /* 0x000ea20000000a00 */
[----:B------:R-:W-:-:S04]  /*40a0*/  IMAD R28, R6, R28, R7 ;  /* 0x0000001c061c7224 */ /* 0x000fc800078e0207 */
[----:B------:R-:W-:-:S04]  /*40b0*/  IMAD.WIDE R62, R28, R63, UR12 ;  /* 0x0000000c1c3e7e25 */ /* 0x000fc8000f8e023f */
[----:B------:R-:W-:-:S04]  /*40c0*/  VIADD R28, R4, 0x20 ;  /* 0x00000020041c7836 */ /* 0x000fc80000000000 */
[----:B------:R-:W-:Y:S01]  /*40d0*/  IMAD R28, R6, R28, R7 ;  /* 0x0000001c061c7224 */ /* 0x000fe200078e0207 */
[----:B------:R-:W-:-:S03]  /*40e0*/  IADD3 R55, PT, PT, R4, 0x40, RZ ;  /* 0x0000004004377810 */ /* 0x000fc60007ffe0ff */
[----:B------:R-:W-:-:S04]  /*40f0*/  IMAD.WIDE R70, R28, R71, UR12 ;  /* 0x0000000c1c467e25 */ /* 0x000fc8000f8e0247 */
[----:B------:R-:W-:Y:S01]  /*4100*/  VIADD R28, R4, 0x30 ;  /* 0x00000030041c7836 */ /* 0x000fe20000000000 */
[----:B0-----:R0:W-:Y:S01]  /*4110*/  STG.E.64 desc[UR10][R32.64], R74 ;  /* 0x0000004a20007986 */ /* 0x0011e2000c101b0a */
[C-C-:B------:R-:W-:Y:S02]  /*4120*/  IMAD R55, R6.reuse, R55, R7.reuse ;  /* 0x0000003706377224 */ /* 0x140fe400078e0207 */
[----:B------:R-:W-:Y:S01]  /*4130*/  IMAD R28, R6, R28, R7 ;  /* 0x0000001c061c7224 */ /* 0x000fe200078e0207 */
[----:B---3--:R3:W-:Y:S01]  /*4140*/  STG.E.64 desc[UR10][R62.64], R50 ;  /* 0x000000323e007986 */ /* 0x0087e2000c101b0a */
[----:B0-----:R-:W-:Y:S01]  /*4150*/  IMAD.MOV.U32 R75, RZ, RZ, 0x2 ;  /* 0x00000002ff4b7424 */ /* 0x001fe200078e00ff */
[----:B---3--:R-:W-:-:S03]  /*4160*/  MOV R50, 0x2 ;  /* 0x0000000200327802 */ /* 0x008fc60000000f00 */
[----:B------:R-:W-:Y:S01]  /*4170*/  IMAD.WIDE R74, R28, R75, UR12 ;  /* 0x0000000c1c4a7e25 */ /* 0x000fe2000f8e024b */
[----:B-1----:R-:W-:Y:S03]  /*4180*/  STG.E.64 desc[UR10][R70.64], R64 ;  /* 0x0000004046007986 */ /* 0x002fe6000c101b0a */
[----:B------:R-:W-:Y:S01]  /*4190*/  IMAD.WIDE R50, R55, R50, UR12 ;  /* 0x0000000c37327e25 */ /* 0x000fe2000f8e0232 */
[----:B----4-:R0:W-:Y:S04]  /*41a0*/  STG.E.64 desc[UR10][R74.64], R24 ;  /* 0x000000184a007986 */ /* 0x0101e8000c101b0a */
[----:B-----5:R-:W-:Y:S04]  /*41b0*/  STG.E.64 desc[UR10][R50.64], R34 ;  /* 0x0000002232007986 */ /* 0x020fe8000c101b0a */
[----:B------:R-:W1:Y:S04]  /*41c0*/  LDS.64 R64, [R54+0x18c0] ;  /* 0x0018c00036407984 */ /* 0x000e680000000a00 */
[----:B------:R-:W3:Y:S01]  /*41d0*/  LDS.64 R34, [R54+0x1ce0] ;  /* 0x001ce00036227984 */ /* 0x000ee20000000a00 */
[----:B------:R-:W-:-:S04]  /*41e0*/  VIADD R28, R4, 0x50 ;  /* 0x00000050041c7836 */ /* 0x000fc80000000000 */
[----:B------:R-:W-:-:S04]  /*41f0*/  IMAD R28, R6, R28, R7 ;  /* 0x0000001c061c7224 */ /* 0x000fc800078e0207 */
[----:B------:R-:W-:Y:S01]  /*4200*/  IMAD.WIDE R78, R28, R79, UR12 ;  /* 0x0000000c1c4e7e25 */ /* 0x000fe2000f8e024f */
[----:B------:R-:W-:-:S03]  /*4210*/  MOV R55, 0x2 ;  /* 0x0000000200377802 */ /* 0x000fc60000000f00 */
[C---:B------:R-:W-:Y:S02]  /*4220*/  VIADD R28, R4.reuse, 0x60 ;  /* 0x00000060041c7836 */ /* 0x040fe40000000000 */
[----:B------:R-:W-:Y:S02]  /*4230*/  VIADD R4, R4, 0x70 ;  /* 0x0000007004047836 */ /* 0x000fe40000000000 */
[C-C-:B------:R-:W-:Y:S02]  /*4240*/  IMAD R28, R6.reuse, R28, R7.reuse ;  /* 0x0000001c061c7224 */ /* 0x140fe400078e0207 */
[----:B------:R-:W-:Y:S02]  /*4250*/  IMAD R4, R6, R4, R7 ;  /* 0x0000000406047224 */ /* 0x000fe400078e0207 */
[----:B0-----:R-:W-:Y:S01]  /*4260*/  IMAD.WIDE R24, R28, R55, UR12 ;  /* 0x0000000c1c187e25 */ /* 0x001fe2000f8e0237 */
[----:B--2---:R-:W-:Y:S03]  /*4270*/  STG.E.64 desc[UR10][R78.64], R72 ;  /* 0x000000484e007986 */ /* 0x004fe6000c101b0a */
[----:B------:R-:W-:Y:S01]  /*4280*/  IMAD.WIDE R80, R4, R81, UR12 ;  /* 0x0000000c04507e25 */ /* 0x000fe2000f8e0251 */
[----:B-1----:R-:W-:Y:S04]  /*4290*/  STG.E.64 desc[UR10][R24.64], R64 ;  /* 0x0000004018007986 */ /* 0x002fe8000c101b0a */
[----:B---3--:R-:W-:Y:S01]  /*42a0*/  STG.E.64 desc[UR10][R80.64], R34 ;  /* 0x0000002250007986 */ /* 0x008fe2000c101b0a */
        /* <DEDUP_REMOVED lines=9> */
[----:B------:R-:W-:Y:S06]  /*4340*/  BAR.SYNC.DEFER_BLOCKING 0x0 ;  /* 0x0000000000007b1d */ /* 0x000fec0000010000 */
        /* <DEDUP_REMOVED lines=8> */
[----:B------:R-:W-:-:S04]  /*43d0*/  IMAD.WIDE R32, R6, 0x2, R32 ;  /* 0x0000000206207825 */ /* 0x000fc800078e0220 */
[----:B------:R-:W-:-:S04]  /*43e0*/  IMAD.WIDE R62, R6, 0x2, R62 ;  /* 0x00000002063e7825 */ /* 0x000fc800078e023e */
[----:B------:R-:W-:-:S04]  /*43f0*/  IMAD.WIDE R70, R6, 0x2, R70 ;  /* 0x0000000206467825 */ /* 0x000fc800078e0246 */
[C---:B------:R-:W-:Y:S01]  /*4400*/  IMAD.WIDE R74, R6.reuse, 0x2, R74 ;  /* 0x00000002064a7825 */ /* 0x040fe200078e024a */
[----:B0-----:R0:W-:Y:S03]  /*4410*/  STG.E.64 desc[UR10][R32.64], R72 ;  /* 0x0000004820007986 */ /* 0x0011e6000c101b0a */
[C---:B------:R-:W-:Y:S01]  /*4420*/  IMAD.WIDE R50, R6.reuse, 0x2, R50 ;  /* 0x0000000206327825 */ /* 0x040fe200078e0232 */
[----:B-1----:R1:W-:Y:S03]  /*4430*/  STG.E.64 desc[UR10][R62.64], R34 ;  /* 0x000000223e007986 */ /* 0x0023e6000c101b0a */
[C---:B------:R-:W-:Y:S01]  /*4440*/  IMAD.WIDE R78, R6.reuse, 0x2, R78 ;  /* 0x00000002064e7825 */ /* 0x040fe200078e024e */
[----:B--2---:R2:W-:Y:S03]  /*4450*/  STG.E.64 desc[UR10][R70.64], R18 ;  /* 0x0000001246007986 */ /* 0x0045e6000c101b0a */
[C---:B------:R-:W-:Y:S01]  /*4460*/  IMAD.WIDE R24, R6.reuse, 0x2, R24 ;  /* 0x0000000206187825 */ /* 0x040fe200078e0218 */
[----:B---3--:R-:W-:Y:S03]  /*4470*/  STG.E.64 desc[UR10][R74.64], R36 ;  /* 0x000000244a007986 */ /* 0x008fe6000c101b0a */
[C---:B------:R-:W-:Y:S01]  /*4480*/  IMAD.WIDE R80, R6.reuse, 0x2, R80 ;  /* 0x0000000206507825 */ /* 0x040fe200078e0250 */
[----:B----4-:R-:W-:Y:S04]  /*4490*/  STG.E.64 desc[UR10][R50.64], R64 ;  /* 0x0000004032007986 */ /* 0x010fe8000c101b0a */
[----:B-----5:R-:W-:Y:S04]  /*44a0*/  STG.E.64 desc[UR10][R78.64], R16 ;  /* 0x000000104e007986 */ /* 0x020fe8000c101b0a */
[----:B------:R-:W-:Y:S04]  /*44b0*/  STG.E.64 desc[UR10][R24.64], R2 ;  /* 0x0000000218007986 */ /* 0x000fe8000c101b0a */
[----:B------:R-:W-:Y:S01]  /*44c0*/  STG.E.64 desc[UR10][R80.64], R58 ;  /* 0x0000003a50007986 */ /* 0x000fe2000c101b0a */
        /* <DEDUP_REMOVED lines=10> */
[----:B------:R-:W3:Y:S04]  /*4570*/  LDS.64 R26, [R54] ;  /* 0x00000000361a7984 */ /* 0x000ee80000000a00 */
[----:B------:R-:W4:Y:S04]  /*4580*/  LDS.64 R34, [R54+0x420] ;  /* 0x0004200036227984 */ /* 0x000f280000000a00 */
[----:B------:R-:W5:Y:S04]  /*4590*/  LDS.64 R36, [R54+0x840] ;  /* 0x0008400036247984 */ /* 0x000f680000000a00 */
[----:B------:R-:W5:Y:S04]  /*45a0*/  LDS.64 R2, [R54+0xc60] ;  /* 0x000c600036027984 */ /* 0x000f680000000a00 */
[----:B------:R-:W5:Y:S04]  /*45b0*/  LDS.64 R16, [R54+0x1080] ;  /* 0x0010800036107984 */ /* 0x000f680000000a00 */
[----:B------:R-:W5:Y:S04]  /*45c0*/  LDS.64 R10, [R54+0x14a0] ;  /* 0x0014a000360a7984 */ /* 0x000f680000000a00 */
[----:B------:R-:W-:Y:S04]  /*45d0*/  LDS.64 R18, [R54+0x18c0] ;  /* 0x0018c00036127984 */ /* 0x000fe80000000a00 */
[----:B------:R-:W-:Y:S04]  /*45e0*/  LDS.64 R22, [R54+0x1ce0] ;  /* 0x001ce00036167984 */ /* 0x000fe80000000a00 */
[----:B------:R-:W5:Y:S01]  /*45f0*/  SHFL.DOWN PT, R7, R8, 0x10, 0x1f ;  /* 0x0a001f0008077f89 */ /* 0x000f6200000e0000 */
[----:B0-----:R-:W-:-:S04]  /*4600*/  IMAD.WIDE R32, R6, 0x2, R32 ;  /* 0x0000000206207825 */ /* 0x001fc800078e0220 */
[----:B-1----:R-:W-:-:S04]  /*4610*/  IMAD.WIDE R62, R6, 0x2, R62 ;  /* 0x00000002063e7825 */ /* 0x002fc800078e023e */
[C---:B--2---:R-:W-:Y:S01]  /*4620*/  IMAD.WIDE R70, R6.reuse, 0x2, R70 ;  /* 0x0000000206467825 */ /* 0x044fe200078e0246 */
[----:B---3--:R-:W-:Y:S03]  /*4630*/  STG.E.64 desc[UR10][R32.64], R26 ;  /* 0x0000001a20007986 */ /* 0x008fe6000c101b0a */
[C---:B------:R-:W-:Y:S01]  /*4640*/  IMAD.WIDE R74, R6.reuse, 0x2, R74 ;  /* 0x00000002064a7825 */ /* 0x040fe200078e024a */
[----:B----4-:R-:W-:Y:S03]  /*4650*/  STG.E.64 desc[UR10][R62.64], R34 ;  /* 0x000000223e007986 */ /* 0x010fe6000c101b0a */
[C---:B------:R-:W-:Y:S01]  /*4660*/  IMAD.WIDE R50, R6.reuse, 0x2, R50 ;  /* 0x0000000206327825 */ /* 0x040fe200078e0232 */
[----:B-----5:R-:W-:Y:S03]  /*4670*/  STG.E.64 desc[UR10][R70.64], R36 ;  /* 0x0000002446007986 */ /* 0x020fe6000c101b0a */
[C---:B------:R-:W-:Y:S01]  /*4680*/  IMAD.WIDE R78, R6.reuse, 0x2, R78 ;  /* 0x00000002064e7825 */ /* 0x040fe200078e024e */
[----:B------:R-:W-:Y:S03]  /*4690*/  STG.E.64 desc[UR10][R74.64], R2 ;  /* 0x000000024a007986 */ /* 0x000fe6000c101b0a */
[C---:B------:R-:W-:Y:S01]  /*46a0*/  IMAD.WIDE R24, R6.reuse, 0x2, R24 ;  /* 0x0000000206187825 */ /* 0x040fe200078e0218 */
[----:B------:R-:W-:Y:S03]  /*46b0*/  STG.E.64 desc[UR10][R50.64], R16 ;  /* 0x0000001032007986 */ /* 0x000fe6000c101b0a */
[----:B------:R-:W-:Y:S01]  /*46c0*/  IMAD.WIDE R80, R6, 0x2, R80 ;  /* 0x0000000206507825 */ /* 0x000fe200078e0250 */
[----:B------:R-:W-:Y:S01]  /*46d0*/  STG.E.64 desc[UR10][R78.64], R10 ;  /* 0x0000000a4e007986 */ /* 0x000fe2000c101b0a */
[----:B------:R-:W-:-:S03]  /*46e0*/  FMNMX R7, R8, R7, !PT ;  /* 0x0000000708077209 */ /* 0x000fc60007800000 */
[----:B------:R-:W-:Y:S04]  /*46f0*/  STG.E.64 desc[UR10][R24.64], R18 ;  /* 0x0000001218007986 */ /* 0x000fe8000c101b0a */
[----:B------:R-:W-:Y:S01]  /*4700*/  STG.E.64 desc[UR10][R80.64], R22 ;  /* 0x0000001650007986 */ /* 0x000fe2000c101b0a */
[----:B------:R-:W-:Y:S06]  /*4710*/  BAR.SYNC.DEFER_BLOCKING 0x0 ;  /* 0x0000000000007b1d */ /* 0x000fec0000010000 */
[----:B------:R-:W0:Y:S04]  /*4720*/  SHFL.DOWN PT, R4, R7, 0x8, 0x1f ;  /* 0x09001f0007047f89 */ /* 0x000e2800000e0000 */
[----:B------:R-:W-:Y:S04]  /*4730*/  STS.64 [R29], R12 ;  /* 0x0000000c1d007388 */ /* 0x000fe80000000a00 */
[----:B------:R-:W-:Y:S04]  /*4740*/  STS.64 [R29+0x20], R52 ;  /* 0x000020341d007388 */ /* 0x000fe80000000a00 */
[----:B------:R-:W-:Y:S01]  /*4750*/  STS.64 [R29+0x40], R56 ;  /* 0x000040381d007388 */ /* 0x000fe20000000a00 */
[----:B0-----:R-:W-:-:S03]  /*4760*/  FMNMX R7, R7, R4, !PT ;  /* 0x0000000407077209 */ /* 0x001fc60007800000 */
[----:B------:R-:W-:Y:S04]  /*4770*/  STS.64 [R29+0x60], R30 ;  /* 0x0000601e1d007388 */ /* 0x000fe80000000a00 */
[----:B------:R-:W-:Y:S04]  /*4780*/  STS.64 [R29+0x80], R60 ;  /* 0x0000803c1d007388 */ /* 0x000fe80000000a00 */
[----:B------:R-:W-:Y:S04]  /*4790*/  STS.64 [R29+0xa0], R44 ;  /* 0x0000a02c1d007388 */ /* 0x000fe80000000a00 */
[----:B------:R-:W-:Y:S04]  /*47a0*/  STS.64 [R29+0xc0], R68 ;  /* 0x0000c0441d007388 */ /* 0x000fe80000000a00 */
[----:B------:R-:W-:Y:S01]  /*47b0*/  STS.64 [R29+0xe0], R20 ;  /* 0x0000e0141d007388 */ /* 0x000fe20000000a00 */
[----:B------:R-:W-:Y:S06]  /*47c0*/  BAR.SYNC.DEFER_BLOCKING 0x0 ;  /* 0x0000000000007b1d */ /* 0x000fec0000010000 */
[----:B------:R-:W0:Y:S04]  /*47d0*/  SHFL.DOWN PT, R4, R7, 0x4, 0x1f ;  /* 0x08801f0007047f89 */ /* 0x000e2800000e0000 */
[----:B------:R-:W1:Y:S04]  /*47e0*/  LDS.64 R2, [R54] ;  /* 0x0000000036027984 */ /* 0x000e680000000a00 */
[----:B------:R-:W2:Y:S04]  /*47f0*/  LDS.64 R10, [R54+0x420] ;  /* 0x00042000360a7984 */ /* 0x000ea80000000a00 */
[----:B------:R-:W3:Y:S04]  /*4800*/  LDS.64 R12, [R54+0x840] ;  /* 0x00084000360c7984 */ /* 0x000ee80000000a00 */
[----:B------:R-:W-:Y:S01]  /*4810*/  LDS.64 R14, [R54+0xc60] ;  /* 0x000c6000360e7984 */ /* 0x000fe20000000a00 */
[----:B0-----:R-:W-:-:S03]  /*4820*/  FMNMX R4, R7, R4, !PT ;  /* 0x0000000407047209 */ /* 0x001fc60007800000 */
[----:B------:R-:W-:Y:S04]  /*4830*/  LDS.64 R16, [R54+0x1080] ;  /* 0x0010800036107984 */ /* 0x000fe80000000a00 */
[----:B------:R-:W-:Y:S04]  /*4840*/  LDS.64 R18, [R54+0x14a0] ;  /* 0x0014a00036127984 */ /* 0x000fe80000000a00 */
[----:B------:R-:W-:Y:S04]  /*4850*/  LDS.64 R22, [R54+0x18c0] ;  /* 0x0018c00036167984 */ /* 0x000fe80000000a00 */
[----:B------:R-:W-:Y:S04]  /*4860*/  LDS.64 R26, [R54+0x1ce0] ;  /* 0x001ce000361a7984 */ /* 0x000fe80000000a00 */
[----:B------:R-:W0:Y:S01]  /*4870*/  SHFL.DOWN PT, R7, R4, 0x2, 0x1f ;  /* 0x08401f0004077f89 */ /* 0x000e2200000e0000 */
[----:B------:R-:W-:-:S04]  /*4880*/  IMAD.WIDE R32, R6, 0x2, R32 ;  /* 0x0000000206207825 */ /* 0x000fc800078e0220 */
[----:B------:R-:W-:-:S04]  /*4890*/  IMAD.WIDE R62, R6, 0x2, R62 ;  /* 0x00000002063e7825 */ /* 0x000fc800078e023e */
[C---:B------:R-:W-:Y:S01]  /*48a0*/  IMAD.WIDE R70, R6.reuse, 0x2, R70 ;  /* 0x0000000206467825 */ /* 0x040fe200078e0246 */
[----:B-1----:R-:W-:Y:S03]  /*48b0*/  STG.E.64 desc[UR10][R32.64], R2 ;  /* 0x0000000220007986 */ /* 0x002fe6000c101b0a */
[C---:B------:R-:W-:Y:S01]  /*48c0*/  IMAD.WIDE R74, R6.reuse, 0x2, R74 ;  /* 0x00000002064a7825 */ /* 0x040fe200078e024a */
[----:B--2---:R-:W-:Y:S03]  /*48d0*/  STG.E.64 desc[UR10][R62.64], R10 ;  /* 0x0000000a3e007986 */ /* 0x004fe6000c101b0a */
[----:B------:R-:W-:Y:S01]  /*48e0*/  IMAD.WIDE R50, R6, 0x2, R50 ;  /* 0x0000000206327825 */ /* 0x000fe200078e0232 */
[----:B---3--:R-:W-:Y:S01]  /*48f0*/  STG.E.64 desc[UR10][R70.64], R12 ;  /* 0x0000000c46007986 */ /* 0x008fe2000c101b0a */
[----:B0-----:R-:W-:-:S02]  /*4900*/  FMNMX R4, R4, R7, !PT ;  /* 0x0000000704047209 */ /* 0x001fc40007800000 */
[----:B------:R-:W-:Y:S01]  /*4910*/  LOP3.LUT R7, R9, 0x1f, RZ, 0xc0, !PT ;  /* 0x0000001f09077812 */ /* 0x000fe200078ec0ff */
[C---:B------:R-:W-:Y:S01]  /*4920*/  IMAD.WIDE R78, R6.reuse, 0x2, R78 ;  /* 0x00000002064e7825 */ /* 0x040fe200078e024e */
[----:B------:R-:W-:Y:S02]  /*4930*/  STG.E.64 desc[UR10][R74.64], R14 ;  /* 0x0000000e4a007986 */ /* 0x000fe4000c101b0a */
[----:B------:R-:W-:Y:S01]  /*4940*/  ISETP.NE.AND P0, PT, R7, RZ, PT ;  /* 0x000000ff0700720c */ /* 0x000fe20003f05270 */
[C---:B------:R-:W-:Y:S01]  /*4950*/  IMAD.WIDE R24, R6.reuse, 0x2, R24 ;  /* 0x0000000206187825 */ /* 0x040fe200078e0218 */
[----:B------:R-:W0:Y:S03]  /*4960*/  SHFL.DOWN PT, R21, R4, 0x1, 0x1f ;  /* 0x08201f0004157f89 */ /* 0x000e2600000e0000 */
[----:B------:R-:W-:Y:S01]  /*4970*/  IMAD.WIDE R6, R6, 0x2, R80 ;  /* 0x0000000206067825 */ /* 0x000fe200078e0250 */
[----:B------:R1:W-:Y:S04]  /*4980*/  STG.E.64 desc[UR10][R50.64], R16 ;  /* 0x0000001032007986 */ /* 0x0003e8000c101b0a */
[----:B------:R1:W-:Y:S04]  /*4990*/  STG.E.64 desc[UR10][R78.64], R18 ;  /* 0x000000124e007986 */ /* 0x0003e8000c101b0a */
        /* <DEDUP_REMOVED lines=15> */
[----:B------:R-:W-:Y:S01]  /*4a90*/  IMAD.MOV.U32 R2, RZ, RZ, RZ ;  /* 0x000000ffff027224 */ /* 0x000fe200078e00ff */
[----:B------:R-:W-:-:S11]  /*4aa0*/  SHF.L.U32 R3, R9, 0x2, RZ ;  /* 0x0000000209037819 */ /* 0x000fd600000006ff */
        /* <DEDUP_REMOVED lines=8> */
.L_x_3561:
[----:B-1----:R-:W-:-:S07]  /*4b30*/  FMNMX R2, R3, R4, !PT ;  /* 0x0000000403027209 */ /* 0x002fce0007800000 */
.L_x_3553:
[----:B--2---:R-:W-:Y:S05]  /*4b40*/  BSYNC B0 ;  /* 0x0000000000007941 */ /* 0x004fea0003800000 */
.L_x_3552:
        /* <DEDUP_REMOVED lines=17> */
.L_x_3556:
[----:B------:R-:W-:Y:S05]  /*4c60*/  BSYNC.RECONVERGENT B0 ;  /* 0x0000000000007941 */ /* 0x000fea0003800200 */
.L_x_3555:
[----:B------:R-:W-:Y:S05]  /*4c70*/  @P1 EXIT ;  /* 0x000000000000194d */ /* 0x000fea0003800000 */
[----:B------:R-:W-:-:S04]  /*4c80*/  UIADD3 UR6, UPT, UPT, UR7, 0x1800000, URZ ;  /* 0x0180000007067890 */ /* 0x000fc8000fffe0ff */
[----:B------:R-:W-:-:S04]  /*4c90*/  ULOP3.LUT UR6, UR6, 0x7f800000, URZ, 0xc0, !UPT ;  /* 0x7f80000006067892 */ /* 0x000fc8000f8ec0ff */
[----:B------:R-:W-:-:S09]  /*4ca0*/  UISETP.GT.U32.AND UP0, UPT, UR6, 0x1ffffff, UPT ;  /* 0x01ffffff0600788c */ /* 0x000fd2000bf04070 */
[----:B------:R-:W-:Y:S05]  /*4cb0*/  BRA.U UP0, `(.L_x_3557) ;  /* 0x0000000100107547 */ /* 0x000fea000b800000 */
[----:B------:R-:W-:Y:S01]  /*4cc0*/  IMAD.U32 R0, RZ, RZ, UR7 ;  /* 0x00000007ff007e24 */ /* 0x000fe2000f8e00ff */
[----:B------:R-:W-:-:S07]  /*4cd0*/  MOV R7, 0x4cf0 ;  /* 0x00004cf000077802 */ /* 0x000fce0000000f00 */
[----:B01----:R-:W-:Y:S05]  /*4ce0*/  CALL.REL.NOINC `($__internal_17_$__cuda_sm20_rcp_rn_f32_slowpath) ;  /* 0x0000000000607944 */ /* 0x003fea0003c00000 */
[----:B------:R-:W-:Y:S05]  /*4cf0*/  BRA `(.L_x_3558) ;  /* 0x0000000000147947 */ /* 0x000fea0003800000 */
.L_x_3557:
[----:B-1----:R-:W1:Y:S01]  /*4d00*/  MUFU.RCP R5, UR7 ;  /* 0x0000000700057d08 */ /* 0x002e620008001000 */
[----:B------:R-:W-:-:S05]  /*4d10*/  MOV R0, UR7 ;  /* 0x0000000700007c02 */ /* 0x000fca0008000f00 */
[----:B-1----:R-:W-:-:S04]  /*4d20*/  FFMA R0, R5, R0, -1 ;  /* 0xbf80000005007423 */ /* 0x002fc80000000000 */
[----:B------:R-:W-:-:S04]  /*4d30*/  FADD.FTZ R0, -R0, -RZ ;  /* 0x800000ff00007221 */ /* 0x000fc80000010100 */
[----:B------:R-:W-:-:S07]  /*4d40*/  FFMA R5, R5, R0, R5 ;  /* 0x0000000005057223 */ /* 0x000fce0000000005 */
.L_x_3558:
[----:B------:R-:W-:Y:S01]  /*4d50*/  IMAD.U32 R2, RZ, RZ, UR4 ;  /* 0x00000004ff027e24 */ /* 0x000fe2000f8e00ff */
[----:B0-----:R-:W-:-:S05]  /*4d60*/  MOV R3, UR5 ;  /* 0x0000000500037c02 */ /* 0x001fca0008000f00 */
[----:B------:R-:W-:Y:S01]  /*4d70*/  STG.E desc[UR10][R2.64], R5 ;  /* 0x0000000502007986 */ /* 0x000fe2000c10190a */
[----:B------:R-:W-:Y:S05]  /*4d80*/  EXIT ;  /* 0x000000000000794d */ /* 0x000fea0003800000 */
.L_x_3554:
[----:B------:R-:W-:Y:S02]  /*4d90*/  HFMA2 R7, -RZ, RZ, 0, 1.847743988037109375e-06 ;  /* 0x0000001fff077431 */ /* 0x000fe400000001ff */
[----:B------:R-:W-:Y:S02]  /*4da0*/  IMAD.MOV.U32 R6, RZ, RZ, 0x2 ;  /* 0x00000002ff067424 */ /* 0x000fe400078e00ff */
[----:B------:R-:W-:-:S07]  /*4db0*/  IMAD.MOV.U32 R5, RZ, RZ, -0x1 ;  /* 0xffffffffff057424 */ /* 0x000fce00078e00ff */
[----:B012---:R-:W-:Y:S05]  /*4dc0*/  WARPSYNC.COLLECTIVE R5, `(.L_x_3559) ;  /* 0x0000000005087348 */ /* 0x007fea0003c00000 */
[----:B-1----:R1:W3:Y:S02]  /*4dd0*/  SHFL.DOWN P0, R4, R2, R6, R7 ;  /* 0x0800000602047389 */ /* 0x0022e40000000007 */
[----:B0123--:R-:W-:Y:S05]  /*4de0*/  ENDCOLLECTIVE ;  /* 0x000000000000791b */ /* 0x00ffea0003800000 */
.L_x_3559:
[----:B------:R-:W-:Y:S01]  /*4df0*/  HFMA2 R6, -RZ, RZ, 0, 5.9604644775390625e-08 ;  /* 0x00000001ff067431 */ /* 0x000fe200000001ff */
[----:B------:R-:W-:-:S04]  /*4e00*/  MOV R3, R4 ;  /* 0x0000000400037202 */ /* 0x000fc80000000f00 */
[----:B------:R-:W-:-:S05]  /*4e10*/  FMNMX R3, R3, R2, !PT ;  /* 0x0000000203037209 */ /* 0x000fca0007800000 */
[----:B------:R-:W-:-:S07]  /*4e20*/  IMAD.MOV.U32 R2, RZ, RZ, R3 ;  /* 0x000000ffff027224 */ /* 0x000fce00078e0003 */
[----:B------:R-:W-:Y:S05]  /*4e30*/  WARPSYNC.COLLECTIVE R5, `(.L_x_3560) ;  /* 0x0000000005087348 */ /* 0x000fea0003c00000 */
[----:B------:R0:W1:Y:S02]  /*4e40*/  SHFL.DOWN P0, R4, R2, R6, R7 ;  /* 0x0800000602047389 */ /* 0x0000640000000007 */
[----:B01----:R-:W-:Y:S05]  /*4e50*/  ENDCOLLECTIVE ;  /* 0x000000000000791b */ /* 0x003fea0003800000 */
.L_x_3560:
[----:B------:R-:W-:Y:S05]  /*4e60*/  BRA `(.L_x_3561) ;  /* 0xfffffffc00307947 */ /* 0x000fea000383ffff */
        .weak           $__internal_17_$__cuda_sm20_rcp_rn_f32_slowpath
        .type           $__internal_17_$__cuda_sm20_rcp_rn_f32_slowpath,@function
        .size           $__internal_17_$__cuda_sm20_rcp_rn_f32_slowpath,(.L_x_3780 - $__internal_17_$__cuda_sm20_rcp_rn_f32_slowpath)
$__internal_17_$__cuda_sm20_rcp_rn_f32_slowpath:
        /* <DEDUP_REMOVED lines=15> */
.L_x_3562:
        /* <DEDUP_REMOVED lines=33> */
.L_x_3564:
[----:B------:R0:W1:Y:S02]  /*5170*/  MUFU.RCP R2, R0 ;  /* 0x0000000000027308 */ /* 0x0000640000001000 */
.L_x_3563:
[----:B------:R-:W-:Y:S01]  /*5180*/  HFMA2 R3, -RZ, RZ, 0, 0 ;  /* 0x00000000ff037431 */ /* 0x000fe200000001ff */
[----:B-1-3--:R-:W-:Y:S01]  /*5190*/  MOV R5, R2 ;  /* 0x0000000200057202 */ /* 0x00afe20000000f00 */
[----:B------:R-:W-:-:S04]  /*51a0*/  IMAD.MOV.U32 R2, RZ, RZ, R7 ;  /* 0x000000ffff027224 */ /* 0x000fc800078e0007 */
[----:B0-2---:R-:W-:Y:S05]  /*51b0*/  RET.REL.NODEC R2 `(_ZN18transformer_engine56_GLOBAL__N__9a404817_23_multi_cast_transpose_cu_26a11c4627multi_cast_transpose_kernelILi4ELi4ELb1Ef13__nv_bfloat16S2_EEvNS0_22MultiCastTransposeArgsE) ;  /* 0xffffffac02907950 */ /* 0x005fea0003c3ffff */
.L_x_3565:
        /* <DEDUP_REMOVED lines=12> */
.L_x_3780:


//--------------------- .text._ZN18transformer_engine56_GLOBAL__N__9a404817_23_multi_cast_transpose_cu_26a11c4627multi_cast_transpose_kernelILi4ELi4ELb1Ef13__nv_bfloat166__halfEEvNS0_22MultiCastTransposeArgsE --------------------------
	.section	.text._ZN18transformer_engine56_GLOBAL__N__9a404817_23_multi_cast_transpose_cu_26a11c4627multi_cast_transpose_kernelILi4ELi4ELb1Ef13__nv_bfloat166__halfEEvNS0_22MultiCastTransposeArgsE,"ax",@progbits
	.align	128
.text._ZN18transformer_engine56_GLOBAL__N__9a404817_23_multi_cast_transpose_cu_26a11c4627multi_cast_transpose_kernelILi4ELi4ELb1Ef13__nv_bfloat166__halfEEvNS0_22MultiCastTransposeArgsE:
        .type           _ZN18transformer_engine56_GLOBAL__N__9a404817_23_multi_cast_transpose_cu_26a11c4627multi_cast_transpose_kernelILi4ELi4ELb1Ef13__nv_bfloat166__halfEEvNS0_22MultiCastTransposeArgsE,@function
        .size           _ZN18transformer_engine56_GLOBAL__N__9a404817_23_multi_cast_transpose_cu_26a11c4627multi_cast_transpose_kernelILi4ELi4ELb1Ef13__nv_bfloat166__halfEEvNS0_22MultiCastTransposeArgsE,(.L_x_3782 - _ZN18transformer_engine56_GLOBAL__N__9a404817_23_multi_cast_transpose_cu_26a11c4627multi_cast_transpose_kernelILi4ELi4ELb1Ef13__nv_bfloat166__halfEEvNS0_22MultiCastTransposeArgsE)
        .other          _ZN18transformer_engine56_GLOBAL__N__9a404817_23_multi_cast_transpose_cu_26a11c4627multi_cast_transpose_kernelILi4ELi4ELb1Ef13__nv_bfloat166__halfEEvNS0_22MultiCastTransposeArgsE,@"STO_CUDA_ENTRY STV_DEFAULT"
_ZN18transformer_engine56_GLOBAL__N__9a404817_23_multi_cast_transpose_cu_26a11c4627multi_cast_transpose_kernelILi4ELi4ELb1Ef13__nv_bfloat166__halfEEvNS0_22MultiCastTransposeArgsE:
[----:B------:R-:W-:Y:S08]  /*0000*/  LDC R1, c[0x0][0x37c] ;  /* 0x0000df00ff017b82 */ /* 0x000ff00000000800 */
[----:B------:R-:W0:Y:S01]  /*0010*/  S2UR UR7, SR_CTAID.X ;  /* 0x00000000000779c3 */ /* 0x000e220000002500 */
[----:B------:R-:W-:Y:S01]  /*0020*/  UMOV UR4, URZ ;  /* 0x000000ff00047c82 */ /* 0x000fe20008000000 */
[----:B------:R-:W-:-:S05]  /*0030*/  UMOV UR8, 0xe00 ;  /* 0x00000e0000087882 */ /* 0x000fca0000000000 */
.L_x_3566:
        /* <DEDUP_REMOVED lines=80> */
[----:B------:R-:W-:Y:S08]  /*0540*/  F2F.F16.F32 R11, R11 ;  /* 0x0000000b000b7304 */ /* 0x000ff00000200800 */
[----:B------:R-:W0:Y:S08]  /*0550*/  F2F.F16.F32 R19, R19 ;  /* 0x0000001300137304 */ /* 0x000e300000200800 */
[----:B------:R-:W1:Y:S08]  /*0560*/  F2F.F16.F32 R18, R18 ;  /* 0x0000001200127304 */ /* 0x000e700000200800 */
[----:B------:R-:W2:Y:S01]  /*0570*/  F2F.F16.F32 R28, R28 ;  /* 0x0000001c001c7304 */ /* 0x000ea20000200800 */
        /* <DEDUP_REMOVED lines=18> */
[----:B------:R-:W0:Y:S08]  /*06a0*/  F2F.F16.F32 R3, R3 ;  /* 0x0000000300037304 */ /* 0x000e300000200800 */
[----:B------:R-:W-:Y:S08]  /*06b0*/  F2F.F16.F32 R7, R7 ;  /* 0x0000000700077304 */ /* 0x000ff00000200800 */
        /* <DEDUP_REMOVED lines=19> */
[----:B------:R-:W0:Y:S01]  /*07f0*/  F2F.F16.F32 R15, R15 ;  /* 0x0000000f000f7304 */ /* 0x000e220000200800 */
[----:B------:R-:W-:-:S07]  /*0800*/  FMUL R44, R32, UR7 ;  /* 0x00000007202c7c20 */ /* 0x000fce0008400000 */
[----:B------:R-:W1:Y:S08]  /*0810*/  F2F.F16.F32 R3, R3 ;  /* 0x0000000300037304 */ /* 0x000e700000200800 */
[----:B------:R-:W2:Y:S08]  /*0820*/  F2F.F16.F32 R13, R13 ;  /* 0x0000000d000d7304 */ /* 0x000eb00000200800 */
[----:B------:R-:W3:Y:S01]  /*0830*/  F2F.F16.F32 R44, R44 ;  /* 0x0000002c002c7304 */ /* 0x000ee20000200800 */
        /* <DEDUP_REMOVED lines=24> */
[----:B------:R-:W0:Y:S08]  /*09c0*/  F2F.F16.F32 R20, R20 ;  /* 0x0000001400147304 */ /* 0x000e300000200800 */
[----:B------:R-:W1:Y:S08]  /*09d0*/  F2F.F16.F32 R12, R16 ;  /* 0x00000010000c7304 */ /* 0x000e700000200800 */
[----:B------:R-:W2:Y:S08]  /*09e0*/  F2F.F16.F32 R23, R23 ;  /* 0x0000001700177304 */ /* 0x000eb00000200800 */
[----:B------:R-:W3:Y:S01]  /*09f0*/  F2F.F16.F32 R46, R46 ;  /* 0x0000002e002e7304 */ /* 0x000ee20000200800 */
        /* <DEDUP_REMOVED lines=19> */
[----:B------:R-:W1:Y:S08]  /*0b30*/  F2F.F16.F32 R25, R25 ;  /* 0x0000001900197304 */ /* 0x000e700000200800 */
[----:B------:R-:W-:Y:S08]  /*0b40*/  F2F.F16.F32 R9, R9 ;  /* 0x0000000900097304 */ /* 0x000ff00000200800 */
[----:B------:R-:W0:Y:S08]  /*0b50*/  F2F.F16.F32 R30, R30 ;  /* 0x0000001e001e7304 */ /* 0x000e300000200800 */
[----:B------:R-:W2:Y:S01]  /*0b60*/  F2F.F16.F32 R35, R35 ;  /* 0x0000002300237304 */ /* 0x000ea20000200800 */
        /* <DEDUP_REMOVED lines=38> */
[----:B------:R-:W-:Y:S01]  /*0dd0*/  F2F.F16.F32 R64, R64 ;  /* 0x0000004000407304 */ /* 0x000fe20000200800 */
[----:B------:R-:W-:-:S07]  /*0de0*/  FMUL R69, R71, UR7 ;  /* 0x0000000747457c20 */ /* 0x000fce0008400000 */
[----:B------:R-:W0:Y:S08]  /*0df0*/  F2F.F16.F32 R68, R68 ;  /* 0x0000004400447304 */ /* 0x000e300000200800 */
[----:B------:R-:W1:Y:S08]  /*0e00*/  F2F.F16.F32 R67, R67 ;  /* 0x0000004300437304 */ /* 0x000e700000200800 */
[----:B------:R-:W2:Y:S01]  /*0e10*/  F2F.F16.F32 R69, R69 ;  /* 0x0000004500457304 */ /* 0x000ea20000200800 */
        /* <DEDUP_REMOVED lines=127> */
[----:B------:R-:W0:Y:S01]  /*1610*/  F2F.F16.F32 R45, R45 ;  /* 0x0000002d002d7304 */ /* 0x000e220000200800 */
[----:B------:R-:W-:-:S07]  /*1620*/  IMAD.WIDE.U32 R10, R59, 0x10000, RZ ;  /* 0x000100003b0a7825 */ /* 0x000fce00078e00ff */
[----:B------:R-:W1:Y:S08]  /*1630*/  F2F.F16.F32 R46, R46 ;  /* 0x0000002e002e7304 */ /* 0x000e700000200800 */
[----:B------:R-:W2:Y:S08]  /*1640*/  F2F.F16.F32 R38, R38 ;  /* 0x0000002600267304 */ /* 0x000eb00000200800 */
[----:B------:R-:W3:Y:S01]  /*1650*/  F2F.F16.F32 R49, R49 ;  /* 0x0000003100317304 */ /* 0x000ee20000200800 */
        /* <DEDUP_REMOVED lines=28> */
[----:B------:R-:W0:Y:S08]  /*1820*/  F2F.F16.F32 R58, R58 ;  /* 0x0000003a003a7304 */ /* 0x000e300000200800 */
[----:B------:R-:W1:Y:S08]  /*1830*/  F2F.F16.F32 R53, R53 ;  /* 0x0000003500357304 */ /* 0x000e700000200800 */
[----:B------:R-:W2:Y:S08]  /*1840*/  F2F.F16.F32 R57, R57 ;  /* 0x0000003900397304 */ /* 0x000eb00000200800 */
[----:B------:R-:W3:Y:S01]  /*1850*/  F2F.F16.F32 R33, R33 ;  /* 0x0000002100217304 */ /* 0x000ee20000200800 */
        /* <DEDUP_REMOVED lines=86> */
[----:B------:R-:W0:Y:S08]  /*1dc0*/  F2F.F16.F32 R44, R44 ;  /* 0x0000002c002c7304 */ /* 0x000e300000200800 */
[----:B------:R-:W1:Y:S08]  /*1dd0*/  F2F.F16.F32 R14, R61 ;  /* 0x0000003d000e7304 */ /* 0x000e700000200800 */
[----:B------:R-:W2:Y:S01]  /*1de0*/  F2F.F16.F32 R33, R33 ;  /* 0x0000002100217304 */ /* 0x000ea20000200800 */
[----:B------:R-:W-:-:S07]  /*1df0*/  LOP3.LUT R39, R38, R11, R39, 0xfe, !PT ;  /* 0x0000000b26277212 */ /* 0x000fce00078efe27 */
[----:B------:R-:W3:Y:S01]  /*1e00*/  F2F.F16.F32 R49, R49 ;  /* 0x0000003100317304 */ /* 0x000ee20000200800 */
        /* <DEDUP_REMOVED lines=26> */
[----:B------:R-:W0:Y:S08]  /*1fb0*/  F2F.F16.F32 R59, R59 ;  /* 0x0000003b003b7304 */ /* 0x000e300000200800 */
[----:B------:R-:W1:Y:S08]  /*1fc0*/  F2F.F16.F32 R23, R66 ;  /* 0x0000004200177304 */ /* 0x000e700000200800 */
[----:B------:R-:W2:Y:S08]  /*1fd0*/  F2F.F16.F32 R54, R54 ;  /* 0x0000003600367304 */ /* 0x000eb00000200800 */
[----:B------:R-:W3:Y:S01]  /*1fe0*/  F2F.F16.F32 R9, R9 ;  /* 0x0000000900097304 */ /* 0x000ee20000200800 */
        /* <DEDUP_REMOVED lines=59> */
[----:B------:R-:W3:Y:S08]  /*23a0*/  F2F.F16.F32 R50, R50 ;  /* 0x0000003200327304 */ /* 0x000ef00000200800 */
[----:B------:R-:W1:Y:S01]  /*23b0*/  F2F.F16.F32 R49, R49 ;  /* 0x0000003100317304 */ /* 0x000e620000200800 */
        /* <DEDUP_REMOVED lines=25> */
[----:B------:R-:W0:Y:S01]  /*2550*/  F2F.F16.F32 R54, R54 ;  /* 0x0000003600367304 */ /* 0x000e220000200800 */
[----:B------:R-:W-:-:S07]  /*2560*/  FMUL R14, R60, UR7 ;  /* 0x000000073c0e7c20 */ /* 0x000fce0008400000 */
[----:B------:R-:W1:Y:S08]  /*2570*/  F2F.F16.F32 R61, R61 ;  /* 0x0000003d003d7304 */ /* 0x000e700000200800 */
[----:B------:R-:W2:Y:S08]  /*2580*/  F2F.F16.F32 R35, R35 ;  /* 0x0000002300237304 */ /* 0x000eb00000200800 */
        /* <DEDUP_REMOVED lines=142> */
[----:B------:R-:W0:Y:S01]  /*2e70*/  F2F.F16.F32 R58, R58 ;  /* 0x0000003a003a7304 */ /* 0x000e220000200800 */
[----:B------:R-:W-:-:S02]  /*2e80*/  PRMT R3, R54, 0x5410, R65 ;  /* 0x0000541036037816 */ /* 0x000fc40000000041 */
[----:B------:R-:W-:-:S05]  /*2e90*/  FMUL R65, R63, UR7 ;  /* 0x000000073f417c20 */ /* 0x000fca0008400000 */
[----:B------:R-:W1:Y:S08]  /*2ea0*/  F2F.F16.F32 R62, R62 ;  /* 0x0000003e003e7304 */ /* 0x000e700000200800 */
[----:B------:R-:W2:Y:S01]  /*2eb0*/  F2F.F16.F32 R47, R47 ;  /* 0x0000002f002f7304 */ /* 0x000ea20000200800 */
[----:B------:R-:W-:Y:S02]  /*2ec0*/  LOP3.LUT R2, R51, R24, RZ, 0xfc, !PT ;  /* 0x0000001833027212 */ /* 0x000fe400078efcff */
[----:B------:R-:W-:Y:S01]  /*2ed0*/  LOP3.LUT R3, R3, R25, RZ, 0xfc, !PT ;  /* 0x0000001903037212 */ /* 0x000fe200078efcff */
[----:B0-----:R-:W-:-:S04]  /*2ee0*/  IMAD.WIDE.U32 R24, R58, 0x10000, RZ ;  /* 0x000100003a187825 */ /* 0x001fc800078e00ff */
[----:B------:R-:W0:Y:S01]  /*2ef0*/  F2F.F16.F32 R65, R65 ;  /* 0x0000004100417304 */ /* 0x000e220000200800 */
        /* <DEDUP_REMOVED lines=32> */
[----:B------:R-:W0:Y:S08]  /*3100*/  F2F.F16.F32 R54, R54 ;  /* 0x0000003600367304 */ /* 0x000e300000200800 */
[----:B------:R-:W-:Y:S08]  /*3110*/  F2F.F16.F32 R7, R7 ;  /* 0x0000000700077304 */ /* 0x000ff00000200800 */
[----:B------:R-:W1:Y:S08]  /*3120*/  F2F.F16.F32 R70, R70 ;  /* 0x0000004600467304 */ /* 0x000e700000200800 */
[----:B------:R-:W2:Y:S01]  /*3130*/  F2F.F16.F32 R47, R47 ;  /* 0x0000002f002f7304 */ /* 0x000ea20000200800 */
        /* <DEDUP_REMOVED lines=52> */
[----:B------:R-:W-:Y:S08]  /*3480*/  F2F.F16.F32 R35, R35 ;  /* 0x0000002300237304 */ /* 0x000ff00000200800 */
[----:B------:R-:W1:Y:S08]  /*3490*/  F2F.F16.F32 R68, R68 ;  /* 0x0000004400447304 */ /* 0x000e700000200800 */
[----:B------:R-:W0:Y:S08]  /*34a0*/  F2F.F16.F32 R46, R46 ;  /* 0x0000002e002e7304 */ /* 0x000e300000200800 */
[----:B------:R-:W2:Y:S01]  /*34b0*/  F2F.F16.F32 R69, R69 ;  /* 0x0000004500457304 */ /* 0x000ea20000200800 */
        /* <DEDUP_REMOVED lines=16> */
[----:B------:R-:W0:Y:S01]  /*35c0*/  F2F.F16.F32 R73, R73 ;  /* 0x0000004900497304 */ /* 0x000e220000200800 */
[----:B------:R-:W-:Y:S02]  /*35d0*/  SHF.L.U32 R47, R47, 0x10, RZ ;  /* 0x000000102f2f7819 */ /* 0x000fe400000006ff */
[----:B------:R-:W-:-:S03]  /*35e0*/  SHF.R.U32.HI R14, RZ, 0x10, R25 ;  /* 0x00000010ff0e7819 */ /* 0x000fc60000011619 */
[----:B------:R-:W-:Y:S02]  /*35f0*/  FMUL R64, R47, UR7 ;  /* 0x000000072f407c20 */ /* 0x000fe40008400000 */
[----:B------:R-:W-:-:S04]  /*3600*/  IMAD.U32 R14, R14, 0x10000, RZ ;  /* 0x000100000e0e7824 */ /* 0x000fc800078e00ff */
[----:B------:R-:W1:Y:S01]  /*3610*/  F2F.F16.F32 R64, R64 ;  /* 0x0000004000407304 */ /* 0x000e620000200800 */
[----:B0-----:R-:W-:-:S05]  /*3620*/  IMAD.U32 R63, R73, 0x10000, RZ ;  /* 0x00010000493f7824 */ /* 0x001fca00078e00ff */
[----:B------:R-:W-:Y:S01]  /*3630*/  LOP3.LUT R33, R63, R33, R69, 0xfe, !PT ;  /* 0x000000213f217212 */ /* 0x000fe200078efe45 */
[----:B------:R-:W-:Y:S01]  /*3640*/  FMUL R69, R14, UR7 ;  /* 0x000000070e457c20 */ /* 0x000fe20008400000 */
[----:B------:R-:W-:Y:S01]  /*3650*/  SHF.L.U32 R63, R25, 0x10, RZ ;  /* 0x00000010193f7819 */ /* 0x000fe200000006ff */
[----:B------:R-:W-:-:S04]  /*3660*/  IMAD.SHL.U32 R25, R22, 0x2, RZ ;  /* 0x0000000216197824 */ /* 0x000fc800078e00ff */
[----:B------:R-:W-:Y:S01]  /*3670*/  FMUL R65, R63, UR7 ;  /* 0x000000073f417c20 */ /* 0x000fe20008400000 */
[C---:B------:R-:W-:Y:S01]  /*3680*/  IADD3 R25, PT, PT, R22.reuse, R62, R25 ;  /* 0x0000003e16197210 */ /* 0x040fe20007ffe019 */
[----:B------:R-:W0:Y:S04]  /*3690*/  F2F.F16.F32 R69, R69 ;  /* 0x0000004500457304 */ /* 0x000e280000200800 */
[----:B------:R-:W-:Y:S02]  /*36a0*/  IMAD R62, R22, 0xd, R25 ;  /* 0x0000000d163e7824 */ /* 0x000fe400078e0219 */
[----:B-1----:R-:W-:Y:S02]  /*36b0*/  IMAD.WIDE.U32 R24, R64, 0x10000, RZ ;  /* 0x0001000040187825 */ /* 0x002fe400078e00ff */
[----:B------:R-:W1:Y:S01]  /*36c0*/  F2F.F16.F32 R65, R65 ;  /* 0x0000004100417304 */ /* 0x000e620000200800 */
        /* <DEDUP_REMOVED lines=84> */
[----:B------:R-:W-:Y:S08]  /*3c10*/  F2F.F16.F32 R35, R35 ;  /* 0x0000002300237304 */ /* 0x000ff00000200800 */
[----:B------:R-:W0:Y:S08]  /*3c20*/  F2F.F16.F32 R34, R34 ;  /* 0x0000002200227304 */ /* 0x000e300000200800 */
[----:B------:R-:W1:Y:S01]  /*3c30*/  F2F.F16.F32 R9, R9 ;  /* 0x0000000900097304 */ /* 0x000e620000200800 */
[----:B------:R-:W-:-:S07]  /*3c40*/  FMNMX3 R51, |R21|, R54, |R51|, !PT ;  /* 0x0000003615337276 */ /* 0x000fce0007800633 */
[----:B------:R-:W2:Y:S01]  /*3c50*/  F2F.F16.F32 R15, R15 ;  /* 0x0000000f000f7304 */ /* 0x000ea20000200800 */
        /* <DEDUP_REMOVED lines=20> */
[----:B------:R-:W2:Y:S01]  /*3da0*/  F2F.F16.F32 R73, R73 ;  /* 0x0000004900497304 */ /* 0x000ea20000200800 */
        /* <DEDUP_REMOVED lines=8> */
[----:B------:R-:W2:Y:S01]  /*3e30*/  F2F.F16.F32 R64, R64 ;  /* 0x0000004000407304 */ /* 0x000ea20000200800 */
[----:B------:R-:W-:-:S04]  /*3e40*/  SHF.R.U64 R32, R32, 0x10, R33 ;  /* 0x0000001020207819 */ /* 0x000fc80000001221 */
[----:B------:R-:W-:-:S03]  /*3e50*/  SHF.L.U32 R33, R32, 0x10, RZ ;  /* 0x0000001020217819 */ /* 0x000fc600000006ff */
[----:B------:R-:W3:Y:S02]  /*3e60*/  F2F.F16.F32 R62, R62 ;  /* 0x0000003e003e7304 */ /* 0x000ee40000200800 */
[----:B------:R-:W-:Y:S01]  /*3e70*/  FMUL R32, R33, UR7 ;  /* 0x0000000721207c20 */ /* 0x000fe20008400000 */
[----:B--2---:R-:W-:-:S05]  /*3e80*/  IMAD.U32 R65, R64, 0x10000, RZ ;  /* 0x0001000040417824 */ /* 0x004fca00078e00ff */
[----:B------:R-:W2:Y:S01]  /*3e90*/  F2F.F16.F32 R32, R32 ;  /* 0x0000002000207304 */ /* 0x000ea20000200800 */
        /* <DEDUP_REMOVED lines=201> */
.L_x_3576:
[----:B-1----:R-:W-:-:S07]  /*4b30*/  FMNMX R2, R3, R4, !PT ;  /* 0x0000000403027209 */ /* 0x002fce0007800000 */
.L_x_3568:
[----:B--2---:R-:W-:Y:S05]  /*4b40*/  BSYNC B0 ;  /* 0x0000000000007941 */ /* 0x004fea0003800000 */
.L_x_3567:
        /* <DEDUP_REMOVED lines=17> */
.L_x_3571:
[----:B------:R-:W-:Y:S05]  /*4c60*/  BSYNC.RECONVERGENT B0 ;  /* 0x0000000000007941 */ /* 0x000fea0003800200 */
.L_x_3570:
[----:B------:R-:W-:Y:S05]  /*4c70*/  @P1 EXIT ;  /* 0x000000000000194d */ /* 0x000fea0003800000 */
[----:B------:R-:W-:-:S04]  /*4c80*/  UIADD3 UR6, UPT, UPT, UR7, 0x1800000, URZ ;  /* 0x0180000007067890 */ /* 0x000fc8000fffe0ff */
[----:B------:R-:W-:-:S04]  /*4c90*/  ULOP3.LUT UR6, UR6, 0x7f800000, URZ, 0xc0, !UPT ;  /* 0x7f80000006067892 */ /* 0x000fc8000f8ec0ff */
[----:B------:R-:W-:-:S09]  /*4ca0*/  UISETP.GT.U32.AND UP0, UPT, UR6, 0x1ffffff, UPT ;  /* 0x01ffffff0600788c */ /* 0x000fd2000bf04070 */
[----:B------:R-:W-:Y:S05]  /*4cb0*/  BRA.U UP0, `(.L_x_3572) ;  /* 0x0000000100107547 */ /* 0x000fea000b800000 */
[----:B------:R-:W-:Y:S01]  /*4cc0*/  IMAD.U32 R0, RZ, RZ, UR7 ;  /* 0x00000007ff007e24 */ /* 0x000fe2000f8e00ff */
[----:B------:R-:W-:-:S07]  /*4cd0*/  MOV R7, 0x4cf0 ;  /* 0x00004cf000077802 */ /* 0x000fce0000000f00 */
[----:B01----:R-:W-:Y:S05]  /*4ce0*/  CALL.REL.NOINC `($__internal_18_$__cuda_sm20_rcp_rn_f32_slowpath) ;  /* 0x0000000000607944 */ /* 0x003fea0003c00000 */
[----:B------:R-:W-:Y:S05]  /*4cf0*/  BRA `(.L_x_3573) ;  /* 0x0000000000147947 */ /* 0x000fea0003800000 */
.L_x_3572:
[----:B-1----:R-:W1:Y:S01]  /*4d00*/  MUFU.RCP R5, UR7 ;  /* 0x0000000700057d08 */ /* 0x002e620008001000 */
[----:B------:R-:W-:-:S05]  /*4d10*/  MOV R0, UR7 ;  /* 0x0000000700007c02 */ /* 0x000fca0008000f00 */
[----:B-1----:R-:W-:-:S04]  /*4d20*/  FFMA R0, R5, R0, -1 ;  /* 0xbf80000005007423 */ /* 0x002fc80000000000 */
[----:B------:R-:W-:-:S04]  /*4d30*/  FADD.FTZ R0, -R0, -RZ ;  /* 0x800000ff00007221 */ /* 0x000fc80000010100 */
[----:B------:R-:W-:-:S07]  /*4d40*/  FFMA R5, R5, R0, R5 ;  /* 0x0000000005057223 */ /* 0x000fce0000000005 */
.L_x_3573:
[----:B------:R-:W-:Y:S01]  /*4d50*/  IMAD.U32 R2, RZ, RZ, UR4 ;  /* 0x00000004ff027e24 */ /* 0x000fe2000f8e00ff */
[----:B0-----:R-:W-:-:S05]  /*4d60*/  MOV R3, UR5 ;  /* 0x0000000500037c02 */ /* 0x001fca0008000f00 */
[----:B------:R-:W-:Y:S01]  /*4d70*/  STG.E desc[UR10][R2.64], R5 ;  /* 0x0000000502007986 */ /* 0x000fe2000c10190a */
[----:B------:R-:W-:Y:S05]  /*4d80*/  EXIT ;  /* 0x000000000000794d */ /* 0x000fea0003800000 */
.L_x_3569:
[----:B------:R-:W-:Y:S02]  /*4d90*/  HFMA2 R7, -RZ, RZ, 0, 1.847743988037109375e-06 ;  /* 0x0000001fff077431 */ /* 0x000fe400000001ff */
[----:B------:R-:W-:Y:S02]  /*4da0*/  IMAD.MOV.U32 R6, RZ, RZ, 0x2 ;  /* 0x00000002ff067424 */ /* 0x000fe400078e00ff */
[----:B------:R-:W-:-:S07]  /*4db0*/  IMAD.MOV.U32 R5, RZ, RZ, -0x1 ;  /* 0xffffffffff057424 */ /* 0x000fce00078e00ff */
[----:B012---:R-:W-:Y:S05]  /*4dc0*/  WARPSYNC.COLLECTIVE R5, `(.L_x_3574) ;  /* 0x0000000005087348 */ /* 0x007fea0003c00000 */
[----:B-1----:R1:W3:Y:S02]  /*4dd0*/  SHFL.DOWN P0, R4, R2, R6, R7 ;  /* 0x0800000602047389 */ /* 0x0022e40000000007 */
[----:B0123--:R-:W-:Y:S05]  /*4de0*/  ENDCOLLECTIVE ;  /* 0x000000000000791b */ /* 0x00ffea0003800000 */
.L_x_3574:
[----:B------:R-:W-:Y:S01]  /*4df0*/  HFMA2 R6, -RZ, RZ, 0, 5.9604644775390625e-08 ;  /* 0x00000001ff067431 */ /* 0x000fe200000001ff */
[----:B------:R-:W-:-:S04]  /*4e00*/  MOV R3, R4 ;  /* 0x0000000400037202 */ /* 0x000fc80000000f00 */
[----:B------:R-:W-:-:S05]  /*4e10*/  FMNMX R3, R3, R2, !PT ;  /* 0x0000000203037209 */ /* 0x000fca0007800000 */
[----:B------:R-:W-:-:S07]  /*4e20*/  IMAD.MOV.U32 R2, RZ, RZ, R3 ;  /* 0x000000ffff027224 */ /* 0x000fce00078e0003 */
[----:B------:R-:W-:Y:S05]  /*4e30*/  WARPSYNC.COLLECTIVE R5, `(.L_x_3575) ;  /* 0x0000000005087348 */ /* 0x000fea0003c00000 */
[----:B------:R0:W1:Y:S02]  /*4e40*/  SHFL.DOWN P0, R4, R2, R6, R7 ;  /* 0x0800000602047389 */ /* 0x0000640000000007 */
[----:B01----:R-:W-:Y:S05]  /*4e50*/  ENDCOLLECTIVE ;  /* 0x000000000000791b */ /* 0x003fea0003800000 */
.L_x_3575:
[----:B------:R-:W-:Y:S05]  /*4e60*/  BRA `(.L_x_3576) ;  /* 0xfffffffc00307947 */ /* 0x000fea000383ffff */
        .weak           $__internal_18_$__cuda_sm20_rcp_rn_f32_slowpath
        .type           $__internal_18_$__cuda_sm20_rcp_rn_f32_slowpath,@function
        .size           $__internal_18_$__cuda_sm20_rcp_rn_f32_slowpath,(.L_x_3782 - $__internal_18_$__cuda_sm20_rcp_rn_f32_slowpath)
$__internal_18_$__cuda_sm20_rcp_rn_f32_slowpath:
        /* <DEDUP_REMOVED lines=15> */
.L_x_3577:
        /* <DEDUP_REMOVED lines=33> */
.L_x_3579:
[----:B------:R0:W1:Y:S02]  /*5170*/  MUFU.RCP R2, R0 ;  /* 0x0000000000027308 */ /* 0x0000640000001000 */
.L_x_3578:
[----:B------:R-:W-:Y:S01]  /*5180*/  HFMA2 R3, -RZ, RZ, 0, 0 ;  /* 0x00000000ff037431 */ /* 0x000fe200000001ff */
[----:B-1-3--:R-:W-:Y:S01]  /*5190*/  MOV R5, R2 ;  /* 0x0000000200057202 */ /* 0x00afe20000000f00 */
[----:B------:R-:W-:-:S04]  /*51a0*/  IMAD.MOV.U32 R2, RZ, RZ, R7 ;  /* 0x000000ffff027224 */ /* 0x000fc800078e0007 */
[----:B0-2---:R-:W-:Y:S05]  /*51b0*/  RET.REL.NODEC R2 `(_ZN18transformer_engine56_GLOBAL__N__9a404817_23_multi_cast_transpose_cu_26a11c4627multi_cast_transpose_kernelILi4ELi4ELb1Ef13__nv_bfloat166__halfEEvNS0_22MultiCastTransposeArgsE) ;  /* 0xffffffac02907950 */ /* 0x005fea0003c3ffff */
.L_x_3580:
        /* <DEDUP_REMOVED lines=12> */
.L_x_3782:


//--------------------- .text._ZN18transformer_engine56_GLOBAL__N__9a404817_23_multi_cast_transpose_cu_26a11c4627multi_cast_transpose_kernelILi4ELi2ELb1Ef13__nv_bfloat16fEEvNS0_22MultiCastTransposeArgsE --------------------------
	.section	.text._ZN18transformer_engine56_GLOBAL__N__9a404817_23_multi_cast_transpose_cu_26a11c4627multi_cast_transpose_kernelILi4ELi2ELb1Ef13__nv_bfloat16fEEvNS0_22MultiCastTransposeArgsE,"ax",@progbits
	.align	128
.text._ZN18transformer_engine56_GLOBAL__N__9a404817_23_multi_cast_transpose_cu_26a11c4627multi_cast_transpose_kernelILi4ELi2ELb1Ef13__nv_bfloat16fEEvNS0_22MultiCastTransposeArgsE:
        .type           _ZN18transformer_engine56_GLOBAL__N__9a404817_23_multi_cast_transpose_cu_26a11c4627multi_cast_transpose_kernelILi4ELi2ELb1Ef13__nv_bfloat16fEEvNS0_22MultiCastTransposeArgsE,@function
        .size           _ZN18transformer_engine56_GLOBAL__N__9a404817_23_multi_cast_transpose_cu_26a11c4627multi_cast_transpose_kernelILi4ELi2ELb1Ef13__nv_bfloat16fEEvNS0_22MultiCastTransposeArgsE,(.L_x_3784 - _ZN18transformer_engine56_GLOBAL__N__9a404817_23_multi_cast_transpose_cu_26a11c4627multi_cast_transpose_kernelILi4ELi2ELb1Ef13__nv_bfloat16fEEvNS0_22MultiCastTransposeArgsE)
        .other          _ZN18transformer_engine56_GLOBAL__N__9a404817_23_multi_cast_transpose_cu_26a11c4627multi_cast_transpose_kernelILi4ELi2ELb1Ef13__nv_bfloat16fEEvNS0_22MultiCastTransposeArgsE,@"STO_CUDA_ENTRY STV_DEFAULT"
_ZN18transformer_engine56_GLOBAL__N__9a404817_23_multi_cast_transpose_cu_26a11c4627multi_cast_transpose_kernelILi4ELi2ELb1Ef13__nv_bfloat16fEEvNS0_22MultiCastTransposeArgsE:
[----:B------:R-:W-:Y:S08]  /*0000*/  LDC R1, c[0x0][0x37c] ;  /* 0x0000df00ff017b82 */ /* 0x000ff00000000800 */
[----:B------:R-:W0:Y:S01]  /*0010*/  S2UR UR7, SR_CTAID.X ;  /* 0x00000000000779c3 */ /* 0x000e220000002500 */
[----:B------:R-:W-:Y:S01]  /*0020*/  UMOV UR4, URZ ;  /* 0x000000ff00047c82 */ /* 0x000fe20008000000 */
[----:B------:R-:W-:-:S05]  /*0030*/  UMOV UR8, 0xe00 ;  /* 0x00000e0000087882 */ /* 0x000fca0000000000 */
.L_x_3581:
        /* <DEDUP_REMOVED lines=8> */
[----:B------:R-:W0:Y:S03]  /*00c0*/  LDCU.64 UR10, c[0x0][0x358] ;  /* 0x00006b00ff0a77ac */ /* 0x000e260008000a00 */
[----:B------:R-:W-:-:S06]  /*00d0*/  UIMAD UR5, UR6, -0x4, UR4 ;  /* 0xfffffffc060578a4 */ /* 0x000fcc000f8e0204 */
[----:B------:R-:W-:Y:S01]  /*00e0*/  MOV R2, UR5 ;  /* 0x0000000500027c02 */ /* 0x000fe20008000f00 */
[----:B------:R-:W-:Y:S01]  /*00f0*/  USHF.L.U32 UR5, UR6, 0x3, URZ ;  /* 0x0000000306057899 */ /* 0x000fe200080006ff */
[----:B------:R-:W1:Y:S02]  /*0100*/  LDCU.64 UR12, c[0x0][UR4+0x380] ;  /* 0x00007000040c77ac */ /* 0x000e640008000a00 */
[----:B------:R-:W2:Y:S02]  /*0110*/  LDC R71, c[0x0][R2+0x1080] ;  /* 0x0004200002477b82 */ /* 0x000ea40000000800 */
[----:B--2---:R-:W-:-:S05]  /*0120*/  VIADD R0, R71, 0x7f ;  /* 0x0000007f47007836 */ /* 0x004fca0000000000 */
[----:B------:R-:W-:-:S04]  /*0130*/  SHF.R.S32.HI R3, RZ, 0x1f, R0 ;  /* 0x0000001fff037819 */ /* 0x000fc80000011400 */
[----:B------:R-:W-:-:S04]  /*0140*/  LEA.HI R3, R3, R0, RZ, 0x7 ;  /* 0x0000000003037211 */ /* 0x000fc800078f38ff */
[----:B------:R-:W-:Y:S02]  /*0150*/  SHF.R.S32.HI R10, RZ, 0x7, R3 ;  /* 0x00000007ff0a7819 */ /* 0x000fe40000011403 */
[----:B------:R-:W2:Y:S02]  /*0160*/  LDC R3, c[0x0][R2+0x1180] ;  /* 0x0004600002037b82 */ /* 0x000ea40000000800 */
[----:B------:R-:W-:-:S04]  /*0170*/  IABS R7, R10 ;  /* 0x0000000a00077213 */ /* 0x000fc80000000000 */
[----:B------:R-:W3:Y:S08]  /*0180*/  I2F.RP R0, R7 ;  /* 0x0000000700007306 */ /* 0x000ef00000209400 */
[----:B---3--:R-:W3:Y:S01]  /*0190*/  MUFU.RCP R0, R0 ;  /* 0x0000000000007308 */ /* 0x008ee20000001000 */
[----:B--2---:R-:W-:-:S04]  /*01a0*/  IADD3 R3, PT, PT, -R3, UR7, RZ ;  /* 0x0000000703037c10 */ /* 0x004fc8000fffe1ff */
[----:B------:R-:W-:Y:S02]  /*01b0*/  IABS R8, R3 ;  /* 0x0000000300087213 */ /* 0x000fe40000000000 */
[----:B---3--:R-:W-:-:S04]  /*01c0*/  IADD3 R4, PT, PT, R0, 0xffffffe, RZ ;  /* 0x0ffffffe00047810 */ /* 0x008fc80007ffe0ff */
[----:B------:R2:W3:Y:S02]  /*01d0*/  F2I.FTZ.U32.TRUNC.NTZ R5, R4 ;  /* 0x0000000400057305 */ /* 0x0004e4000021f000 */
[----:B--2---:R-:W-:Y:S02]  /*01e0*/  HFMA2 R4, -RZ, RZ, 0, 0 ;  /* 0x00000000ff047431 */ /* 0x004fe400000001ff */
[----:B---3--:R-:W-:-:S04]  /*01f0*/  IMAD.MOV R6, RZ, RZ, -R5 ;  /* 0x000000ffff067224 */ /* 0x008fc800078e0a05 */
[----:B------:R-:W-:Y:S01]  /*0200*/  IMAD R9, R6, R7, RZ ;  /* 0x0000000706097224 */ /* 0x000fe200078e02ff */
[----:B------:R-:W-:-:S03]  /*0210*/  IABS R6, R10 ;  /* 0x0000000a00067213 */ /* 0x000fc60000000000 */
[----:B------:R-:W-:-:S04]  /*0220*/  IMAD.HI.U32 R5, R5, R9, R4 ;  /* 0x0000000905057227 */ /* 0x000fc800078e0004 */
[----:B------:R-:W-:Y:S02]  /*0230*/  IMAD.MOV R9, RZ, RZ, -R6 ;  /* 0x000000ffff097224 */ /* 0x000fe400078e0a06 */
[----:B------:R-:W-:Y:S01]  /*0240*/  IMAD.HI.U32 R6, R5, R8, RZ ;  /* 0x0000000805067227 */ /* 0x000fe200078e00ff */
[----:B------:R-:W-:-:S03]  /*0250*/  LOP3.LUT R5, R3, R10, RZ, 0x3c, !PT ;  /* 0x0000000a03057212 */ /* 0x000fc600078e3cff */
[----:B------:R-:W-:Y:S01]  /*0260*/  IMAD R0, R6, R9, R8 ;  /* 0x0000000906007224 */ /* 0x000fe200078e0208 */
[----:B------:R-:W-:Y:S01]  /*0270*/  ISETP.GE.AND P1, PT, R5, RZ, PT ;  /* 0x000000ff0500720c */ /* 0x000fe20003f26270 */
[----:B------:R-:W-:Y:S02]  /*0280*/  IMAD.U32 R4, RZ, RZ, UR5 ;  /* 0x00000005ff047e24 */ /* 0x000fe4000f8e00ff */
[----:B------:R-:W-:Y:S01]  /*0290*/  HFMA2 R9, -RZ, RZ, 0, 1.1920928955078125e-07 ;  /* 0x00000002ff097431 */ /* 0x000fe200000001ff */
[----:B------:R-:W-:-:S03]  /*02a0*/  ISETP.GT.U32.AND P2, PT, R7, R0, PT ;  /* 0x000000000700720c */ /* 0x000fc60003f44070 */
[----:B------:R-:W2:Y:S10]  /*02b0*/  LDC.64 R4, c[0x0][R4+0x980] ;  /* 0x0002600004047b82 */ /* 0x000eb40000000a00 */
[----:B------:R-:W-:-:S02]  /*02c0*/  @!P2 IADD3 R0, PT, PT, R0, -R7, RZ ;  /* 0x800000070000a210 */ /* 0x000fc40007ffe0ff */
[----:B------:R-:W-:Y:S02]  /*02d0*/  @!P2 IADD3 R6, PT, PT, R6, 0x1, RZ ;  /* 0x000000010606a810 */ /* 0x000fe40007ffe0ff */
[----:B------:R-:W-:Y:S02]  /*02e0*/  ISETP.GE.U32.AND P0, PT, R0, R7, PT ;  /* 0x000000070000720c */ /* 0x000fe40003f06070 */
[----:B------:R-:W3:Y:S01]  /*02f0*/  S2R R0, SR_TID.X ;  /* 0x0000000000007919 */ /* 0x000ee20000002100 */
[----:B------:R-:W-:-:S10]  /*0300*/  ISETP.NE.AND P2, PT, R10, RZ, PT ;  /* 0x000000ff0a00720c */ /* 0x000fd40003f45270 */
[----:B------:R-:W-:Y:S01]  /*0310*/  @P0 VIADD R6, R6, 0x1 ;  /* 0x0000000106060836 */ /* 0x000fe20000000000 */
[----:B--2---:R-:W-:-:S04]  /*0320*/  ISETP.NE.U32.AND P0, PT, R4, RZ, PT ;  /* 0x000000ff0400720c */ /* 0x004fc80003f05070 */
[----:B------:R-:W-:Y:S02]  /*0330*/  @!P1 IADD3 R6, PT, PT, -R6, RZ, RZ ;  /* 0x000000ff06069210 */ /* 0x000fe40007ffe1ff */
[----:B------:R-:W-:Y:S02]  /*0340*/  @!P2 LOP3.LUT R6, RZ, R10, RZ, 0x33, !PT ;  /* 0x0000000aff06a212 */ /* 0x000fe400078e33ff */
[----:B------:R-:W-:Y:S02]  /*0350*/  ISETP.NE.AND.EX P0, PT, R5, RZ, PT, P0 ;  /* 0x000000ff0500720c */ /* 0x000fe40003f05300 */
[----:B------:R-:W-:Y:S01]  /*0360*/  SHF.L.U32 R68, R6, 0x6, RZ ;  /* 0x0000000606447819 */ /* 0x000fe200000006ff */
[----:B------:R-:W-:-:S04]  /*0370*/  IMAD.MOV R8, RZ, RZ, -R6 ;  /* 0x000000ffff087224 */ /* 0x000fc800078e0a06 */
[----:B------:R-:W-:-:S04]  /*0380*/  IMAD R69, R10, R8, R3 ;  /* 0x000000080a457224 */ /* 0x000fc800078e0203 */
[----:B------:R-:W-:Y:S01]  /*0390*/  IMAD.SHL.U32 R69, R69, 0x80, RZ ;  /* 0x0000008045457824 */ /* 0x000fe200078e00ff */
[----:B---3--:R-:W-:Y:S01]  /*03a0*/  SHF.R.U32.HI R7, RZ, 0x5, R0 ;  /* 0x00000005ff077819 */ /* 0x008fe20000011600 */
[----:B0-----:R-:W2:Y:S01]  /*03b0*/  @P0 LDG.E R4, desc[UR10][R4.64] ;  /* 0x0000000a04040981 */ /* 0x001ea2000c1e1900 */
[----:B------:R-:W-:-:S03]  /*03c0*/  SHF.L.U32 R60, R0, 0x2, RZ ;  /* 0x00000002003c7819 */ /* 0x000fc600000006ff */
[----:B------:R-:W-:Y:S01]  /*03d0*/  IMAD.SHL.U32 R7, R7, 0x2, RZ ;  /* 0x0000000207077824 */ /* 0x000fe200078e00ff */
[----:B------:R-:W-:-:S04]  /*03e0*/  LOP3.LUT R44, R69, 0x7c, R60, 0xf8, !PT ;  /* 0x0000007c452c7812 */ /* 0x000fc800078ef83c */
[----:B------:R-:W-:-:S05]  /*03f0*/  LOP3.LUT R12, R68, R7, RZ, 0xfc, !PT ;  /* 0x00000007440c7212 */ /* 0x000fca00078efcff */
[----:B------:R-:W-:-:S04]  /*0400*/  IMAD R10, R71, R12, R44 ;  /* 0x0000000c470a7224 */ /* 0x000fc800078e022c */
[----:B-1----:R-:W-:-:S05]  /*0410*/  IMAD.WIDE R8, R10, R9, UR12 ;  /* 0x0000000c0a087e25 */ /* 0x002fca000f8e0209 */
[----:B------:R0:W3:Y:S01]  /*0420*/  LDG.E.64 R6, desc[UR10][R8.64] ;  /* 0x0000000a08067981 */ /* 0x0000e2000c1e1b00 */
[----:B------:R-:W1:Y:S01]  /*0430*/  LDCU.64 UR14, c[0x0][UR4+0x580] ;  /* 0x0000b000040e77ac */ /* 0x000e620008000a00 */
[----:B------:R-:W-:Y:S01]  /*0440*/  UMOV UR7, 0x3f800000 ;  /* 0x3f80000000077882 */ /* 0x000fe20000000000 */
[----:B------:R-:W-:Y:S02]  /*0450*/  IMAD.MOV.U32 R11, RZ, RZ, 0x4 ;  /* 0x00000004ff0b7424 */ /* 0x000fe400078e00ff */
[----:B0-----:R-:W-:-:S04]  /*0460*/  IMAD.WIDE R8, R71, 0x2, R8 ;  /* 0x0000000247087825 */ /* 0x001fc800078e0208 */
[----:B-1----:R-:W-:Y:S01]  /*0470*/  IMAD.WIDE R10, R10, R11, UR14 ;  /* 0x0000000e0a0a7e25 */ /* 0x002fe2000f8e020b */
[----:B--2---:R-:W-:Y:S02]  /*0480*/  @P0 R2UR UR7, R4 ;  /* 0x00000000040702ca */ /* 0x004fe400000e0000 */
[C-C-:B---3--:R-:W-:Y:S02]  /*0490*/  SHF.R.U64 R36, R6.reuse, 0x10, R7.reuse ;  /* 0x0000001006247819 */ /* 0x148fe40000001207 */
[----:B------:R-:W-:Y:S01]  /*04a0*/  SHF.R.U32.HI R35, RZ, 0x10, R7 ;  /* 0x00000010ff237819 */ /* 0x000fe20000011607 */
[----:B------:R-:W-:Y:S01]  /*04b0*/  IMAD.U32 R42, R7, 0x10000, RZ ;  /* 0x00010000072a7824 */ /* 0x000fe200078e00ff */
[----:B------:R-:W-:Y:S02]  /*04c0*/  SHF.L.U32 R43, R6, 0x10, RZ ;  /* 0x00000010062b7819 */ /* 0x000fe400000006ff */
[----:B------:R-:W-:Y:S01]  /*04d0*/  SHF.L.U32 R36, R36, 0x10, RZ ;  /* 0x0000001024247819 */ /* 0x000fe200000006ff */
[----:B------:R-:W-:-:S04]  /*04e0*/  IMAD.U32 R35, R35, 0x10000, RZ ;  /* 0x0001000023237824 */ /* 0x000fc800078e00ff */
[----:B------:R-:W-:Y:S01]  /*04f0*/  FMUL R6, R42, UR7 ;  /* 0x000000072a067c20 */ /* 0x000fe20008400000 */
[----:B------:R-:W-:Y:S01]  /*0500*/  FMUL R4, R43, UR7 ;  /* 0x000000072b047c20 */ /* 0x000fe20008400000 */
[----:B------:R-:W-:Y:S01]  /*0510*/  FMUL R5, R36, UR7 ;  /* 0x0000000724057c20 */ /* 0x000fe20008400000 */
[----:B------:R-:W-:-:S05]  /*0520*/  FMUL R7, R35, UR7 ;  /* 0x0000000723077c20 */ /* 0x000fca0008400000 */
[----:B------:R0:W-:Y:S04]  /*0530*/  STG.E.128 desc[UR10][R10.64], R4 ;  /* 0x000000040a007986 */ /* 0x0001e8000c101d0a */
[----:B------:R-:W2:Y:S01]  /*0540*/  LDG.E.64 R8, desc[UR10][R8.64] ;  /* 0x0000000a08087981 */ /* 0x000ea2000c1e1b00 */
[C---:B------:R-:W-:Y:S02]  /*0550*/  IMAD R12, R71.reuse, R12, R71 ;  /* 0x0000000c470c7224 */ /* 0x040fe400078e0247 */
[----:B------:R-:W-:Y:S02]  /*0560*/  HFMA2 R17, -RZ, RZ, 0, 1.1920928955078125e-07 ;  /* 0x00000002ff117431 */ /* 0x000fe400000001ff */
[C---:B------:R-:W-:Y:S02]  /*0570*/  IMAD R20, R71.reuse, 0x7, R12 ;  /* 0x0000000747147824 */ /* 0x040fe400078e020c */
[----:B------:R-:W-:-:S04]  /*0580*/  IMAD.WIDE R14, R71, 0x4, R10 ;  /* 0x00000004470e7825 */ /* 0x000fc800078e020a */
[----:B------:R-:W-:-:S04]  /*0590*/  IMAD.IADD R18, R44, 0x1, R20 ;  /* 0x000000012c127824 */ /* 0x000fc800078e0214 */
[----:B------:R-:W-:Y:S01]  /*05a0*/  IMAD.WIDE R16, R18, R17, UR12 ;  /* 0x0000000c12107e25 */ /* 0x000fe2000f8e0211 */
[C-C-:B--2---:R-:W-:Y:S02]  /*05b0*/  SHF.R.U64 R72, R8.reuse, 0x10, R9.reuse ;  /* 0x0000001008487819 */ /* 0x144fe40000001209 */
[----:B------:R-:W-:Y:S01]  /*05c0*/  SHF.R.U32.HI R51, RZ, 0x10, R9 ;  /* 0x00000010ff337819 */ /* 0x000fe20000011609 */
[----:B------:R-:W-:Y:S01]  /*05d0*/  IMAD.U32 R40, R9, 0x10000, RZ ;  /* 0x0001000009287824 */ /* 0x000fe200078e00ff */
[----:B------:R-:W-:Y:S02]  /*05e0*/  SHF.L.U32 R37, R8, 0x10, RZ ;  /* 0x0000001008257819 */ /* 0x000fe400000006ff */
[----:B------:R-:W-:Y:S01]  /*05f0*/  SHF.L.U32 R72, R72, 0x10, RZ ;  /* 0x0000001048487819 */ /* 0x000fe200000006ff */
[----:B------:R-:W-:Y:S02]  /*0600*/  IMAD.U32 R51, R51, 0x10000, RZ ;  /* 0x0001000033337824 */ /* 0x000fe400078e00ff */
[----:B0-----:R-:W-:Y:S01]  /*0610*/  FMUL R10, R40, UR7 ;  /* 0x00000007280a7c20 */ /* 0x001fe20008400000 */
[----:B------:R-:W-:Y:S01]  /*0620*/  FMUL R8, R37, UR7 ;  /* 0x0000000725087c20 */ /* 0x000fe20008400000 */
[----:B------:R-:W-:Y:S01]  /*0630*/  FMUL R9, R72, UR7 ;  /* 0x0000000748097c20 */ /* 0x000fe20008400000 */
[----:B------:R-:W-:-:S05]  /*0640*/  FMUL R11, R51, UR7 ;  /* 0x00000007330b7c20 */ /* 0x000fca0008400000 */
[----:B------:R0:W-:Y:S04]  /*0650*/  STG.E.128 desc[UR10][R14.64], R8 ;  /* 0x000000080e007986 */ /* 0x0001e8000c101d0a */
[----:B------:R1:W2:Y:S01]  /*0660*/  LDG.E.64 R12, desc[UR10][R16.64] ;  /* 0x0000000a100c7981 */ /* 0x0002a2000c1e1b00 */
[----:B------:R-:W-:-:S05]  /*0670*/  MOV R19, 0x4 ;  /* 0x0000000400137802 */ /* 0x000fca0000000f00 */
[----:B------:R-:W-:-:S04]  /*0680*/  IMAD.WIDE R18, R18, R19, UR14 ;  /* 0x0000000e12127e25 */ /* 0x000fc8000f8e0213 */
[----:B-1----:R-:W-:Y:S01]  /*0690*/  IMAD.WIDE R16, R71, 0x2, R16 ;  /* 0x0000000247107825 */ /* 0x002fe200078e0210 */
[C-C-:B--2---:R-:W-:Y:S02]  /*06a0*/  SHF.R.U64 R54, R12.reuse, 0x10, R13.reuse ;  /* 0x000000100c367819 */ /* 0x144fe4000000120d */
[----:B------:R-:W-:Y:S01]  /*06b0*/  SHF.R.U32.HI R41, RZ, 0x10, R13 ;  /* 0x00000010ff297819 */ /* 0x000fe2000001160d */
[----:B------:R-:W-:Y:S01]  /*06c0*/  IMAD.U32 R67, R12, 0x10000, RZ ;  /* 0x000100000c437824 */ /* 0x000fe200078e00ff */
[----:B------:R-:W-:Y:S01]  /*06d0*/  SHF.L.U32 R50, R13, 0x10, RZ ;  /* 0x000000100d327819 */ /* 0x000fe200000006ff */
[----:B------:R-:W-:Y:S01]  /*06e0*/  IMAD.U32 R54, R54, 0x10000, RZ ;  /* 0x0001000036367824 */ /* 0x000fe200078e00ff */
[----:B------:R-:W-:Y:S01]  /*06f0*/  SHF.L.U32 R41, R41, 0x10, RZ ;  /* 0x0000001029297819 */ /* 0x000fe200000006ff */
[----:B------:R-:W-:Y:S02]  /*0700*/  FMUL R12, R67, UR7 ;  /* 0x00000007430c7c20 */ /* 0x000fe40008400000 */
[----:B0-----:R-:W-:Y:S01]  /*0710*/  FMUL R14, R50, UR7 ;  /* 0x00000007320e7c20 */ /* 0x001fe20008400000 */
[----:B------:R-:W-:Y:S01]  /*0720*/  FMUL R13, R54, UR7 ;  /* 0x00000007360d7c20 */ /* 0x000fe20008400000 */
[----:B------:R-:W-:-:S05]  /*0730*/  FMUL R15, R41, UR7 ;  /* 0x00000007290f7c20 */ /* 0x000fca0008400000 */
[----:B------:R0:W-:Y:S04]  /*0740*/  STG.E.128 desc[UR10][R18.64], R12 ;  /* 0x0000000c12007986 */ /* 0x0001e8000c101d0a */
[----:B------:R-:W2:Y:S01]  /*0750*/  LDG.E.64 R16, desc[UR10][R16.64] ;  /* 0x0000000a10107981 */ /* 0x000ea2000c1e1b00 */
[C---:B------:R-:W-:Y:S02]  /*0760*/  IMAD.IADD R20, R71.reuse, 0x1, R20 ;  /* 0x0000000147147824 */ /* 0x040fe400078e0214 */
        /* <DEDUP_REMOVED lines=8> */
[----:B------:R-:W-:Y:S01]  /*07f0*/  SHF.L.U32 R55, R16, 0x10, RZ ;  /* 0x0000001010377819 */ /* 0x000fe200000006ff */
[----:B------:R-:W-:Y:S01]  /*0800*/  IMAD.U32 R74, R74, 0x10000, RZ ;  /* 0x000100004a4a7824 */ /* 0x000fe200078e00ff */
[----:B------:R-:W-:Y:S01]  /*0810*/  SHF.L.U32 R62, R62, 0x10, RZ ;  /* 0x000000103e3e7819 */ /* 0x000fe200000006ff */
[----:B0-----:R-:W-:Y:S02]  /*0820*/  FMUL R18, R65, UR7 ;  /* 0x0000000741127c20 */ /* 0x001fe40008400000 */
        /* <DEDUP_REMOVED lines=53> */
[----:B------:R-:W-:-:S04]  /*0b80*/  FMNMX3 R36, |R43|, RZ, |R36|, !PT ;  /* 0x000000ff2b247276 */ /* 0x000fc80007800624 */
[----:B------:R-:W-:Y:S01]  /*0b90*/  FMNMX3 R36, |R42|, R36, |R35|, !PT ;  /* 0x000000242a247276 */ /* 0x000fe20007800623 */
[----:B------:R-:W-:-:S03]  /*0ba0*/  HFMA2 R42, -RZ, RZ, 0, 1.1920928955078125e-07 ;  /* 0x00000002ff2a7431 */ /* 0x000fc600000001ff */
[----:B------:R-:W-:Y:S01]  /*0bb0*/  FMNMX3 R72, |R37|, R36, |R72|, !PT ;  /* 0x0000002425487276 */ /* 0x000fe20007800648 */
[----:B------:R-:W-:-:S04]  /*0bc0*/  IMAD.IADD R36, R71, 0x1, R34 ;  /* 0x0000000147247824 */ /* 0x000fc800078e0222 */
[----:B------:R-:W-:-:S04]  /*0bd0*/  IMAD R73, R71, 0x7, R36 ;  /* 0x0000000747497824 */ /* 0x000fc800078e0224 */
[----:B------:R-:W-:Y:S02]  /*0be0*/  IMAD.IADD R75, R44, 0x1, R73 ;  /* 0x000000012c4b7824 */ /* 0x000fe400078e0249 */
[----:B0-----:R-:W-:-:S04]  /*0bf0*/  IMAD.WIDE R38, R71, 0x4, R38 ;  /* 0x0000000447267825 */ /* 0x001fc800078e0226 */
[----:B------:R-:W-:Y:S01]  /*0c00*/  IMAD.WIDE R42, R75, R42, UR12 ;  /* 0x0000000c4b2a7e25 */ /* 0x000fe2000f8e022a */
[C-C-:B--2---:R-:W-:Y:S02]  /*0c10*/  SHF.R.U64 R59, R32.reuse, 0x10, R33.reuse ;  /* 0x00000010203b7819 */ /* 0x144fe40000001221 */
[----:B------:R-:W-:Y:S01]  /*0c20*/  SHF.R.U32.HI R66, RZ, 0x10, R33 ;  /* 0x00000010ff427819 */ /* 0x000fe20000011621 */
[----:B------:R-:W-:Y:S01]  /*0c30*/  IMAD.U32 R70, R32, 0x10000, RZ ;  /* 0x0001000020467824 */ /* 0x000fe200078e00ff */
[----:B------:R-:W-:Y:S02]  /*0c40*/  SHF.L.U32 R53, R33, 0x10, RZ ;  /* 0x0000001021357819 */ /* 0x000fe400000006ff */
[----:B------:R-:W-:Y:S01]  /*0c50*/  SHF.L.U32 R59, R59, 0x10, RZ ;  /* 0x000000103b3b7819 */ /* 0x000fe200000006ff */
[----:B------:R-:W-:Y:S02]  /*0c60*/  IMAD.U32 R66, R66, 0x10000, RZ ;  /* 0x0001000042427824 */ /* 0x000fe400078e00ff */
[----:B------:R-:W-:Y:S01]  /*0c70*/  FMUL R32, R70, UR7 ;  /* 0x0000000746207c20 */ /* 0x000fe20008400000 */
[----:B------:R-:W-:Y:S01]  /*0c80*/  FMUL R34, R53, UR7 ;  /* 0x0000000735227c20 */ /* 0x000fe20008400000 */
[----:B------:R-:W-:Y:S01]  /*0c90*/  FMUL R33, R59, UR7 ;  /* 0x000000073b217c20 */ /* 0x000fe20008400000 */
[----:B------:R-:W-:-:S05]  /*0ca0*/  FMUL R35, R66, UR7 ;  /* 0x0000000742237c20 */ /* 0x000fca0008400000 */
[----:B------:R0:W-:Y:S04]  /*0cb0*/  STG.E.128 desc[UR10][R38.64], R32 ;  /* 0x0000002026007986 */ /* 0x0001e8000c101d0a */
[----:B------:R1:W2:Y:S01]  /*0cc0*/  LDG.E.64 R36, desc[UR10][R42.64] ;  /* 0x0000000a2a247981 */ /* 0x0002a2000c1e1b00 */
[----:B------:R-:W-:-:S04]  /*0cd0*/  FMNMX3 R72, |R40|, R72, |R51|, !PT ;  /* 0x0000004828487276 */ /* 0x000fc80007800633 */
[----:B------:R-:W-:-:S04]  /*0ce0*/  FMNMX3 R72, |R67|, R72, |R54|, !PT ;  /* 0x0000004843487276 */ /* 0x000fc80007800636 */
[----:B------:R-:W-:-:S04]  /*0cf0*/  FMNMX3 R72, |R50|, R72, |R41|, !PT ;  /* 0x0000004832487276 */ /* 0x000fc80007800629 */
[----:B------:R-:W-:Y:S02]  /*0d00*/  FMNMX3 R74, |R55|, R72, |R74|, !PT ;  /* 0x00000048374a7276 */ /* 0x000fe4000780064a */
[----:B------:R-:W-:Y:S01]  /*0d10*/  MOV R40, 0x4 ;  /* 0x0000000400287802 */ /* 0x000fe20000000f00 */
[----:B-1----:R-:W-:-:S04]  /*0d20*/  IMAD.WIDE R42, R71, 0x2, R42 ;  /* 0x00000002472a7825 */ /* 0x002fc800078e022a */
[----:B------:R-:W-:Y:S01]  /*0d30*/  IMAD.WIDE R40, R75, R40, UR14 ;  /* 0x0000000e4b287e25 */ /* 0x000fe2000f8e0228 */
        /* <DEDUP_REMOVED lines=12> */
[----:B------:R-:W-:-:S04]  /*0e00*/  FMNMX3 R74, |R65|, R74, |R62|, !PT ;  /* 0x0000004a414a7276 */ /* 0x000fc8000780063e */
[----:B------:R-:W-:-:S04]  /*0e10*/  FMNMX3 R74, |R63|, R74, |R56|, !PT ;  /* 0x0000004a3f4a7276 */ /* 0x000fc80007800638 */
[----:B------:R-:W-:Y:S01]  /*0e20*/  FMNMX3 R74, |R45|, R74, |R52|, !PT ;  /* 0x0000004a2d4a7276 */ /* 0x000fe20007800634 */
[----:B------:R-:W-:-:S04]  /*0e30*/  IMAD.IADD R52, R71, 0x1, R73 ;  /* 0x0000000147347824 */ /* 0x000fc800078e0249 */
[C---:B------:R-:W-:Y:S01]  /*0e40*/  IMAD R52, R71.reuse, 0x7, R52 ;  /* 0x0000000747347824 */ /* 0x040fe200078e0234 */
[----:B------:R-:W-:Y:S01]  /*0e50*/  FMNMX3 R64, |R64|, R74, |R57|, !PT ;  /* 0x0000004a40407276 */ /* 0x000fe20007800639 */
[----:B------:R-:W-:-:S03]  /*0e60*/  IMAD.WIDE R74, R71, 0x4, R40 ;  /* 0x00000004474a7825 */ /* 0x000fc600078e0228 */
[----:B------:R-:W-:Y:S01]  /*0e70*/  IADD3 R65, PT, PT, R44, R52, RZ ;  /* 0x000000342c417210 */ /* 0x000fe20007ffe0ff */
[----:B------:R-:W-:-:S04]  /*0e80*/  IMAD.MOV.U32 R44, RZ, RZ, 0x2 ;  /* 0x00000002ff2c7424 */ /* 0x000fc800078e00ff */
[----:B------:R-:W-:Y:S01]  /*0e90*/  IMAD.WIDE R44, R65, R44, UR12 ;  /* 0x0000000c412c7e25 */ /* 0x000fe2000f8e022c */
[C-C-:B--2---:R-:W-:Y:S02]  /*0ea0*/  SHF.R.U64 R62, R54.reuse, 0x10, R55.reuse ;  /* 0x00000010363e7819 */ /* 0x144fe40000001237 */
[----:B------:R-:W-:Y:S02]  /*0eb0*/  SHF.L.U32 R63, R54, 0x10, RZ ;  /* 0x00000010363f7819 */ /* 0x000fe400000006ff */
[----:B------:R-:W-:Y:S01]  /*0ec0*/  SHF.R.U32.HI R54, RZ, 0x10, R55 ;  /* 0x00000010ff367819 */ /* 0x000fe20000011637 */
[----:B------:R-:W-:Y:S01]  /*0ed0*/  IMAD.U32 R55, R55, 0x10000, RZ ;  /* 0x0001000037377824 */ /* 0x000fe200078e00ff */
[----:B------:R-:W-:-:S03]  /*0ee0*/  SHF.L.U32 R62, R62, 0x10, RZ ;  /* 0x000000103e3e7819 */ /* 0x000fc600000006ff */
[----:B------:R-:W-:Y:S02]  /*0ef0*/  IMAD.U32 R54, R54, 0x10000, RZ ;  /* 0x0001000036367824 */ /* 0x000fe400078e00ff */
[----:B0-----:R-:W-:Y:S01]  /*0f00*/  FMUL R40, R63, UR7 ;  /* 0x000000073f287c20 */ /* 0x001fe20008400000 */
[----:B------:R-:W-:Y:S01]  /*0f10*/  FMUL R42, R55, UR7 ;  /* 0x00000007372a7c20 */ /* 0x000fe20008400000 */
[----:B------:R-:W-:Y:S01]  /*0f20*/  FMUL R41, R62, UR7 ;  /* 0x000000073e297c20 */ /* 0x000fe20008400000 */
[----:B------:R-:W-:-:S05]  /*0f30*/  FMUL R43, R54, UR7 ;  /* 0x00000007362b7c20 */ /* 0x000fca0008400000 */
[----:B------:R0:W-:Y:S04]  /*0f40*/  STG.E.128 desc[UR10][R74.64], R40 ;  /* 0x000000284a007986 */ /* 0x0001e8000c101d0a */
[----:B------:R-:W2:Y:S01]  /*0f50*/  LDG.E.64 R56, desc[UR10][R44.64] ;  /* 0x0000000a2c387981 */ /* 0x000ea2000c1e1b00 */
[----:B------:R-:W-:-:S04]  /*0f60*/  FMNMX3 R64, |R46|, R64, |R47|, !PT ;  /* 0x000000402e407276 */ /* 0x000fc8000780062f */
[----:B------:R-:W-:Y:S01]  /*0f70*/  FMNMX3 R64, |R48|, R64, |R61|, !PT ;  /* 0x0000004030407276 */ /* 0x000fe2000780063d */
[----:B------:R-:W-:-:S03]  /*0f80*/  HFMA2 R48, -RZ, RZ, 0, 2.384185791015625e-07 ;  /* 0x00000004ff307431 */ /* 0x000fc600000001ff */
[----:B------:R-:W-:Y:S02]  /*0f90*/  FMNMX3 R73, |R49|, R64, |R58|, !PT ;  /* 0x0000004031497276 */ /* 0x000fe4000780063a */
[----:B------:R-:W-:-:S04]  /*0fa0*/  IMAD.WIDE R48, R65, R48, UR14 ;  /* 0x0000000e41307e25 */ /* 0x000fc8000f8e0230 */
[----:B------:R-:W-:Y:S01]  /*0fb0*/  IMAD.WIDE R64, R71, 0x2, R44 ;  /* 0x0000000247407825 */ /* 0x000fe200078e022c */
[----:B------:R-:W1:Y:S01]  /*0fc0*/  S2UR UR9, SR_CgaCtaId ;  /* 0x00000000000979c3 */ /* 0x000e620000008800 */
[C-C-:B--2---:R-:W-:Y:S02]  /*0fd0*/  SHF.R.U64 R58, R56.reuse, 0x10, R57.reuse ;  /* 0x00000010383a7819 */ /* 0x144fe40000001239 */
[----:B------:R-:W-:Y:S01]  /*0fe0*/  IMAD.U32 R61, R56, 0x10000, RZ ;  /* 0x00010000383d7824 */ /* 0x000fe200078e00ff */
[----:B------:R-:W-:Y:S02]  /*0ff0*/  SHF.R.U32.HI R56, RZ, 0x10, R57 ;  /* 0x00000010ff387819 */ /* 0x000fe40000011639 */
[----:B------:R-:W-:Y:S01]  /*1000*/  SHF.L.U32 R57, R57, 0x10, RZ ;  /* 0x0000001039397819 */ /* 0x000fe200000006ff */
[----:B------:R-:W-:Y:S01]  /*1010*/  IMAD.U32 R58, R58, 0x10000, RZ ;  /* 0x000100003a3a7824 */ /* 0x000fe200078e00ff */
[----:B------:R-:W-:Y:S01]  /*1020*/  SHF.L.U32 R56, R56, 0x10, RZ ;  /* 0x0000001038387819 */ /* 0x000fe200000006ff */
[----:B------:R-:W-:-:S02]  /*1030*/  FMUL R44, R61, UR7 ;  /* 0x000000073d2c7c20 */ /* 0x000fc40008400000 */
[----:B------:R-:W-:Y:S01]  /*1040*/  FMUL R46, R57, UR7 ;  /* 0x00000007392e7c20 */ /* 0x000fe20008400000 */
[----:B------:R-:W-:Y:S01]  /*1050*/  FMUL R45, R58, UR7 ;  /* 0x000000073a2d7c20 */ /* 0x000fe20008400000 */
[----:B------:R-:W-:-:S05]  /*1060*/  FMUL R47, R56, UR7 ;  /* 0x00000007382f7c20 */ /* 0x000fca0008400000 */
[----:B------:R2:W-:Y:S04]  /*1070*/  STG.E.128 desc[UR10][R48.64], R44 ;  /* 0x0000002c30007986 */ /* 0x0005e8000c101d0a */
[----:B------:R-:W3:Y:S01]  /*1080*/  LDG.E.64 R64, desc[UR10][R64.64] ;  /* 0x0000000a40407981 */ /* 0x000ee2000c1e1b00 */
[----:B------:R-:W-:Y:S01]  /*1090*/  FMNMX3 R73, |R70|, R73, |R59|, !PT ;  /* 0x0000004946497276 */ /* 0x000fe2000780063b */
[----:B------:R-:W-:Y:S02]  /*10a0*/  UMOV UR8, 0x400 ;  /* 0x0000040000087882 */ /* 0x000fe40000000000 */
[----:B------:R-:W-:Y:S01]  /*10b0*/  UIADD3 UR5, UPT, UPT, UR8, 0x10, URZ ;  /* 0x0000001008057890 */ /* 0x000fe2000fffe0ff */
[----:B------:R-:W-:Y:S01]  /*10c0*/  FMNMX3 R73, |R53|, R73, |R66|, !PT ;  /* 0x0000004935497276 */ /* 0x000fe20007800642 */
[----:B------:R-:W-:-:S02]  /*10d0*/  IMAD.MOV.U32 R66, RZ, RZ, 0x108 ;  /* 0x00000108ff427424 */ /* 0x000fc400078e00ff */
[----:B-1----:R-:W-:Y:S01]  /*10e0*/  ULEA UR5, UR9, UR5, 0x18 ;  /* 0x0000000509057291 */ /* 0x002fe2000f8ec0ff */
[----:B------:R-:W-:Y:S02]  /*10f0*/  FMNMX3 R67, |R67|, R73, |R72|, !PT ;  /* 0x0000004943437276 */ /* 0x000fe40007800648 */
[----:B------:R-:W-:Y:S02]  /*1100*/  LOP3.LUT R73, R0, 0x1f, RZ, 0xc0, !PT ;  /* 0x0000001f00497812 */ /* 0x000fe400078ec0ff */
[----:B------:R-:W-:Y:S02]  /*1110*/  FMNMX3 R67, |R50|, R67, |R51|, !PT ;  /* 0x0000004332437276 */ /* 0x000fe40007800633 */
[----:B------:R-:W-:Y:S01]  /*1120*/  SHF.R.U32.HI R70, RZ, 0x5, R0 ;  /* 0x00000005ff467819 */ /* 0x000fe20000011600 */
[----:B------:R-:W-:Y:S02]  /*1130*/  IMAD R51, R73, R66, UR5 ;  /* 0x0000000549337e24 */ /* 0x000fe4000f8e0242 */
[----:B------:R-:W-:-:S02]  /*1140*/  IMAD.MOV.U32 R50, RZ, RZ, R4 ;  /* 0x000000ffff327224 */ /* 0x000fc400078e0004 */
[----:B------:R-:W-:Y:S01]  /*1150*/  IMAD.IADD R4, R71, 0x1, R52 ;  /* 0x0000000147047824 */ /* 0x000fe200078e0234 */
[----:B------:R-:W-:Y:S02]  /*1160*/  LEA R72, R70, R51, 0x3 ;  /* 0x0000003346487211 */ /* 0x000fe400078e18ff */
[----:B------:R-:W-:Y:S01]  /*1170*/  MOV R51, R8 ;  /* 0x0000000800337202 */ /* 0x000fe20000000f00 */
[----:B0-----:R-:W-:Y:S01]  /*1180*/  HFMA2 R75, -RZ, RZ, 0, 1.1920928955078125e-07 ;  /* 0x00000002ff4b7431 */ /* 0x001fe200000001ff */
[----:B------:R-:W-:Y:S01]  /*1190*/  LOP3.LUT R60, R69, 0x7c, R60, 0xf8, !PT ;  /* 0x0000007c453c7812 */ /* 0x000fe200078ef83c */
[----:B------:R-:W-:Y:S01]  /*11a0*/  IMAD R4, R71, 0x7, R4 ;  /* 0x0000000747047824 */ /* 0x000fe200078e0204 */
[----:B------:R-:W-:Y:S01]  /*11b0*/  FMNMX3 R63, |R63|, R67, |R62|, !PT ;  /* 0x000000433f3f7276 */ /* 0x000fe2000780063e */
[----:B------:R0:W-:Y:S02]  /*11c0*/  STS.64 [R72], R50 ;  /* 0x0000003248007388 */ /* 0x0001e40000000a00 */
[----:B------:R-:W-:-:S02]  /*11d0*/  IMAD.IADD R62, R60, 0x1, R4 ;  /* 0x000000013c3e7824 */ /* 0x000fc400078e0204 */
[----:B------:R-:W-:-:S04]  /*11e0*/  IMAD.WIDE R76, R71, 0x4, R48 ;  /* 0x00000004474c7825 */ /* 0x000fc800078e0230 */
[----:B------:R-:W-:Y:S01]  /*11f0*/  IMAD.WIDE R74, R62, R75, UR12 ;  /* 0x0000000c3e4a7e25 */ /* 0x000fe2000f8e024b */
[----:B---3--:R-:W-:-:S03]  /*1200*/  SHF.R.U64 R8, R64, 0x10, R65 ;  /* 0x0000001040087819 */ /* 0x008fc60000001241 */
[----:B------:R-:W-:Y:S01]  /*1210*/  IMAD.U32 R59, R64, 0x10000, RZ ;  /* 0x00010000403b7824 */ /* 0x000fe200078e00ff */
[----:B------:R-:W-:Y:S02]  /*1220*/  SHF.R.U32.HI R64, RZ, 0x10, R65 ;  /* 0x00000010ff407819 */ /* 0x000fe40000011641 */
[----:B------:R-:W-:Y:S02]  /*1230*/  SHF.L.U32 R65, R65, 0x10, RZ ;  /* 0x0000001041417819 */ /* 0x000fe400000006ff */
[----:B------:R-:W-:Y:S01]  /*1240*/  SHF.L.U32 R8, R8, 0x10, RZ ;  /* 0x0000001008087819 */ /* 0x000fe200000006ff */
[----:B------:R-:W-:Y:S02]  /*1250*/  IMAD.U32 R64, R64, 0x10000, RZ ;  /* 0x0001000040407824 */ /* 0x000fe400078e00ff */
[----:B--2---:R-:W-:Y:S01]  /*1260*/  FMUL R48, R59, UR7 ;  /* 0x000000073b307c20 */ /* 0x004fe20008400000 */
[----:B0-----:R-:W-:Y:S01]  /*1270*/  FMUL R50, R65, UR7 ;  /* 0x0000000741327c20 */ /* 0x001fe20008400000 */
[----:B------:R-:W-:Y:S01]  /*1280*/  FMUL R49, R8, UR7 ;  /* 0x0000000708317c20 */ /* 0x000fe20008400000 */
[----:B------:R-:W-:-:S05]  /*1290*/  FMUL R51, R64, UR7 ;  /* 0x0000000740337c20 */ /* 0x000fca0008400000 */
[----:B------:R-:W-:Y:S04]  /*12a0*/  STG.E.128 desc[UR10][R76.64], R48 ;  /* 0x000000304c007986 */ /* 0x000fe8000c101d0a */
[----:B------:R-:W2:Y:S01]  /*12b0*/  LDG.E.64 R66, desc[UR10][R74.64] ;  /* 0x0000000a4a427981 */ /* 0x000ea2000c1e1b00 */
[----:B------:R-:W-:Y:S01]  /*12c0*/  FMNMX3 R63, |R55|, R63, |R54|, !PT ;  /* 0x0000003f373f7276 */ /* 0x000fe20007800636 */
[----:B------:R-:W-:Y:S01]  /*12d0*/  IMAD.MOV.U32 R53, RZ, RZ, R16 ;  /* 0x000000ffff357224 */ /* 0x000fe200078e0010 */
[----:B------:R-:W-:Y:S02]  /*12e0*/  MOV R52, R12 ;  /* 0x0000000c00347202 */ /* 0x000fe40000000f00 */
[----:B------:R-:W-:Y:S01]  /*12f0*/  FMNMX3 R58, |R61|, R63, |R58|, !PT ;  /* 0x0000003f3d3a7276 */ /* 0x000fe2000780063a */
[----:B------:R-:W-:Y:S01]  /*1300*/  HFMA2 R63, -RZ, RZ, 0, 2.384185791015625e-07 ;  /* 0x00000004ff3f7431 */ /* 0x000fe200000001ff */
[----:B------:R-:W-:Y:S01]  /*1310*/  MOV R54, R20 ;  /* 0x0000001400367202 */ /* 0x000fe20000000f00 */
[----:B------:R-:W-:Y:S01]  /*1320*/  IMAD.MOV.U32 R55, RZ, RZ, R24 ;  /* 0x000000ffff377224 */ /* 0x000fe200078e0018 */
[----:B------:R0:W-:Y:S01]  /*1330*/  STS.64 [R72+0x20], R52 ;  /* 0x0000203448007388 */ /* 0x0001e20000000a00 */
[----:B------:R-:W-:-:S03]  /*1340*/  IMAD.WIDE R78, R71, 0x2, R74 ;  /* 0x00000002474e7825 */ /* 0x000fc600078e024a */
[----:B------:R1:W-:Y:S01]  /*1350*/  STS.64 [R72+0x40], R54 ;  /* 0x0000403648007388 */ /* 0x0003e20000000a00 */
        /* <DEDUP_REMOVED lines=8> */
[----:B-1----:R-:W-:Y:S01]  /*13e0*/  FMUL R54, R67, UR7 ;  /* 0x0000000743367c20 */ /* 0x002fe20008400000 */
[----:B------:R-:W-:Y:S01]  /*13f0*/  FMUL R53, R16, UR7 ;  /* 0x0000000710357c20 */ /* 0x000fe20008400000 */
[----:B------:R-:W-:-:S05]  /*1400*/  FMUL R55, R12, UR7 ;  /* 0x000000070c377c20 */ /* 0x000fca0008400000 */
[----:B------:R-:W-:Y:S04]  /*1410*/  STG.E.128 desc[UR10][R62.64], R52 ;  /* 0x000000343e007986 */ /* 0x000fe8000c101d0a */
[----:B------:R0:W2:Y:S01]  /*1420*/  LDG.E.64 R74, desc[UR10][R78.64] ;  /* 0x0000000a4e4a7981 */ /* 0x0000a2000c1e1b00 */
[----:B------:R-:W-:Y:S01]  /*1430*/  FMNMX3 R24, |R57|, R58, |R56|, !PT ;  /* 0x0000003a39187276 */ /* 0x000fe20007800638 */
[----:B------:R-:W-:Y:S02]  /*1440*/  IMAD.IADD R4, R71, 0x1, R4 ;  /* 0x0000000147047824 */ /* 0x000fe400078e0204 */
[----:B------:R-:W-:Y:S01]  /*1450*/  IMAD.MOV.U32 R56, RZ, RZ, R28 ;  /* 0x000000ffff387224 */ /* 0x000fe200078e001c */
[----:B------:R-:W-:Y:S01]  /*1460*/  FMNMX3 R24, |R59|, R24, |R8|, !PT ;  /* 0x000000183b187276 */ /* 0x000fe20007800608 */
[----:B------:R-:W-:Y:S01]  /*1470*/  IMAD R61, R71, 0x7, R4 ;  /* 0x00000007473d7824 */ /* 0x000fe200078e0204 */
[----:B------:R-:W-:Y:S01]  /*1480*/  MOV R57, R32 ;  /* 0x0000002000397202 */ /* 0x000fe20000000f00 */
[----:B0-----:R-:W-:-:S04]  /*1490*/  IMAD.MOV.U32 R79, RZ, RZ, 0x2 ;  /* 0x00000002ff4f7424 */ /* 0x001fc800078e00ff */
[----:B------:R0:W-:Y:S01]  /*14a0*/  STS.64 [R72+0x60], R56 ;  /* 0x0000603848007388 */ /* 0x0001e20000000a00 */
[----:B------:R-:W-:Y:S01]  /*14b0*/  IMAD.WIDE R80, R71, 0x4, R62 ;  /* 0x0000000447507825 */ /* 0x000fe200078e023e */
[--C-:B--2---:R-:W-:Y:S02]  /*14c0*/  SHF.R.U32.HI R28, RZ, 0x10, R75.reuse ;  /* 0x00000010ff1c7819 */ /* 0x104fe4000001164b */
[C---:B------:R-:W-:Y:S01]  /*14d0*/  SHF.R.U64 R8, R74.reuse, 0x10, R75 ;  /* 0x000000104a087819 */ /* 0x040fe2000000124b */
[----:B------:R-:W-:Y:S01]  /*14e0*/  IMAD.U32 R75, R75, 0x10000, RZ ;  /* 0x000100004b4b7824 */ /* 0x000fe200078e00ff */
[----:B------:R-:W-:Y:S01]  /*14f0*/  SHF.L.U32 R77, R74, 0x10, RZ ;  /* 0x000000104a4d7819 */ /* 0x000fe200000006ff */
[----:B------:R-:W-:Y:S01]  /*1500*/  IMAD.U32 R4, R28, 0x10000, RZ ;  /* 0x000100001c047824 */ /* 0x000fe200078e00ff */
[----:B------:R-:W-:Y:S02]  /*1510*/  SHF.L.U32 R8, R8, 0x10, RZ ;  /* 0x0000001008087819 */ /* 0x000fe400000006ff */
[----:B------:R-:W-:Y:S01]  /*1520*/  IADD3 R28, PT, PT, R60, R61, RZ ;  /* 0x0000003d3c1c7210 */ /* 0x000fe20007ffe0ff */
[----:B0-----:R-:W-:Y:S01]  /*1530*/  FMUL R56, R77, UR7 ;  /* 0x000000074d387c20 */ /* 0x001fe20008400000 */
[----:B------:R-:W-:Y:S01]  /*1540*/  FMUL R58, R75, UR7 ;  /* 0x000000074b3a7c20 */ /* 0x000fe20008400000 */
[----:B------:R-:W-:Y:S01]  /*1550*/  FMUL R57, R8, UR7 ;  /* 0x0000000708397c20 */ /* 0x000fe20008400000 */
[----:B------:R-:W-:Y:S01]  /*1560*/  FMUL R59, R4, UR7 ;  /* 0x00000007043b7c20 */ /* 0x000fe20008400000 */
[----:B------:R-:W-:-:S04]  /*1570*/  IMAD.WIDE R78, R28, R79, UR12 ;  /* 0x0000000c1c4e7e25 */ /* 0x000fc8000f8e024f */
[----:B------:R0:W-:Y:S04]  /*1580*/  STG.E.128 desc[UR10][R80.64], R56 ;  /* 0x0000003850007986 */ /* 0x0001e8000c101d0a */
[----:B------:R1:W2:Y:S01]  /*1590*/  LDG.E.64 R60, desc[UR10][R78.64] ;  /* 0x0000000a4e3c7981 */ /* 0x0002a2000c1e1b00 */
[----:B------:R-:W-:Y:S02]  /*15a0*/  MOV R62, R36 ;  /* 0x00000024003e7202 */ /* 0x000fe40000000f00 */
[----:B------:R-:W-:Y:S01]  /*15b0*/  FMNMX3 R83, |R65|, R24, |R64|, !PT ;  /* 0x0000001841537276 */ /* 0x000fe20007800640 */
[----:B------:R-:W-:Y:S02]  /*15c0*/  IMAD.MOV.U32 R63, RZ, RZ, R40 ;  /* 0x000000ffff3f7224 */ /* 0x000fe400078e0028 */
[----:B0-----:R-:W-:Y:S01]  /*15d0*/  HFMA2 R81, -RZ, RZ, 0, 2.384185791015625e-07 ;  /* 0x00000004ff517431 */ /* 0x001fe200000001ff */
[----:B------:R-:W-:-:S02]  /*15e0*/  FMNMX3 R32, |R20|, R83, |R16|, !PT ;  /* 0x0000005314207276 */ /* 0x000fc40007800610 */
[----:B------:R0:W-:Y:S01]  /*15f0*/  STS.64 [R72+0x80], R62 ;  /* 0x0000803e48007388 */ /* 0x0001e20000000a00 */
[----:B------:R-:W-:Y:S01]  /*1600*/  MOV R64, R44 ;  /* 0x0000002c00407202 */ /* 0x000fe20000000f00 */
[----:B------:R-:W-:Y:S02]  /*1610*/  IMAD.MOV.U32 R65, RZ, RZ, R48 ;  /* 0x000000ffff417224 */ /* 0x000fe400078e0030 */
[----:B------:R-:W-:-:S04]  /*1620*/  IMAD.WIDE R80, R28, R81, UR14 ;  /* 0x0000000e1c507e25 */ /* 0x000fc8000f8e0251 */
[----:B-1----:R-:W-:Y:S01]  /*1630*/  IMAD.WIDE R78, R71, 0x2, R78 ;  /* 0x00000002474e7825 */ /* 0x002fe200078e024e */
[----:B------:R1:W-:Y:S01]  /*1640*/  STS.64 [R72+0xa0], R64 ;  /* 0x0000a04048007388 */ /* 0x0003e20000000a00 */
        /* <DEDUP_REMOVED lines=11> */
[----:B-1----:R-:W2:Y:S01]  /*1700*/  LDG.E.64 R64, desc[UR10][R78.64] ;  /* 0x0000000a4e407981 */ /* 0x002ea2000c1e1b00 */
[----:B------:R-:W-:Y:S01]  /*1710*/  UIADD3 UR5, UPT, UPT, UR8, 0x10, URZ ;  /* 0x0000001008057890 */ /* 0x000fe2000fffe0ff */
[----:B------:R-:W-:Y:S01]  /*1720*/  HFMA2 R36, -RZ, RZ, 0, 1.5735626220703125e-05 ;  /* 0x00000108ff247431 */ /* 0x000fe200000001ff */
[----:B------:R-:W-:Y:S02]  /*1730*/  FMNMX3 R12, |R67|, R32, |R12|, !PT ;  /* 0x00000020430c7276 */ /* 0x000fe4000780060c */
[----:B------:R-:W-:Y:S01]  /*1740*/  ULEA UR5, UR9, UR5, 0x18 ;  /* 0x0000000509057291 */ /* 0x000fe2000f8ec0ff */
[----:B------:R-:W-:-:S05]  /*1750*/  IMAD.SHL.U32 R32, R0, 0x100, RZ ;  /* 0x0000010000207824 */ /* 0x000fca00078e00ff */
[----:B------:R-:W-:Y:S01]  /*1760*/  LOP3.LUT R32, R32, 0x1f00, RZ, 0xc0, !PT ;  /* 0x00001f0020207812 */ /* 0x000fe200078ec0ff */
[----:B------:R-:W-:-:S05]  /*1770*/  IMAD R73, R73, R36, UR5 ;  /* 0x0000000549497e24 */ /* 0x000fca000f8e0224 */
[----:B------:R-:W-:Y:S01]  /*1780*/  IADD3 R73, PT, PT, R73, -R32, RZ ;  /* 0x8000002049497210 */ /* 0x000fe20007ffe0ff */
[----:B------:R-:W-:Y:S01]  /*1790*/  IMAD.MOV.U32 R66, RZ, RZ, R52 ;  /* 0x000000ffff427224 */ /* 0x000fe200078e0034 */
[----:B------:R-:W-:Y:S01]  /*17a0*/  MOV R67, R56 ;  /* 0x0000003800437202 */ /* 0x000fe20000000f00 */
[----:B0-----:R-:W-:-:S04]  /*17b0*/  IMAD.WIDE R80, R71, 0x4, R80 ;  /* 0x0000000447507825 */ /* 0x001fc800078e0250 */
[----:B------:R0:W-:Y:S01]  /*17c0*/  STS.64 [R72+0xc0], R66 ;  /* 0x0000c04248007388 */ /* 0x0001e20000000a00 */
[----:B------:R-:W-:Y:S02]  /*17d0*/  IMAD R73, R70, 0x108, R73 ;  /* 0x0000010846497824 */ /* 0x000fe400078e0249 */
[----:B------:R-:W-:Y:S01]  /*17e0*/  IMAD.MOV.U32 R70, RZ, RZ, R60 ;  /* 0x000000ffff467224 */ /* 0x000fe200078e003c */
[----:B------:R-:W-:-:S04]  /*17f0*/  FMNMX3 R12, |R77|, R12, |R8|, !PT ;  /* 0x0000000c4d0c7276 */ /* 0x000fc80007800608 */
[----:B------:R-:W-:-:S04]  /*1800*/  FMNMX3 R75, |R75|, R12, |R4|, !PT ;  /* 0x0000000c4b4b7276 */ /* 0x000fc80007800604 */
[----:B------:R-:W-:-:S04]  /*1810*/  FMNMX3 R89, |R16|, R75, |R24|, !PT ;  /* 0x0000004b10597276 */ /* 0x000fc80007800618 */
[----:B------:R-:W-:Y:S01]  /*1820*/  FMNMX3 R89, |R20|, R89, |R28|, !PT ;  /* 0x0000005914597276 */ /* 0x000fe2000780061c */
[----:B------:R1:W3:Y:S01]  /*1830*/  LDC R87, c[0x0][R2+0xf80] ;  /* 0x0003e00002577b82 */ /* 0x0002e20000000800 */
[----:B------:R-:W-:Y:S01]  /*1840*/  SHF.R.U32.HI R4, RZ, 0x5, R0 ;  /* 0x00000005ff047819 */ /* 0x000fe20000011600 */
[----:B------:R-:W4:Y:S04]  /*1850*/  LDCU.64 UR12, c[0x0][UR4+0x780] ;  /* 0x0000f000040c77ac */ /* 0x000f280008000a00 */
[----:B------:R-:W-:-:S05]  /*1860*/  IMAD.SHL.U32 R8, R4, 0x4, RZ ;  /* 0x0000000404087824 */ /* 0x000fca00078e00ff */
[----:B-1----:R-:W-:-:S04]  /*1870*/  LOP3.LUT R2, R69, R8, RZ, 0xfc, !PT ;  /* 0x0000000845027212 */ /* 0x002fc800078efcff */
[C---:B------:R-:W-:Y:S01]  /*1880*/  IADD3 R8, PT, PT, R2.reuse, 0x10, RZ ;  /* 0x0000001002087810 */ /* 0x040fe20007ffe0ff */
[----:B------:R-:W-:Y:S02]  /*1890*/  HFMA2 R69, -RZ, RZ, 0, 2.384185791015625e-07 ;  /* 0x00000004ff457431 */ /* 0x000fe400000001ff */
[----:B------:R-:W-:Y:S01]  /*18a0*/  VIADD R12, R2, 0x20 ;  /* 0x00000020020c7836 */ /* 0x000fe20000000000 */
[----:B------:R-:W-:Y:S01]  /*18b0*/  MOV R16, R13 ;  /* 0x0000000d00107202 */ /* 0x000fe20000000f00 */
[----:B------:R-:W-:Y:S01]  /*18c0*/  IMAD.MOV.U32 R24, RZ, RZ, R21 ;  /* 0x000000ffff187224 */ /* 0x000fe200078e0015 */
[----:B------:R-:W-:Y:S01]  /*18d0*/  MOV R48, R45 ;  /* 0x0000002d00307202 */ /* 0x000fe20000000f00 */
[----:B------:R-:W-:Y:S01]  /*18e0*/  IMAD.MOV.U32 R13, RZ, RZ, R41 ;  /* 0x000000ffff0d7224 */ /* 0x000fe200078e0029 */
[----:B------:R-:W-:Y:S02]  /*18f0*/  MOV R56, R53 ;  /* 0x0000003500387202 */ /* 0x000fe40000000f00 */
[----:B--2---:R-:W-:-:S02]  /*1900*/  SHF.L.U32 R32, R64, 0x10, RZ ;  /* 0x0000001040207819 */ /* 0x004fc400000006ff */
[--C-:B------:R-:W-:Y:S02]  /*1910*/  SHF.R.U64 R83, R64, 0x10, R65.reuse ;  /* 0x0000001040537819 */ /* 0x100fe40000001241 */
[----:B------:R-:W-:Y:S01]  /*1920*/  SHF.R.U32.HI R36, RZ, 0x10, R65 ;  /* 0x00000010ff247819 */ /* 0x000fe20000011641 */
[----:B------:R-:W-:Y:S01]  /*1930*/  FMUL R64, R32, UR7 ;  /* 0x0000000720407c20 */ /* 0x000fe20008400000 */
[----:B------:R-:W-:Y:S01]  /*1940*/  SHF.L.U32 R83, R83, 0x10, RZ ;  /* 0x0000001053537819 */ /* 0x000fe200000006ff */
[----:B------:R-:W-:Y:S01]  /*1950*/  IMAD.U32 R85, R65, 0x10000, RZ ;  /* 0x0001000041557824 */ /* 0x000fe200078e00ff */
[----:B------:R-:W-:Y:S02]  /*1960*/  SHF.L.U32 R36, R36, 0x10, RZ ;  /* 0x0000001024247819 */ /* 0x000fe400000006ff */
[----:B------:R-:W-:Y:S01]  /*1970*/  MOV R71, R64 ;  /* 0x0000004000477202 */ /* 0x000fe20000000f00 */
[----:B0-----:R-:W-:Y:S01]  /*1980*/  FMUL R66, R85, UR7 ;  /* 0x0000000755427c20 */ /* 0x001fe20008400000 */
[----:B------:R-:W-:Y:S01]  /*1990*/  FMUL R65, R83, UR7 ;  /* 0x0000000753417c20 */ /* 0x000fe20008400000 */
[----:B------:R-:W-:-:S02]  /*19a0*/  FMUL R67, R36, UR7 ;  /* 0x0000000724437c20 */ /* 0x000fc40008400000 */
[----:B------:R0:W-:Y:S04]  /*19b0*/  STS.64 [R72+0xe0], R70 ;  /* 0x0000e04648007388 */ /* 0x0001e80000000a00 */
[----:B------:R1:W-:Y:S01]  /*19c0*/  STG.E.128 desc[UR10][R80.64], R64 ;  /* 0x0000004050007986 */ /* 0x0003e2000c101d0a */
[----:B------:R-:W-:Y:S01]  /*19d0*/  BAR.SYNC.DEFER_BLOCKING 0x0 ;  /* 0x0000000000007b1d */ /* 0x000fe20000010000 */
[----:B------:R-:W-:-:S04]  /*19e0*/  FMNMX3 R89, |R32|, R89, |R83|, !PT ;  /* 0x0000005920597276 */ /* 0x000fc80007800653 */
[----:B------:R-:W-:Y:S02]  /*19f0*/  FMNMX3 R36, |R85|, R89, |R36|, !PT ;  /* 0x0000005955247276 */ /* 0x000fe40007800624 */
[----:B0-----:R-:W-:Y:S01]  /*1a00*/  SHF.L.U32 R71, R0, 0x1, RZ ;  /* 0x0000000100477819 */ /* 0x001fe200000006ff */
[----:B------:R-:W0:Y:S04]  /*1a10*/  LDS.64 R78, [R73] ;  /* 0x00000000494e7984 */ /* 0x000e280000000a00 */
[----:B------:R-:W2:Y:S04]  /*1a20*/  LDS.64 R76, [R73+0x420] ;  /* 0x00042000494c7984 */ /* 0x000ea80000000a00 */
[----:B------:R-:W5:Y:S04]  /*1a30*/  LDS.64 R74, [R73+0x840] ;  /* 0x00084000494a7984 */ /* 0x000f680000000a00 */
[----:B------:R-:W5:Y:S01]  /*1a40*/  LDS.64 R88, [R73+0xc60] ;  /* 0x000c600049587984 */ /* 0x000f620000000a00 */
[----:B------:R-:W-:-:S02]  /*1a50*/  LOP3.LUT R4, R68, 0x3e, R71, 0xf8, !PT ;  /* 0x0000003e44047812 */ /* 0x000fc400078ef847 */
[----:B-1----:R-:W-:Y:S01]  /*1a60*/  MOV R81, 0x4 ;  /* 0x0000000400517802 */ /* 0x002fe20000000f00 */
[----:B------:R-:W-:Y:S01]  /*1a70*/  HFMA2 R71, -RZ, RZ, 0, 2.384185791015625e-07 ;  /* 0x00000004ff477431 */ /* 0x000fe200000001ff */
[----:B------:R-:W-:Y:S01]  /*1a80*/  MOV R83, 0x4 ;  /* 0x0000000400537802 */ /* 0x000fe20000000f00 */
[C-C-:B---3--:R-:W-:Y:S01]  /*1a90*/  IMAD R8, R87.reuse, R8, R4.reuse ;  /* 0x0000000857087224 */ /* 0x148fe200078e0204 */
[----:B------:R-:W1:Y:S01]  /*1aa0*/  LDS.64 R84, [R73+0x1080] ;  /* 0x0010800049547984 */ /* 0x000e620000000a00 */
[C-C-:B------:R-:W-:Y:S02]  /*1ab0*/  IMAD R68, R87.reuse, R2, R4.reuse ;  /* 0x0000000257447224 */ /* 0x140fe400078e0204 */
[----:B----4-:R-:W-:Y:S01]  /*1ac0*/  IMAD.WIDE R80, R8, R81, UR12 ;  /* 0x0000000c08507e25 */ /* 0x010fe2000f8e0251 */
[----:B------:R-:W3:Y:S03]  /*1ad0*/  LDS.64 R90, [R73+0x14a0] ;  /* 0x0014a000495a7984 */ /* 0x000ee60000000a00 */
[----:B------:R-:W-:Y:S01]  /*1ae0*/  VIADD R8, R2, 0x30 ;  /* 0x0000003002087836 */ /* 0x000fe20000000000 */
[----:B------:R-:W4:Y:S01]  /*1af0*/  LDS.64 R92, [R73+0x18c0] ;  /* 0x0018c000495c7984 */ /* 0x000f220000000a00 */
[----:B------:R-:W-:-:S02]  /*1b00*/  IMAD R12, R87, R12, R4 ;  /* 0x0000000c570c7224 */ /* 0x000fc400078e0204 */
[----:B------:R-:W-:Y:S02]  /*1b10*/  IMAD R8, R87, R8, R4 ;  /* 0x0000000857087224 */ /* 0x000fe400078e0204 */
[----:B------:R-:W-:-:S04]  /*1b20*/  IMAD.WIDE R68, R68, R69, UR12 ;  /* 0x0000000c44447e25 */ /* 0x000fc8000f8e0245 */
[----:B------:R-:W-:-:S04]  /*1b30*/  IMAD.WIDE R70, R12, R71, UR12 ;  /* 0x0000000c0c467e25 */ /* 0x000fc8000f8e0247 */
[----:B------:R-:W-:Y:S01]  /*1b40*/  IMAD.WIDE R82, R8, R83, UR12 ;  /* 0x0000000c08527e25 */ /* 0x000fe2000f8e0253 */
[----:B0-----:R-:W-:Y:S04]  /*1b50*/  STG.E.64 desc[UR10][R68.64], R78 ;  /* 0x0000004e44007986 */ /* 0x001fe8000c101b0a */
[----:B--2---:R0:W-:Y:S04]  /*1b60*/  STG.E.64 desc[UR10][R80.64], R76 ;  /* 0x0000004c50007986 */ /* 0x0041e8000c101b0a */
[----:B-----5:R2:W-:Y:S04]  /*1b70*/  STG.E.64 desc[UR10][R70.64], R74 ;  /* 0x0000004a46007986 */ /* 0x0205e8000c101b0a */
[----:B------:R-:W-:Y:S04]  /*1b80*/  STG.E.64 desc[UR10][R82.64], R88 ;  /* 0x0000005852007986 */ /* 0x000fe8000c101b0a */
[----:B------:R-:W5:Y:S01]  /*1b90*/  LDS.64 R88, [R73+0x1ce0] ;  /* 0x001ce00049587984 */ /* 0x000f620000000a00 */
[C---:B------:R-:W-:Y:S01]  /*1ba0*/  IADD3 R8, PT, PT, R2.reuse, 0x50, RZ ;  /* 0x0000005002087810 */ /* 0x040fe20007ffe0ff */
[----:B0-----:R-:W-:Y:S01]  /*1bb0*/  HFMA2 R77, -RZ, RZ, 0, 2.384185791015625e-07 ;  /* 0x00000004ff4d7431 */ /* 0x001fe200000001ff */
[----:B------:R-:W-:Y:S01]  /*1bc0*/  IADD3 R12, PT, PT, R2, 0x40, RZ ;  /* 0x00000040020c7810 */ /* 0x000fe20007ffe0ff */
[----:B------:R-:W-:-:S02]  /*1bd0*/  IMAD.MOV.U32 R79, RZ, RZ, 0x4 ;  /* 0x00000004ff4f7424 */ /* 0x000fc400078e00ff */
[C-C-:B------:R-:W-:Y:S02]  /*1be0*/  IMAD R8, R87.reuse, R8, R4.reuse ;  /* 0x0000000857087224 */ /* 0x140fe400078e0204 */
[----:B------:R-:W-:Y:S02]  /*1bf0*/  IMAD R12, R87, R12, R4 ;  /* 0x0000000c570c7224 */ /* 0x000fe400078e0204 */
[----:B------:R-:W-:-:S04]  /*1c00*/  IMAD.WIDE R76, R8, R77, UR12 ;  /* 0x0000000c084c7e25 */ /* 0x000fc8000f8e024d */
[----:B------:R-:W-:-:S04]  /*1c10*/  IMAD.WIDE R78, R12, R79, UR12 ;  /* 0x0000000c0c4e7e25 */ /* 0x000fc8000f8e024f */
[C---:B------:R-:W-:Y:S01]  /*1c20*/  VIADD R8, R2.reuse, 0x60 ;  /* 0x0000006002087836 */ /* 0x040fe20000000000 */
[----:B------:R-:W-:Y:S01]  /*1c30*/  IADD3 R2, PT, PT, R2, 0x70, RZ ;  /* 0x0000007002027810 */ /* 0x000fe20007ffe0ff */
[----:B-1----:R0:W-:Y:S01]  /*1c40*/  STG.E.64 desc[UR10][R78.64], R84 ;  /* 0x000000544e007986 */ /* 0x0021e2000c101b0a */
[----:B--2---:R-:W-:Y:S01]  /*1c50*/  MOV R75, 0x4 ;  /* 0x00000004004b7802 */ /* 0x004fe20000000f00 */
[C-C-:B------:R-:W-:Y:S02]  /*1c60*/  IMAD R8, R87.reuse, R8, R4.reuse ;  /* 0x0000000857087224 */ /* 0x140fe400078e0204 */
[----:B------:R-:W-:Y:S02]  /*1c70*/  IMAD R2, R87, R2, R4 ;  /* 0x0000000257027224 */ /* 0x000fe400078e0204 */
[----:B------:R-:W-:Y:S01]  /*1c80*/  IMAD.WIDE R74, R8, R75, UR12 ;  /* 0x0000000c084a7e25 */ /* 0x000fe2000f8e024b */
[----:B---3--:R-:W-:Y:S03]  /*1c90*/  STG.E.64 desc[UR10][R76.64], R90 ;  /* 0x0000005a4c007986 */ /* 0x008fe6000c101b0a */
[----:B0-----:R-:W-:-:S04]  /*1ca0*/  IMAD.MOV.U32 R85, RZ, RZ, 0x4 ;  /* 0x00000004ff557424 */ /* 0x001fc800078e00ff */
[----:B------:R-:W-:Y:S01]  /*1cb0*/  IMAD.WIDE R84, R2, R85, UR12 ;  /* 0x0000000c02547e25 */ /* 0x000fe2000f8e0255 */
[----:B----4-:R-:W-:Y:S04]  /*1cc0*/  STG.E.64 desc[UR10][R74.64], R92 ;  /* 0x0000005c4a007986 */ /* 0x010fe8000c101b0a */
[----:B-----5:R-:W-:Y:S01]  /*1cd0*/  STG.E.64 desc[UR10][R84.64], R88 ;  /* 0x0000005854007986 */ /* 0x020fe2000c101b0a */
[----:B------:R-:W-:Y:S01]  /*1ce0*/  BAR.SYNC.DEFER_BLOCKING 0x0 ;  /* 0x0000000000007b1d */ /* 0x000fe20000010000 */
[----:B------:R-:W-:Y:S01]  /*1cf0*/  MOV R8, R5 ;  /* 0x0000000500087202 */ /* 0x000fe20000000f00 */
[----:B------:R-:W-:Y:S01]  /*1d00*/  IMAD.MOV.U32 R64, RZ, RZ, R61 ;  /* 0x000000ffff407224 */ /* 0x000fe200078e003d */
[----:B------:R-:W-:Y:S02]  /*1d10*/  MOV R32, R29 ;  /* 0x0000001d00207202 */ /* 0x000fe40000000f00 */
[----:B------:R-:W-:Y:S01]  /*1d20*/  MOV R12, R37 ;  /* 0x00000025000c7202 */ /* 0x000fe20000000f00 */
        /* <DEDUP_REMOVED lines=21> */
[----:B0-----:R-:W-:Y:S03]  /*1e80*/  STG.E.64 desc[UR10][R68.64], R40 ;  /* 0x0000002844007986 */ /* 0x001fe6000c101b0a */
[C---:B------:R-:W-:Y:S01]  /*1e90*/  IMAD.WIDE R78, R87.reuse, 0x4, R78 ;  /* 0x00000004574e7825 */ /* 0x040fe200078e024e */
[----:B-1----:R-:W-:Y:S03]  /*1ea0*/  STG.E.64 desc[UR10][R80.64], R8 ;  /* 0x0000000850007986 */ /* 0x002fe6000c101b0a */
[C---:B------:R-:W-:Y:S01]  /*1eb0*/  IMAD.WIDE R76, R87.reuse, 0x4, R76 ;  /* 0x00000004574c7825 */ /* 0x040fe200078e024c */
[----:B------:R-:W0:Y:S03]  /*1ec0*/  SHFL.DOWN PT, R33, R36, 0x10, 0x1f ;  /* 0x0a001f0024217f89 */ /* 0x000e2600000e0000 */
[C---:B------:R-:W-:Y:S01]  /*1ed0*/  IMAD.WIDE R74, R87.reuse, 0x4, R74 ;  /* 0x00000004574a7825 */ /* 0x040fe200078e024a */
[----:B--2---:R-:W-:Y:S03]  /*1ee0*/  STG.E.64 desc[UR10][R70.64], R4 ;  /* 0x0000000446007986 */ /* 0x004fe6000c101b0a */
[----:B------:R-:W-:Y:S01]  /*1ef0*/  IMAD.WIDE R84, R87, 0x4, R84 ;  /* 0x0000000457547825 */ /* 0x000fe200078e0254 */
[----:B---3--:R1:W-:Y:S04]  /*1f00*/  STG.E.64 desc[UR10][R82.64], R28 ;  /* 0x0000001c52007986 */ /* 0x0083e8000c101b0a */
[----:B----4-:R2:W-:Y:S04]  /*1f10*/  STG.E.64 desc[UR10][R78.64], R24 ;  /* 0x000000184e007986 */ /* 0x0105e8000c101b0a */
[----:B-----5:R-:W-:Y:S04]  /*1f20*/  STG.E.64 desc[UR10][R76.64], R20 ;  /* 0x000000144c007986 */ /* 0x020fe8000c101b0a */
[----:B------:R-:W-:Y:S04]  /*1f30*/  STG.E.64 desc[UR10][R74.64], R16 ;  /* 0x000000104a007986 */ /* 0x000fe8000c101b0a */
[----:B------:R-:W-:Y:S01]  /*1f40*/  STG.E.64 desc[UR10][R84.64], R12 ;  /* 0x0000000c54007986 */ /* 0x000fe2000c101b0a */
[----:B------:R-:W-:Y:S01]  /*1f50*/  BAR.SYNC.DEFER_BLOCKING 0x0 ;  /* 0x0000000000007b1d */ /* 0x000fe20000010000 */
[----:B0-----:R-:W-:Y:S01]  /*1f60*/  FMNMX R2, R36, R33, !PT ;  /* 0x0000002124027209 */ /* 0x001fe20007800000 */
[----:B------:R-:W-:Y:S01]  /*1f70*/  IMAD.MOV.U32 R32, RZ, RZ, R14 ;  /* 0x000000ffff207224 */ /* 0x000fe200078e000e */
[----:B------:R-:W-:Y:S01]  /*1f80*/  MOV R8, R6 ;  /* 0x0000000600087202 */ /* 0x000fe20000000f00 */
[----:B------:R-:W-:Y:S01]  /*1f90*/  IMAD.MOV.U32 R37, RZ, RZ, R26 ;  /* 0x000000ffff257224 */ /* 0x000fe200078e001a */
[----:B------:R-:W-:Y:S01]  /*1fa0*/  MOV R9, R10 ;  /* 0x0000000a00097202 */ /* 0x000fe20000000f00 */
[----:B-1----:R-:W-:Y:S01]  /*1fb0*/  IMAD.MOV.U32 R28, RZ, RZ, R38 ;  /* 0x000000ffff1c7224 */ /* 0x002fe200078e0026 */
[----:B------:R-:W-:Y:S01]  /*1fc0*/  MOV R33, R18 ;  /* 0x0000001200217202 */ /* 0x000fe20000000f00 */
[----:B------:R-:W-:Y:S01]  /*1fd0*/  IMAD.MOV.U32 R41, RZ, RZ, R50 ;  /* 0x000000ffff297224 */ /* 0x000fe200078e0032 */
[----:B------:R-:W-:Y:S01]  /*1fe0*/  MOV R36, R22 ;  /* 0x0000001600247202 */ /* 0x000fe20000000f00 */
[----:B------:R-:W-:Y:S01]  /*1ff0*/  IMAD.MOV.U32 R48, RZ, RZ, R62 ;  /* 0x000000ffff307224 */ /* 0x000fe200078e003e */
[----:B--2---:R-:W-:-:S02]  /*2000*/  MOV R24, R30 ;  /* 0x0000001e00187202 */ /* 0x004fc40000000f00 */
[----:B------:R-:W-:Y:S02]  /*2010*/  MOV R25, R34 ;  /* 0x0000002200197202 */ /* 0x000fe40000000f00 */
[----:B------:R-:W-:Y:S02]  /*2020*/  MOV R29, R42 ;  /* 0x0000002a001d7202 */ /* 0x000fe40000000f00 */
[----:B------:R-:W-:Y:S02]  /*2030*/  MOV R40, R46 ;  /* 0x0000002e00287202 */ /* 0x000fe40000000f00 */
[----:B------:R-:W-:Y:S02]  /*2040*/  MOV R44, R54 ;  /* 0x00000036002c7202 */ /* 0x000fe40000000f00 */
        /* <DEDUP_REMOVED lines=14> */
[----:B------:R-:W3:Y:S01]  /*2130*/  LDS.64 R8, [R73+0x840] ;  /* 0x0008400049087984 */ /* 0x000ee20000000a00 */
[----:B0-----:R-:W-:-:S03]  /*2140*/  FMNMX R2, R2, R17, !PT ;  /* 0x0000001102027209 */ /* 0x001fc60007800000 */
[----:B------:R-:W0:Y:S04]  /*2150*/  LDS.64 R20, [R73+0xc60] ;  /* 0x000c600049147984 */ /* 0x000e280000000a00 */
        /* <DEDUP_REMOVED lines=8> */
[----:B-1----:R-:W-:Y:S03]  /*21e0*/  STG.E.64 desc[UR10][R68.64], R4 ;  /* 0x0000000444007986 */ /* 0x002fe6000c101b0a */
[C---:B------:R-:W-:Y:S01]  /*21f0*/  IMAD.WIDE R78, R87.reuse, 0x4, R78 ;  /* 0x00000004574e7825 */ /* 0x040fe200078e024e */
[----:B--2---:R-:W-:Y:S03]  /*2200*/  STG.E.64 desc[UR10][R80.64], R12 ;  /* 0x0000000c50007986 */ /* 0x004fe6000c101b0a */
[C---:B------:R-:W-:Y:S01]  /*2210*/  IMAD.WIDE R76, R87.reuse, 0x4, R76 ;  /* 0x00000004574c7825 */ /* 0x040fe200078e024c */
[----:B---3--:R-:W-:Y:S03]  /*2220*/  STG.E.64 desc[UR10][R70.64], R8 ;  /* 0x0000000846007986 */ /* 0x008fe6000c101b0a */
[C---:B------:R-:W-:Y:S01]  /*2230*/  IMAD.WIDE R74, R87.reuse, 0x4, R74 ;  /* 0x00000004574a7825 */ /* 0x040fe200078e024a */
[----:B0-----:R-:W-:Y:S03]  /*2240*/  STG.E.64 desc[UR10][R82.64], R20 ;  /* 0x0000001452007986 */ /* 0x001fe6000c101b0a */
[----:B------:R-:W-:Y:S01]  /*2250*/  IMAD.WIDE R84, R87, 0x4, R84 ;  /* 0x0000000457547825 */ /* 0x000fe200078e0254 */
[----:B----4-:R-:W-:Y:S04]  /*2260*/  STG.E.64 desc[UR10][R78.64], R16 ;  /* 0x000000104e007986 */ /* 0x010fe8000c101b0a */
[----:B-----5:R-:W-:Y:S04]  /*2270*/  STG.E.64 desc[UR10][R76.64], R32 ;  /* 0x000000204c007986 */ /* 0x020fe8000c101b0a */
[----:B------:R-:W-:Y:S04]  /*2280*/  STG.E.64 desc[UR10][R74.64], R28 ;  /* 0x0000001c4a007986 */ /* 0x000fe8000c101b0a */
[----:B------:R-:W-:Y:S01]  /*2290*/  STG.E.64 desc[UR10][R84.64], R24 ;  /* 0x0000001854007986 */ /* 0x000fe2000c101b0a */
[----:B------:R-:W-:Y:S01]  /*22a0*/  MOV R10, R7 ;  /* 0x00000007000a7202 */ /* 0x000fe20000000f00 */
[----:B------:R-:W-:Y:S01]  /*22b0*/  BAR.SYNC.DEFER_BLOCKING 0x0 ;  /* 0x0000000000007b1d */ /* 0x000fe20000010000 */
[----:B------:R-:W-:Y:S01]  /*22c0*/  IMAD.MOV.U32 R18, RZ, RZ, R15 ;  /* 0x000000ffff127224 */ /* 0x000fe200078e000f */
[----:B------:R-:W-:Y:S01]  /*22d0*/  MOV R26, R23 ;  /* 0x00000017001a7202 */ /* 0x000fe20000000f00 */
[----:B------:R-:W-:Y:S01]  /*22e0*/  IMAD.MOV.U32 R42, RZ, RZ, R39 ;  /* 0x000000ffff2a7224 */ /* 0x000fe200078e0027 */
[----:B------:R-:W-:Y:S01]  /*22f0*/  MOV R34, R31 ;  /* 0x0000001f00227202 */ /* 0x000fe20000000f00 */
[----:B------:R-:W-:Y:S01]  /*2300*/  IMAD.MOV.U32 R66, RZ, RZ, R63 ;  /* 0x000000ffff427224 */ /* 0x000fe200078e003f */
[----:B------:R-:W-:-:S02]  /*2310*/  MOV R50, R47 ;  /* 0x0000002f00327202 */ /* 0x000fc40000000f00 */
[----:B------:R-:W-:Y:S01]  /*2320*/  MOV R58, R55 ;  /* 0x00000037003a7202 */ /* 0x000fe20000000f00 */
        /* <DEDUP_REMOVED lines=11> */
[----:B------:R-:W0:Y:S04]  /*23e0*/  SHFL.DOWN PT, R2, R37, 0x2, 0x1f ;  /* 0x08401f0025027f89 */ /* 0x000e2800000e0000 */
[----:B------:R-:W1:Y:S04]  /*23f0*/  LDS.64 R4, [R73] ;  /* 0x0000000049047984 */ /* 0x000e680000000a00 */
[----:B------:R-:W2:Y:S04]  /*2400*/  LDS.64 R6, [R73+0x420] ;  /* 0x0004200049067984 */ /* 0x000ea80000000a00 */
[----:B------:R-:W3:Y:S04]  /*2410*/  LDS.64 R8, [R73+0x840] ;  /* 0x0008400049087984 */ /* 0x000ee80000000a00 */
[----:B------:R-:W4:Y:S04]  /*2420*/  LDS.64 R10, [R73+0xc60] ;  /* 0x000c6000490a7984 */ /* 0x000f280000000a00 */
[----:B------:R-:W5:Y:S04]  /*2430*/  LDS.64 R12, [R73+0x1080] ;  /* 0x00108000490c7984 */ /* 0x000f680000000a00 */
[----:B------:R-:W5:Y:S04]  /*2440*/  LDS.64 R14, [R73+0x14a0] ;  /* 0x0014a000490e7984 */ /* 0x000f680000000a00 */
[----:B------:R-:W5:Y:S04]  /*2450*/  LDS.64 R16, [R73+0x18c0] ;  /* 0x0018c00049107984 */ /* 0x000f680000000a00 */
[----:B------:R-:W5:Y:S01]  /*2460*/  LDS.64 R18, [R73+0x1ce0] ;  /* 0x001ce00049127984 */ /* 0x000f620000000a00 */
[----:B0-----:R-:W-:Y:S01]  /*2470*/  FMNMX R2, R37, R2, !PT ;  /* 0x0000000225027209 */ /* 0x001fe20007800000 */
[----:B------:R-:W-:-:S04]  /*2480*/  IMAD.WIDE R68, R87, 0x4, R68 ;  /* 0x0000000457447825 */ /* 0x000fc800078e0244 */
[C---:B------:R-:W-:Y:S01]  /*2490*/  IMAD.WIDE R80, R87.reuse, 0x4, R80 ;  /* 0x0000000457507825 */ /* 0x040fe200078e0250 */
[----:B------:R-:W0:Y:S03]  /*24a0*/  SHFL.DOWN PT, R21, R2, 0x1, 0x1f ;  /* 0x08201f0002157f89 */ /* 0x000e2600000e0000 */
[C---:B------:R-:W-:Y:S01]  /*24b0*/  IMAD.WIDE R70, R87.reuse, 0x4, R70 ;  /* 0x0000000457467825 */ /* 0x040fe200078e0246 */
[----:B------:R-:W-:Y:S01]  /*24c0*/  LOP3.LUT R20, R0, 0x1f, RZ, 0xc0, !PT ;  /* 0x0000001f00147812 */ /* 0x000fe200078ec0ff */
[----:B-1----:R1:W-:Y:S02]  /*24d0*/  STG.E.64 desc[UR10][R68.64], R4 ;  /* 0x0000000444007986 */ /* 0x0023e4000c101b0a */
[C---:B------:R-:W-:Y:S02]  /*24e0*/  IMAD.WIDE R82, R87.reuse, 0x4, R82 ;  /* 0x0000000457527825 */ /* 0x040fe400078e0252 */
[----:B--2---:R1:W-:Y:S02]  /*24f0*/  STG.E.64 desc[UR10][R80.64], R6 ;  /* 0x0000000650007986 */ /* 0x0043e4000c101b0a */
[----:B------:R-:W-:-:S02]  /*2500*/  IMAD.WIDE R78, R87, 0x4, R78 ;  /* 0x00000004574e7825 */ /* 0x000fc400078e024e */
[----:B---3--:R1:W-:Y:S02]  /*2510*/  STG.E.64 desc[UR10][R70.64], R8 ;  /* 0x0000000846007986 */ /* 0x0083e4000c101b0a */
[C---:B------:R-:W-:Y:S02]  /*2520*/  IMAD.WIDE R76, R87.reuse, 0x4, R76 ;  /* 0x00000004574c7825 */ /* 0x040fe400078e024c */
[----:B----4-:R1:W-:Y:S02]  /*2530*/  STG.E.64 desc[UR10][R82.64], R10 ;  /* 0x0000000a52007986 */ /* 0x0103e4000c101b0a */
[C---:B------:R-:W-:Y:S01]  /*2540*/  IMAD.WIDE R74, R87.reuse, 0x4, R74 ;  /* 0x00000004574a7825 */ /* 0x040fe200078e024a */
[----:B------:R-:W-:Y:S01]  /*2550*/  ISETP.NE.AND P0, PT, R20, RZ, PT ;  /* 0x000000ff1400720c */ /* 0x000fe20003f05270 */
[----:B-----5:R1:W-:Y:S02]  /*2560*/  STG.E.64 desc[UR10][R78.64], R12 ;  /* 0x0000000c4e007986 */ /* 0x0203e4000c101b0a */
[----:B------:R-:W-:-:S02]  /*2570*/  IMAD.WIDE R84, R87, 0x4, R84 ;  /* 0x0000000457547825 */ /* 0x000fc400078e0254 */
[----:B------:R1:W-:Y:S04]  /*2580*/  STG.E.64 desc[UR10][R76.64], R14 ;  /* 0x0000000e4c007986 */ /* 0x0003e8000c101b0a */
[----:B------:R1:W-:Y:S04]  /*2590*/  STG.E.64 desc[UR10][R74.64], R16 ;  /* 0x000000104a007986 */ /* 0x0003e8000c101b0a */
[----:B------:R1:W-:Y:S01]  /*25a0*/  STG.E.64 desc[UR10][R84.64], R18 ;  /* 0x0000001254007986 */ /* 0x0003e2000c101b0a */
[----:B------:R-:W-:Y:S01]  /*25b0*/  VOTEU.ALL UP0, P0 ;  /* 0x0000000000ff7886 */ /* 0x000fe20000000000 */
[----:B0-----:R-:W-:-:S02]  /*25c0*/  FMNMX R21, R2, R21, !PT ;  /* 0x0000001502157209 */ /* 0x001fc40007800000 */
[----:B------:R-:W-:Y:S02]  /*25d0*/  SHF.R.U32.HI R2, RZ, 0x5, R0 ;  /* 0x00000005ff027819 */ /* 0x000fe40000011600 */
[----:B------:R-:W-:Y:S02]  /*25e0*/  @!UP0 ULEA UR5, UR9, UR8, 0x18 ;  /* 0x0000000809058291 */ /* 0x000fe4000f8ec0ff */
[----:B------:R-:W-:Y:S01]  /*25f0*/  SHF.L.U32 R20, R2, 0x2, RZ ;  /* 0x0000000202147819 */ /* 0x000fe200000006ff */
[----:B------:R-:W-:Y:S01]  /*2600*/  BAR.SYNC.DEFER_BLOCKING 0x0 ;  /* 0x0000000000007b1d */ /* 0x000fe20000010000 */
[----:B------:R-:W-:-:S05]  /*2610*/  HFMA2 R2, -RZ, RZ, 0, 0 ;  /* 0x00000000ff027431 */ /* 0x000fca00000001ff */
        /* <DEDUP_REMOVED lines=8> */
[----:B------:R-:W-:Y:S01]  /*26a0*/  IMAD.SHL.U32 R4, R0, 0x4, RZ ;  /* 0x0000000400047824 */ /* 0x000fe200078e00ff */
        /* <DEDUP_REMOVED lines=8> */
[----:B0-----:R0:W1:Y:S02]  /*2730*/  SHFL.DOWN PT, R4, R5, 0x1, 0x1f ;  /* 0x08201f0005047f89 */ /* 0x00106400000e0000 */
.L_x_3591:
[----:B-1----:R-:W-:-:S07]  /*2740*/  FMNMX R2, R5, R4, !PT ;  /* 0x0000000405027209 */ /* 0x002fce0007800000 */
.L_x_3583:
[----:B--2---:R-:W-:Y:S05]  /*2750*/  BSYNC B0 ;  /* 0x0000000000007941 */ /* 0x004fea0003800000 */
.L_x_3582:
        /* <DEDUP_REMOVED lines=13> */
[----:B------:R-:W-:-:S10]  /*2830*/  IMAD.U32 R3, RZ, RZ, UR13 ;  /* 0x0000000dff037e24 */ /* 0x000fd4000f8e00ff */
[----:B0-----:R-:W-:Y:S02]  /*2840*/  MOV R5, UR14 ;  /* 0x0000000e00057c02 */ /* 0x001fe40008000f00 */
[----:B-1----:R-:W-:-:S13]  /*2850*/  ISETP.EQ.U32.AND P0, PT, R0, UR6, PT ;  /* 0x0000000600007c0c */ /* 0x002fda000bf02070 */
[----:B------:R1:W-:Y:S02]  /*2860*/  @P0 REDG.E.MAX.S32.STRONG.GPU desc[UR10][R2.64], R5 ;  /* 0x000000050200098e */ /* 0x0003e4000d12e30a */
.L_x_3586:
[----:B------:R-:W-:Y:S05]  /*2870*/  BSYNC.RECONVERGENT B0 ;  /* 0x0000000000007941 */ /* 0x000fea0003800200 */
.L_x_3585:
[----:B------:R-:W-:Y:S05]  /*2880*/  @P1 EXIT ;  /* 0x000000000000194d */ /* 0x000fea0003800000 */
[----:B------:R-:W-:-:S04]  /*2890*/  UIADD3 UR6, UPT, UPT, UR7, 0x1800000, URZ ;  /* 0x0180000007067890 */ /* 0x000fc8000fffe0ff */
[----:B------:R-:W-:-:S04]  /*28a0*/  ULOP3.LUT UR6, UR6, 0x7f800000, URZ, 0xc0, !UPT ;  /* 0x7f80000006067892 */ /* 0x000fc8000f8ec0ff */
[----:B------:R-:W-:-:S09]  /*28b0*/  UISETP.GT.U32.AND UP0, UPT, UR6, 0x1ffffff, UPT ;  /* 0x01ffffff0600788c */ /* 0x000fd2000bf04070 */
[----:B------:R-:W-:Y:S05]  /*28c0*/  BRA.U UP0, `(.L_x_3587) ;  /* 0x0000000100107547 */ /* 0x000fea000b800000 */
[----:B------:R-:W-:Y:S02]  /*28d0*/  MOV R0, UR7 ;  /* 0x0000000700007c02 */ /* 0x000fe40008000f00 */
[----:B------:R-:W-:-:S07]  /*28e0*/  MOV R7, 0x2900 ;  /* 0x0000290000077802 */ /* 0x000fce0000000f00 */
[----:B01----:R-:W-:Y:S05]  /*28f0*/  CALL.REL.NOINC `($__internal_19_$__cuda_sm20_rcp_rn_f32_slowpath) ;  /* 0x0000000000607944 */ /* 0x003fea0003c00000 */
[----:B------:R-:W-:Y:S05]  /*2900*/  BRA `(.L_x_3588) ;  /* 0x0000000000147947 */ /* 0x000fea0003800000 */
.L_x_3587:
[----:B01----:R-:W0:Y:S01]  /*2910*/  MUFU.RCP R5, UR7 ;  /* 0x0000000700057d08 */ /* 0x003e220008001000 */
[----:B------:R-:W-:-:S04]  /*2920*/  IMAD.U32 R0, RZ, RZ, UR7 ;  /* 0x00000007ff007e24 */ /* 0x000fc8000f8e00ff */
[----:B0-----:R-:W-:-:S04]  /*2930*/  FFMA R0, R5, R0, -1 ;  /* 0xbf80000005007423 */ /* 0x001fc80000000000 */
[----:B------:R-:W-:-:S04]  /*2940*/  FADD.FTZ R0, -R0, -RZ ;  /* 0x800000ff00007221 */ /* 0x000fc80000010100 */
[----:B------:R-:W-:-:S07]  /*2950*/  FFMA R5, R5, R0, R5 ;  /* 0x0000000005057223 */ /* 0x000fce0000000005 */
.L_x_3588:
[----:B------:R-:W-:Y:S02]  /*2960*/  MOV R2, UR4 ;  /* 0x0000000400027c02 */ /* 0x000fe40008000f00 */
[----:B------:R-:W-:-:S05]  /*2970*/  MOV R3, UR5 ;  /* 0x0000000500037c02 */ /* 0x000fca0008000f00 */
[----:B------:R-:W-:Y:S01]  /*2980*/  STG.E desc[UR10][R2.64], R5 ;  /* 0x0000000502007986 */ /* 0x000fe2000c10190a */
[----:B------:R-:W-:Y:S05]  /*2990*/  EXIT ;  /* 0x000000000000794d */ /* 0x000fea0003800000 */
.L_x_3584:
[----:B------:R-:W-:Y:S01]  /*29a0*/  IMAD.MOV.U32 R7, RZ, RZ, 0x2 ;  /* 0x00000002ff077424 */ /* 0x000fe200078e00ff */
[----:B------:R-:W-:Y:S02]  /*29b0*/  MOV R9, 0x1f ;  /* 0x0000001f00097802 */ /* 0x000fe40000000f00 */
[----:B------:R-:W-:-:S07]  /*29c0*/  MOV R6, 0xffffffff ;  /* 0xffffffff00067802 */ /* 0x000fce0000000f00 */
[----:B012---:R-:W-:Y:S05]  /*29d0*/  WARPSYNC.COLLECTIVE R6, `(.L_x_3589) ;  /* 0x0000000006087348 */ /* 0x007fea0003c00000 */
[----:B01----:R0:W1:Y:S02]  /*29e0*/  SHFL.DOWN P0, R4, R2, R7, R9 ;  /* 0x0800000702047389 */ /* 0x0030640000000009 */
[----:B012---:R-:W-:Y:S05]  /*29f0*/  ENDCOLLECTIVE ;  /* 0x000000000000791b */ /* 0x007fea0003800000 */
.L_x_3589:
[----:B------:R-:W-:Y:S02]  /*2a00*/  HFMA2 R7, -RZ, RZ, 0, 5.9604644775390625e-08 ;  /* 0x00000001ff077431 */ /* 0x000fe400000001ff */
[----:B------:R-:W-:-:S05]  /*2a10*/  IMAD.MOV.U32 R5, RZ, RZ, R4 ;  /* 0x000000ffff057224 */ /* 0x000fca00078e0004 */
[----:B------:R-:W-:-:S04]  /*2a20*/  FMNMX R5, R5, R2, !PT ;  /* 0x0000000205057209 */ /* 0x000fc80007800000 */
[----:B------:R-:W-:-:S07]  /*2a30*/  MOV R2, R5 ;  /* 0x0000000500027202 */ /* 0x000fce0000000f00 */
[----:B------:R-:W-:Y:S05]  /*2a40*/  WARPSYNC.COLLECTIVE R6, `(.L_x_3590) ;  /* 0x0000000006087348 */ /* 0x000fea0003c00000 */
[----:B------:R0:W1:Y:S02]  /*2a50*/  SHFL.DOWN P0, R4, R2, R7, R9 ;  /* 0x0800000702047389 */ /* 0x0000640000000009 */
[----:B01----:R-:W-:Y:S05]  /*2a60*/  ENDCOLLECTIVE ;  /* 0x000000000000791b */ /* 0x003fea0003800000 */
.L_x_3590:
[----:B------:R-:W-:Y:S05]  /*2a70*/  BRA `(.L_x_3591) ;  /* 0xfffffffc00307947 */ /* 0x000fea000383ffff */
        .weak           $__internal_19_$__cuda_sm20_rcp_rn_f32_slowpath
        .type           $__internal_19_$__cuda_sm20_rcp_rn_f32_slowpath,@function
        .size           $__internal_19_$__cuda_sm20_rcp_rn_f32_slowpath,(.L_x_3784 - $__internal_19_$__cuda_sm20_rcp_rn_f32_slowpath)
$__internal_19_$__cuda_sm20_rcp_rn_f32_slowpath:
        /* <DEDUP_REMOVED lines=15> */
.L_x_3592:
        /* <DEDUP_REMOVED lines=29> */
[----:B------:R-:W-:-:S04]  /*2d40*/  @!P0 IADD3 R3, PT, PT, R3, 0x1, RZ ;  /* 0x0000000103038810 */ /* 0x000fc80007ffe0ff */
[----:B------:R-:W-:-:S04]  /*2d50*/  @!P1 SHF.L.U32 R3, R3, 0x1, RZ ;  /* 0x0000000103039819 */ /* 0x000fc800000006ff */
[----:B------:R-:W-:Y:S01]  /*2d60*/  LOP3.LUT R2, R3, 0x80000000, R0, 0xf8, !PT ;  /* 0x8000000003027812 */ /* 0x000fe200078ef800 */
[----:B------:R-:W-:Y:S06]  /*2d70*/  BRA `(.L_x_3593) ;  /* 0x0000000000047947 */ /* 0x000fec0003800000 */
.L_x_3594:
[----:B------:R0:W1:Y:S02]  /*2d80*/  MUFU.RCP R2, R0 ;  /* 0x0000000000027308 */ /* 0x0000640000001000 */
.L_x_3593:
[----:B------:R-:W-:Y:S02]  /*2d90*/  HFMA2 R3, -RZ, RZ, 0, 0 ;  /* 0x00000000ff037431 */ /* 0x000fe400000001ff */
[----:B-1-3--:R-:W-:Y:S01]  /*2da0*/  IMAD.MOV.U32 R5, RZ, RZ, R2 ;  /* 0x000000ffff057224 */ /* 0x00afe200078e0002 */
[----:B------:R-:W-:-:S04]  /*2db0*/  MOV R2, R7 ;  /* 0x0000000700027202 */ /* 0x000fc80000000f00 */
[----:B0-2---:R-:W-:Y:S05]  /*2dc0*/  RET.REL.NODEC R2 `(_ZN18transformer_engine56_GLOBAL__N__9a404817_23_multi_cast_transpose_cu_26a11c4627multi_cast_transpose_kernelILi4ELi2ELb1Ef13__nv_bfloat16fEEvNS0_22MultiCastTransposeArgsE) ;  /* 0xffffffd0028c7950 */ /* 0x005fea0003c3ffff */
.L_x_3595:
        /* <DEDUP_REMOVED lines=11> */
.L_x_3784:


//--------------------- .text._ZN18transformer_engine56_GLOBAL__N__9a404817_23_multi_cast_transpose_cu_26a11c4627multi_cast_transpose_kernelILi4ELi8ELb1Ef6__half13__nv_fp8_e4m3EEvNS0_22MultiCastTransposeArgsE --------------------------
	.section	.text._ZN18transformer_engine56_GLOBAL__N__9a404817_23_multi_cast_transpose_cu_26a11c4627multi_cast_transpose_kernelILi4ELi8ELb1Ef6__half13__nv_fp8_e4m3EEvNS0_22MultiCastTransposeArgsE,"ax",@progbits
	.align	128
.text._ZN18transformer_engine56_GLOBAL__N__9a404817_23_multi_cast_transpose_cu_26a11c4627multi_cast_transpose_kernelILi4ELi8ELb1Ef6__half13__nv_fp8_e4m3EEvNS0_22MultiCastTransposeArgsE:
        .type           _ZN18transformer_engine56_GLOBAL__N__9a404817_23_multi_cast_transpose_cu_26a11c4627multi_cast_transpose_kernelILi4ELi8ELb1Ef6__half13__nv_fp8_e4m3EEvNS0_22MultiCastTransposeArgsE,@function
        .size           _ZN18transformer_engine56_GLOBAL__N__9a404817_23_multi_cast_transpose_cu_26a11c4627multi_cast_transpose_kernelILi4ELi8ELb1Ef6__half13__nv_fp8_e4m3EEvNS0_22MultiCastTransposeArgsE,(.L_x_3786 - _ZN18transformer_engine56_GLOBAL__N__9a404817_23_multi_cast_transpose_cu_26a11c4627multi_cast_transpose_kernelILi4ELi8ELb1Ef6__half13__nv_fp8_e4m3EEvNS0_22MultiCastTransposeArgsE)
        .other          _ZN18transformer_engine56_GLOBAL__N__9a404817_23_multi_cast_transpose_cu_26a11c4627multi_cast_transpose_kernelILi4ELi8ELb1Ef6__half13__nv_fp8_e4m3EEvNS0_22MultiCastTransposeArgsE,@"STO_CUDA_ENTRY STV_DEFAULT"
_ZN18transformer_engine56_GLOBAL__N__9a404817_23_multi_cast_transpose_cu_26a11c4627multi_cast_transpose_kernelILi4ELi8ELb1Ef6__half13__nv_fp8_e4m3EEvNS0_22MultiCastTransposeArgsE:
[----:B------:R-:W-:Y:S08]  /*0000*/  LDC R1, c[0x0][0x37c] ;  /* 0x0000df00ff017b82 */ /* 0x000ff00000000800 */
[----:B------:R-:W0:Y:S01]  /*0010*/  S2UR UR7, SR_CTAID.X ;  /* 0x00000000000779c3 */ /* 0x000e220000002500 */
[----:B------:R-:W-:Y:S01]  /*0020*/  UMOV UR4, URZ ;  /* 0x000000ff00047c82 */ /* 0x000fe20008000000 */
[----:B------:R-:W-:-:S05]  /*0030*/  UMOV UR8, 0xe00 ;  /* 0x00000e0000087882 */ /* 0x000fca0000000000 */
.L_x_3596:
        /* <DEDUP_REMOVED lines=50> */
[----:B------:R-:W-:Y:S02]  /*0360*/  IMAD.MOV R7, RZ, RZ, -R3 ;  /* 0x000000ffff077224 */ /* 0x000fe400078e0a03 */
[----:B------:R-:W-:Y:S02]  /*0370*/  IMAD.SHL.U32 R3, R3, 0x100, RZ ;  /* 0x0000010003037824 */ /* 0x000fe400078e00ff */
[----:B------:R-:W-:Y:S02]  /*0380*/  IMAD R2, R9, R7, R0 ;  /* 0x0000000709027224 */ /* 0x000fe400078e0200 */
[----:B------:R-:W-:Y:S01]  /*0390*/  IMAD.U32 R7, RZ, RZ, UR9 ;  /* 0x00000009ff077e24 */ /* 0x000fe2000f8e00ff */
[----:B-1----:R-:W-:Y:S01]  /*03a0*/  SHF.R.U32.HI R4, RZ, 0x5, R5 ;  /* 0x00000005ff047819 */ /* 0x002fe20000011605 */
[----:B------:R-:W-:Y:S02]  /*03b0*/  IMAD.SHL.U32 R5, R5, 0x4, RZ ;  /* 0x0000000405057824 */ /* 0x000fe400078e00ff */
[----:B------:R-:W-:Y:S01]  /*03c0*/  IMAD.SHL.U32 R2, R2, 0x80, RZ ;  /* 0x0000008002027824 */ /* 0x000fe200078e00ff */
[----:B0-----:R-:W3:Y:S01]  /*03d0*/  @P0 LDG.E R6, desc[UR10][R6.64] ;  /* 0x0000000a06060981 */ /* 0x001ee2000c1e1900 */
[----:B------:R-:W-:-:S05]  /*03e0*/  IMAD.SHL.U32 R4, R4, 0x8, RZ ;  /* 0x0000000804047824 */ /* 0x000fca00078e00ff */
[----:B------:R-:W-:Y:S02]  /*03f0*/  LOP3.LUT R31, R3, R4, RZ, 0xfc, !PT ;  /* 0x00000004031f7212 */ /* 0x000fe400078efcff */
[----:B------:R-:W-:-:S05]  /*0400*/  LOP3.LUT R4, R2, 0x7c, R5, 0xf8, !PT ;  /* 0x0000007c02047812 */ /* 0x000fca00078ef805 */
[----:B------:R-:W-:-:S04]  /*0410*/  IMAD R5, R31, UR16, R4 ;  /* 0x000000101f057c24 */ /* 0x000fc8000f8e0204 */
[----:B--2---:R-:W-:-:S05]  /*0420*/  IMAD.WIDE R16, R5, R16, UR12 ;  /* 0x0000000c05107e25 */ /* 0x004fca000f8e0210 */
[----:B------:R-:W2:Y:S01]  /*0430*/  LDG.E.64 R8, desc[UR10][R16.64] ;  /* 0x0000000a10087981 */ /* 0x000ea2000c1e1b00 */
[----:B------:R-:W-:Y:S01]  /*0440*/  UMOV UR7, 0x3f800000 ;  /* 0x3f80000000077882 */ /* 0x000fe20000000000 */
[----:B------:R-:W0:Y:S01]  /*0450*/  LDCU.64 UR14, c[0x0][UR5+0x580] ;  /* 0x0000b000050e77ac */ /* 0x000e220008000a00 */
[----:B---3--:R-:W-:Y:S01]  /*0460*/  @P0 R2UR UR7, R6 ;  /* 0x00000000060702ca */ /* 0x008fe200000e0000 */
[----:B--2---:R-:W-:Y:S01]  /*0470*/  HADD2.F32 R20, -RZ, R9.H0_H0 ;  /* 0x20000009ff147230 */ /* 0x004fe20000004100 */
[--C-:B------:R-:W-:Y:S02]  /*0480*/  SHF.R.U32.HI R21, RZ, 0x10, R9.reuse ;  /* 0x00000010ff157819 */ /* 0x100fe40000011609 */
[----:B------:R-:W-:-:S09]  /*0490*/  SHF.R.U64 R30, R8, 0x10, R9 ;  /* 0x00000010081e7819 */ /* 0x000fd20000001209 */
[----:B------:R-:W-:Y:S01]  /*04a0*/  FMUL R58, R20, UR7 ;  /* 0x00000007143a7c20 */ /* 0x000fe20008400000 */
[----:B------:R-:W-:Y:S02]  /*04b0*/  HADD2.F32 R21, -RZ, R21.H0_H0 ;  /* 0x20000015ff157230 */ /* 0x000fe40000004100 */
[----:B------:R-:W-:Y:S02]  /*04c0*/  HADD2.F32 R30, -RZ, R30.H0_H0 ;  /* 0x2000001eff1e7230 */ /* 0x000fe40000004100 */
[----:B------:R-:W-:Y:S01]  /*04d0*/  F2FP.SATFINITE.E4M3.F32.PACK_AB_MERGE_C R58, RZ, R58, RZ ;  /* 0x0000003aff3a723e */ /* 0x000fe200048070ff */
[----:B------:R-:W-:Y:S01]  /*04e0*/  FMUL R53, R21, UR7 ;  /* 0x0000000715357c20 */ /* 0x000fe20008400000 */
[----:B------:R-:W-:Y:S02]  /*04f0*/  HADD2.F32 R55, -RZ, R8.H0_H0 ;  /* 0x20000008ff377230 */ /* 0x000fe40000004100 */
[----:B------:R-:W-:Y:S01]  /*0500*/  FMUL R57, R30, UR7 ;  /* 0x000000071e397c20 */ /* 0x000fe20008400000 */
[----:B------:R-:W-:Y:S01]  /*0510*/  IMAD.U32 R6, R58, 0x10000, RZ ;  /* 0x000100003a067824 */ /* 0x000fe200078e00ff */
[----:B------:R-:W-:-:S03]  /*0520*/  F2FP.SATFINITE.E4M3.F32.PACK_AB_MERGE_C R53, RZ, R53, RZ ;  /* 0x00000035ff35723e */ /* 0x000fc600048070ff */
[----:B------:R-:W-:Y:S02]  /*0530*/  F2FP.SATFINITE.E4M3.F32.PACK_AB_MERGE_C R57, RZ, R57, RZ ;  /* 0x00000039ff39723e */ /* 0x000fe400048070ff */
[----:B------:R-:W-:Y:S02]  /*0540*/  LOP3.LUT R8, R6, 0xff0000, RZ, 0xc0, !PT ;  /* 0x00ff000006087812 */ /* 0x000fe400078ec0ff */
[----:B------:R-:W-:Y:S01]  /*0550*/  LOP3.LUT R7, R53, 0xffff, RZ, 0xc0, !PT ;  /* 0x0000ffff35077812 */ /* 0x000fe200078ec0ff */
[----:B------:R-:W-:-:S04]  /*0560*/  FMUL R6, R55, UR7 ;  /* 0x0000000737067c20 */ /* 0x000fc80008400000 */
[----:B------:R-:W-:Y:S01]  /*0570*/  IMAD R7, R7, 0x1000000, R8 ;  /* 0x0100000007077824 */ /* 0x000fe200078e0208 */
[----:B------:R-:W-:Y:S01]  /*0580*/  F2FP.SATFINITE.E4M3.F32.PACK_AB_MERGE_C R65, RZ, R6, RZ ;  /* 0x00000006ff41723e */ /* 0x000fe200048070ff */
[----:B------:R-:W-:Y:S01]  /*0590*/  IMAD.SHL.U32 R8, R57, 0x100, RZ ;  /* 0x0000010039087824 */ /* 0x000fe200078e00ff */
[----:B0-----:R-:W-:Y:S01]  /*05a0*/  IADD3 R6, P0, PT, R5, UR14, RZ ;  /* 0x0000000e05067c10 */ /* 0x001fe2000ff1e0ff */
[----:B------:R-:W-:Y:S01]  /*05b0*/  IMAD.U32 R9, RZ, RZ, UR16 ;  /* 0x00000010ff097e24 */ /* 0x000fe2000f8e00ff */
[----:B------:R-:W-:Y:S02]  /*05c0*/  LOP3.LUT R65, R65, 0xff, RZ, 0xc0, !PT ;  /* 0x000000ff41417812 */ /* 0x000fe400078ec0ff */
[----:B------:R-:W-:Y:S02]  /*05d0*/  LOP3.LUT R8, R7, 0xffff, R8, 0xf8, !PT ;  /* 0x0000ffff07087812 */ /* 0x000fe400078ef808 */
[----:B------:R-:W-:Y:S01]  /*05e0*/  LEA.HI.X.SX32 R7, R5, UR15, 0x1, P0 ;  /* 0x0000000f05077c11 */ /* 0x000fe200080f0eff */
[----:B------:R-:W-:Y:S01]  /*05f0*/  IMAD.WIDE R16, R9, 0x2, R16 ;  /* 0x0000000209107825 */ /* 0x000fe200078e0210 */
[----:B------:R-:W-:-:S05]  /*0600*/  LOP3.LUT R5, R8, R65, RZ, 0xfc, !PT ;  /* 0x0000004108057212 */ /* 0x000fca00078efcff */
[----:B------:R0:W-:Y:S04]  /*0610*/  STG.E desc[UR10][R6.64], R5 ;  /* 0x0000000506007986 */ /* 0x0001e8000c10190a */
[----:B------:R-:W2:Y:S01]  /*0620*/  LDG.E.64 R10, desc[UR10][R16.64] ;  /* 0x0000000a100a7981 */ /* 0x000ea2000c1e1b00 */
[----:B0-----:R-:W-:Y:S01]  /*0630*/  IADD3 R6, P0, PT, R6, UR16, RZ ;  /* 0x0000001006067c10 */ /* 0x001fe2000ff1e0ff */
[----:B--2---:R-:W-:Y:S01]  /*0640*/  HADD2.F32 R61, -RZ, R11.H0_H0 ;  /* 0x2000000bff3d7230 */ /* 0x004fe20000004100 */
[--C-:B------:R-:W-:Y:S02]  /*0650*/  SHF.R.U32.HI R44, RZ, 0x10, R11.reuse ;  /* 0x00000010ff2c7819 */ /* 0x100fe4000001160b */
[----:B------:R-:W-:Y:S02]  /*0660*/  SHF.R.U64 R70, R10, 0x10, R11 ;  /* 0x000000100a467819 */ /* 0x000fe4000000120b */
[----:B------:R-:W-:Y:S01]  /*0670*/  FMUL R59, R61, UR7 ;  /* 0x000000073d3b7c20 */ /* 0x000fe20008400000 */
[----:B------:R-:W-:-:S02]  /*0680*/  HADD2.F32 R44, -RZ, R44.H0_H0 ;  /* 0x2000002cff2c7230 */ /* 0x000fc40000004100 */
[----:B------:R-:W-:Y:S02]  /*0690*/  HADD2.F32 R70, -RZ, R70.H0_H0 ;  /* 0x20000046ff467230 */ /* 0x000fe40000004100 */
[----:B------:R-:W-:Y:S01]  /*06a0*/  F2FP.SATFINITE.E4M3.F32.PACK_AB_MERGE_C R59, RZ, R59, RZ ;  /* 0x0000003bff3b723e */ /* 0x000fe200048070ff */
[----:B------:R-:W-:Y:S02]  /*06b0*/  FMUL R52, R44, UR7 ;  /* 0x000000072c347c20 */ /* 0x000fe40008400000 */
[----:B------:R-:W-:Y:S02]  /*06c0*/  FMUL R54, R70, UR7 ;  /* 0x0000000746367c20 */ /* 0x000fe40008400000 */
[----:B------:R-:W-:Y:S01]  /*06d0*/  IMAD.U32 R5, R59, 0x10000, RZ ;  /* 0x000100003b057824 */ /* 0x000fe200078e00ff */
[----:B------:R-:W-:Y:S02]  /*06e0*/  F2FP.SATFINITE.E4M3.F32.PACK_AB_MERGE_C R52, RZ, R52, RZ ;  /* 0x00000034ff34723e */ /* 0x000fe400048070ff */
[----:B------:R-:W-:-:S02]  /*06f0*/  F2FP.SATFINITE.E4M3.F32.PACK_AB_MERGE_C R54, RZ, R54, RZ ;  /* 0x00000036ff36723e */ /* 0x000fc400048070ff */
[----:B------:R-:W-:Y:S02]  /*0700*/  LOP3.LUT R9, R5, 0xff0000, RZ, 0xc0, !PT ;  /* 0x00ff000005097812 */ /* 0x000fe400078ec0ff */
[----:B------:R-:W-:Y:S01]  /*0710*/  LOP3.LUT R8, R52, 0xffff, RZ, 0xc0, !PT ;  /* 0x0000ffff34087812 */ /* 0x000fe200078ec0ff */
[----:B------:R-:W-:Y:S02]  /*0720*/  HADD2.F32 R73, -RZ, R10.H0_H0 ;  /* 0x2000000aff497230 */ /* 0x000fe40000004100 */
[----:B------:R-:W-:Y:S02]  /*0730*/  IMAD.SHL.U32 R5, R54, 0x100, RZ ;  /* 0x0000010036057824 */ /* 0x000fe400078e00ff */
[----:B------:R-:W-:Y:S02]  /*0740*/  IMAD R8, R8, 0x1000000, R9 ;  /* 0x0100000008087824 */ /* 0x000fe400078e0209 */
[----:B------:R-:W-:Y:S01]  /*0750*/  FMUL R68, R73, UR7 ;  /* 0x0000000749447c20 */ /* 0x000fe20008400000 */
[----:B------:R-:W-:-:S02]  /*0760*/  IMAD.U32 R10, RZ, RZ, UR16 ;  /* 0x00000010ff0a7e24 */ /* 0x000fc4000f8e00ff */
[----:B------:R-:W-:-:S03]  /*0770*/  LOP3.LUT R9, R8, 0xffff, R5, 0xf8, !PT ;  /* 0x0000ffff08097812 */ /* 0x000fc600078ef805 */
[----:B------:R-:W-:Y:S01]  /*0780*/  SHF.R.S32.HI R5, RZ, 0x1f, R10 ;  /* 0x0000001fff057819 */ /* 0x000fe2000001140a */
[----:B------:R-:W-:Y:S01]  /*0790*/  IMAD.U32 R11, RZ, RZ, UR16 ;  /* 0x00000010ff0b7e24 */ /* 0x000fe2000f8e00ff */
[----:B------:R-:W-:-:S03]  /*07a0*/  F2FP.SATFINITE.E4M3.F32.PACK_AB_MERGE_C R68, RZ, R68, RZ ;  /* 0x00000044ff44723e */ /* 0x000fc600048070ff */
[----:B------:R-:W-:Y:S01]  /*07b0*/  IMAD.X R7, R5, 0x1, R7, P0 ;  /* 0x0000000105077824 */ /* 0x000fe200000e0607 */
[----:B------:R-:W-:Y:S01]  /*07c0*/  LOP3.LUT R9, R9, 0xff, R68, 0xf8, !PT ;  /* 0x000000ff09097812 */ /* 0x000fe200078ef844 */
[----:B------:R-:W-:-:S04]  /*07d0*/  IMAD.WIDE R16, R11, 0x2, R16 ;  /* 0x000000020b107825 */ /* 0x000fc800078e0210 */
[----:B------:R0:W-:Y:S04]  /*07e0*/  STG.E desc[UR10][R6.64], R9 ;  /* 0x0000000906007986 */ /* 0x0001e8000c10190a */
[----:B------:R-:W2:Y:S01]  /*07f0*/  LDG.E.64 R12, desc[UR10][R16.64] ;  /* 0x0000000a100c7981 */ /* 0x000ea2000c1e1b00 */
[----:B0-----:R-:W-:-:S05]  /*0800*/  IADD3 R6, P0, PT, R6, UR16, RZ ;  /* 0x0000001006067c10 */ /* 0x001fca000ff1e0ff */
[----:B------:R-:W-:Y:S02]  /*0810*/  IMAD.X R7, R5, 0x1, R7, P0 ;  /* 0x0000000105077824 */ /* 0x000fe400000e0607 */
[----:B--2---:R-:W-:Y:S01]  /*0820*/  HADD2.F32 R47, -RZ, R13.H0_H0 ;  /* 0x2000000dff2f7230 */ /* 0x004fe20000004100 */
[----:B------:R-:W-:-:S04]  /*0830*/  SHF.R.U32.HI R56, RZ, 0x10, R13 ;  /* 0x00000010ff387819 */ /* 0x000fc8000001160d */
[----:B------:R-:W-:Y:S01]  /*0840*/  FMUL R8, R47, UR7 ;  /* 0x000000072f087c20 */ /* 0x000fe20008400000 */
[----:B------:R-:W-:Y:S01]  /*0850*/  SHF.R.U64 R71, R12, 0x10, R13 ;  /* 0x000000100c477819 */ /* 0x000fe2000000120d */
[----:B------:R-:W-:-:S03]  /*0860*/  HADD2.F32 R56, -RZ, R56.H0_H0 ;  /* 0x20000038ff387230 */ /* 0x000fc60000004100 */
[----:B------:R-:W-:Y:S01]  /*0870*/  F2FP.SATFINITE.E4M3.F32.PACK_AB_MERGE_C R8, RZ, R8, RZ ;  /* 0x00000008ff08723e */ /* 0x000fe200048070ff */
[----:B------:R-:W-:Y:S02]  /*0880*/  HADD2.F32 R71, -RZ, R71.H0_H0 ;  /* 0x20000047ff477230 */ /* 0x000fe40000004100 */
[----:B------:R-:W-:Y:S01]  /*0890*/  FMUL R10, R56, UR7 ;  /* 0x00000007380a7c20 */ /* 0x000fe20008400000 */
[----:B------:R-:W-:Y:S02]  /*08a0*/  LOP3.LUT R51, R8, 0xffff, RZ, 0xc0, !PT ;  /* 0x0000ffff08337812 */ /* 0x000fe400078ec0ff */
[----:B------:R-:W-:Y:S02]  /*08b0*/  FMUL R50, R71, UR7 ;  /* 0x0000000747327c20 */ /* 0x000fe40008400000 */
[----:B------:R-:W-:Y:S01]  /*08c0*/  F2FP.SATFINITE.E4M3.F32.PACK_AB_MERGE_C R10, RZ, R10, RZ ;  /* 0x0000000aff0a723e */ /* 0x000fe200048070ff */
[----:B------:R-:W-:Y:S02]  /*08d0*/  IMAD.U32 R8, R51, 0x10000, RZ ;  /* 0x0001000033087824 */ /* 0x000fe400078e00ff */
[----:B------:R-:W-:Y:S01]  /*08e0*/  HADD2.F32 R72, -RZ, R12.H0_H0 ;  /* 0x2000000cff487230 */ /* 0x000fe20000004100 */
[----:B------:R-:W-:-:S02]  /*08f0*/  F2FP.SATFINITE.E4M3.F32.PACK_AB_MERGE_C R50, RZ, R50, RZ ;  /* 0x00000032ff32723e */ /* 0x000fc400048070ff */
[----:B------:R-:W-:Y:S02]  /*0900*/  LOP3.LUT R49, R10, 0xffff, RZ, 0xc0, !PT ;  /* 0x0000ffff0a317812 */ /* 0x000fe400078ec0ff */
[----:B------:R-:W-:Y:S01]  /*0910*/  LOP3.LUT R8, R8, 0xff0000, RZ, 0xc0, !PT ;  /* 0x00ff000008087812 */ /* 0x000fe200078ec0ff */
[----:B------:R-:W-:Y:S02]  /*0920*/  IMAD.SHL.U32 R9, R50, 0x100, RZ ;  /* 0x0000010032097824 */ /* 0x000fe400078e00ff */
[----:B------:R-:W-:Y:S02]  /*0930*/  FMUL R41, R72, UR7 ;  /* 0x0000000748297c20 */ /* 0x000fe40008400000 */
[----:B------:R-:W-:-:S03]  /*0940*/  IMAD R8, R49, 0x1000000, R8 ;  /* 0x0100000031087824 */ /* 0x000fc600078e0208 */
[----:B------:R-:W-:Y:S01]  /*0950*/  F2FP.SATFINITE.E4M3.F32.PACK_AB_MERGE_C R41, RZ, R41, RZ ;  /* 0x00000029ff29723e */ /* 0x000fe200048070ff */
[----:B------:R-:W-:Y:S01]  /*0960*/  IMAD.U32 R13, RZ, RZ, UR16 ;  /* 0x00000010ff0d7e24 */ /* 0x000fe2000f8e00ff */
[----:B------:R-:W-:-:S03]  /*0970*/  LOP3.LUT R8, R8, 0xffff, R9, 0xf8, !PT ;  /* 0x0000ffff08087812 */ /* 0x000fc600078ef809 */
[----:B------:R-:W-:Y:S01]  /*0980*/  IMAD.WIDE R16, R13, 0x2, R16 ;  /* 0x000000020d107825 */ /* 0x000fe200078e0210 */
[----:B------:R-:W-:-:S05]  /*0990*/  LOP3.LUT R11, R8, 0xff, R41, 0xf8, !PT ;  /* 0x000000ff080b7812 */ /* 0x000fca00078ef829 */
[----:B------:R0:W-:Y:S04]  /*09a0*/  STG.E desc[UR10][R6.64], R11 ;  /* 0x0000000b06007986 */ /* 0x0001e8000c10190a */
[----:B------:R1:W2:Y:S02]  /*09b0*/  LDG.E.64 R8, desc[UR10][R16.64] ;  /* 0x0000000a10087981 */ /* 0x0002a4000c1e1b00 */
[----:B-1----:R-:W-:-:S04]  /*09c0*/  IMAD.WIDE R16, R13, 0x2, R16 ;  /* 0x000000020d107825 */ /* 0x002fc800078e0210 */
[----:B--2---:R-:W-:Y:S01]  /*09d0*/  HADD2.F32 R37, -RZ, R9.H0_H0 ;  /* 0x20000009ff257230 */ /* 0x004fe20000004100 */
[--C-:B------:R-:W-:Y:S02]  /*09e0*/  SHF.R.U32.HI R36, RZ, 0x10, R9.reuse ;  /* 0x00000010ff247819 */ /* 0x100fe40000011609 */
[----:B------:R-:W-:Y:S02]  /*09f0*/  SHF.R.U64 R22, R8, 0x10, R9 ;  /* 0x0000001008167819 */ /* 0x000fe40000001209 */
[----:B------:R-:W-:Y:S01]  /*0a00*/  FMUL R9, R37, UR7 ;  /* 0x0000000725097c20 */ /* 0x000fe20008400000 */
[----:B------:R-:W-:-:S04]  /*0a10*/  HADD2.F32 R36, -RZ, R36.H0_H0 ;  /* 0x20000024ff247230 */ /* 0x000fc80000004100 */
        /* <DEDUP_REMOVED lines=14> */
[----:B------:R-:W-:Y:S02]  /*0b00*/  F2FP.SATFINITE.E4M3.F32.PACK_AB_MERGE_C R40, RZ, R40, RZ ;  /* 0x00000028ff28723e */ /* 0x000fe400048070ff */
        /* <DEDUP_REMOVED lines=8> */
[----:B--2---:R-:W-:Y:S01]  /*0b90*/  HADD2.F32 R45, -RZ, R7.H0_H0 ;  /* 0x20000007ff2d7230 */ /* 0x004fe20000004100 */
[--C-:B------:R-:W-:Y:S02]  /*0ba0*/  SHF.R.U32.HI R46, RZ, 0x10, R7.reuse ;  /* 0x00000010ff2e7819 */ /* 0x100fe40000011607 */
[----:B------:R-:W-:Y:S02]  /*0bb0*/  SHF.R.U64 R66, R6, 0x10, R7 ;  /* 0x0000001006427819 */ /* 0x000fe40000001207 */
[----:B------:R-:W-:Y:S01]  /*0bc0*/  FMUL R7, R45, UR7 ;  /* 0x000000072d077c20 */ /* 0x000fe20008400000 */
[----:B------:R-:W-:Y:S02]  /*0bd0*/  HADD2.F32 R46, -RZ, R46.H0_H0 ;  /* 0x2000002eff2e7230 */ /* 0x000fe40000004100 */
[----:B------:R-:W-:Y:S02]  /*0be0*/  HADD2.F32 R66, -RZ, R66.H0_H0 ;  /* 0x20000042ff427230 */ /* 0x000fe40000004100 */
[----:B------:R-:W-:Y:S01]  /*0bf0*/  F2FP.SATFINITE.E4M3.F32.PACK_AB_MERGE_C R7, RZ, R7, RZ ;  /* 0x00000007ff07723e */ /* 0x000fe200048070ff */
[----:B------:R-:W-:-:S03]  /*0c00*/  FMUL R10, R46, UR7 ;  /* 0x000000072e0a7c20 */ /* 0x000fc60008400000 */
[----:B------:R-:W-:Y:S01]  /*0c10*/  LOP3.LUT R24, R7, 0xffff, RZ, 0xc0, !PT ;  /* 0x0000ffff07187812 */ /* 0x000fe200078ec0ff */
[----:B------:R-:W-:Y:S01]  /*0c20*/  FMUL R7, R66, UR7 ;  /* 0x0000000742077c20 */ /* 0x000fe20008400000 */
[----:B------:R-:W-:Y:S01]  /*0c30*/  F2FP.SATFINITE.E4M3.F32.PACK_AB_MERGE_C R10, RZ, R10, RZ ;  /* 0x0000000aff0a723e */ /* 0x000fe200048070ff */
[----:B------:R-:W-:Y:S02]  /*0c40*/  HADD2.F32 R69, -RZ, R6.H0_H0 ;  /* 0x20000006ff457230 */ /* 0x000fe40000004100 */
[----:B0-----:R-:W-:Y:S01]  /*0c50*/  IMAD.U32 R11, R24, 0x10000, RZ ;  /* 0x00010000180b7824 */ /* 0x001fe200078e00ff */
[----:B------:R-:W-:Y:S02]  /*0c60*/  F2FP.SATFINITE.E4M3.F32.PACK_AB_MERGE_C R6, RZ, R7, RZ ;  /* 0x00000007ff06723e */ /* 0x000fe400048070ff */
[----:B------:R-:W-:Y:S02]  /*0c70*/  LOP3.LUT R7, R10, 0xffff, RZ, 0xc0, !PT ;  /* 0x0000ffff0a077812 */ /* 0x000fe400078ec0ff */
[----:B------:R-:W-:Y:S01]  /*0c80*/  LOP3.LUT R10, R11, 0xff0000, RZ, 0xc0, !PT ;  /* 0x00ff00000b0a7812 */ /* 0x000fe200078ec0ff */
[----:B------:R-:W-:-:S02]  /*0c90*/  IMAD.SHL.U32 R11, R6, 0x100, RZ ;  /* 0x00000100060b7824 */ /* 0x000fc400078e00ff */
[----:B------:R-:W-:Y:S02]  /*0ca0*/  FMUL R27, R69, UR7 ;  /* 0x00000007451b7c20 */ /* 0x000fe40008400000 */
[----:B------:R-:W-:-:S03]  /*0cb0*/  IMAD R10, R7, 0x1000000, R10 ;  /* 0x01000000070a7824 */ /* 0x000fc600078e020a */
[----:B------:R-:W-:Y:S02]  /*0cc0*/  F2FP.SATFINITE.E4M3.F32.PACK_AB_MERGE_C R27, RZ, R27, RZ ;  /* 0x0000001bff1b723e */ /* 0x000fe400048070ff */
        /* <DEDUP_REMOVED lines=48> */
[----:B------:R-:W-:-:S03]  /*0fd0*/  IMAD.U32 R13, R10, 0x10000, RZ ;  /* 0x000100000a0d7824 */ /* 0x000fc600078e00ff */
[----:B------:R-:W-:Y:S01]  /*0fe0*/  LOP3.LUT R12, R12, 0xffff, RZ, 0xc0, !PT ;  /* 0x0000ffff0c0c7812 */ /* 0x000fe200078ec0ff */
[----:B------:R-:W-:Y:S01]  /*0ff0*/  HADD2.F32 R63, -RZ, R14.H0_H0 ;  /* 0x2000000eff3f7230 */ /* 0x000fe20000004100 */
[----:B------:R-:W-:Y:S02]  /*1000*/  F2FP.SATFINITE.E4M3.F32.PACK_AB_MERGE_C R11, RZ, R11, RZ ;  /* 0x0000000bff0b723e */ /* 0x000fe400048070ff */
[----:B------:R-:W-:-:S03]  /*1010*/  LOP3.LUT R13, R13, 0xff0000, RZ, 0xc0, !PT ;  /* 0x00ff00000d0d7812 */ /* 0x000fc600078ec0ff */
[----:B------:R-:W-:Y:S02]  /*1020*/  IMAD.SHL.U32 R15, R11, 0x100, RZ ;  /* 0x000001000b0f7824 */ /* 0x000fe400078e00ff */
[----:B------:R-:W-:Y:S02]  /*1030*/  IMAD R14, R12, 0x1000000, R13 ;  /* 0x010000000c0e7824 */ /* 0x000fe400078e020d */
[----:B------:R-:W-:-:S03]  /*1040*/  FMUL R13, R63, UR7 ;  /* 0x000000073f0d7c20 */ /* 0x000fc60008400000 */
[----:B------:R-:W-:Y:S02]  /*1050*/  LOP3.LUT R14, R14, 0xffff, R15, 0xf8, !PT ;  /* 0x0000ffff0e0e7812 */ /* 0x000fe400078ef80f */
[----:B------:R-:W-:-:S04]  /*1060*/  F2FP.SATFINITE.E4M3.F32.PACK_AB_MERGE_C R13, RZ, R13, RZ ;  /* 0x0000000dff0d723e */ /* 0x000fc800048070ff */
[----:B------:R-:W-:-:S05]  /*1070*/  LOP3.LUT R15, R14, 0xff, R13, 0xf8, !PT ;  /* 0x000000ff0e0f7812 */ /* 0x000fca00078ef80d */
[----:B------:R0:W-:Y:S04]  /*1080*/  STG.E desc[UR10][R74.64], R15 ;  /* 0x0000000f4a007986 */ /* 0x0001e8000c10190a */
[----:B------:R-:W2:Y:S01]  /*1090*/  LDG.E.64 R18, desc[UR10][R18.64] ;  /* 0x0000000a12127981 */ /* 0x000ea2000c1e1b00 */
[----:B------:R-:W-:Y:S02]  /*10a0*/  FMNMX3 R30, |R55|, RZ, |R30|, !PT ;  /* 0x000000ff371e7276 */ /* 0x000fe4000780061e */
[----:B0-----:R-:W-:-:S05]  /*10b0*/  IADD3 R74, P0, PT, R74, UR16, RZ ;  /* 0x000000104a4a7c10 */ /* 0x001fca000ff1e0ff */
[----:B------:R-:W-:Y:S02]  /*10c0*/  IMAD.X R75, R5, 0x1, R75, P0 ;  /* 0x00000001054b7824 */ /* 0x000fe400000e064b */
[----:B--2---:R-:W-:Y:S01]  /*10d0*/  HADD2.F32 R43, -RZ, R19.H0_H0 ;  /* 0x20000013ff2b7230 */ /* 0x004fe20000004100 */
[----:B------:R-:W-:-:S04]  /*10e0*/  SHF.R.U32.HI R42, RZ, 0x10, R19 ;  /* 0x00000010ff2a7819 */ /* 0x000fc80000011613 */
[----:B------:R-:W-:Y:S01]  /*10f0*/  FMUL R14, R43, UR7 ;  /* 0x000000072b0e7c20 */ /* 0x000fe20008400000 */
[----:B------:R-:W-:Y:S01]  /*1100*/  HADD2.F32 R42, -RZ, R42.H0_H0 ;  /* 0x2000002aff2a7230 */ /* 0x000fe20000004100 */
[----:B------:R-:W-:-:S03]  /*1110*/  SHF.R.U64 R64, R18, 0x10, R19 ;  /* 0x0000001012407819 */ /* 0x000fc60000001213 */
[----:B------:R-:W-:Y:S01]  /*1120*/  F2FP.SATFINITE.E4M3.F32.PACK_AB_MERGE_C R14, RZ, R14, RZ ;  /* 0x0000000eff0e723e */ /* 0x000fe200048070ff */
[----:B------:R-:W-:Y:S01]  /*1130*/  FMUL R16, R42, UR7 ;  /* 0x000000072a107c20 */ /* 0x000fe20008400000 */
[----:B------:R-:W-:Y:S02]  /*1140*/  HADD2.F32 R64, -RZ, R64.H0_H0 ;  /* 0x20000040ff407230 */ /* 0x000fe40000004100 */
[----:B------:R-:W-:Y:S02]  /*1150*/  LOP3.LUT R14, R14, 0xffff, RZ, 0xc0, !PT ;  /* 0x0000ffff0e0e7812 */ /* 0x000fe400078ec0ff */
[----:B------:R-:W-:Y:S01]  /*1160*/  F2FP.SATFINITE.E4M3.F32.PACK_AB_MERGE_C R15, RZ, R16, RZ ;  /* 0x00000010ff0f723e */ /* 0x000fe200048070ff */
[----:B------:R-:W-:Y:S02]  /*1170*/  FMUL R16, R64, UR7 ;  /* 0x0000000740107c20 */ /* 0x000fe40008400000 */
[----:B------:R-:W-:Y:S01]  /*1180*/  IMAD.U32 R17, R14, 0x10000, RZ ;  /* 0x000100000e117824 */ /* 0x000fe200078e00ff */
[----:B------:R-:W-:-:S02]  /*1190*/  LOP3.LUT R15, R15, 0xffff, RZ, 0xc0, !PT ;  /* 0x0000ffff0f0f7812 */ /* 0x000fc400078ec0ff */
[----:B------:R-:W-:Y:S02]  /*11a0*/  F2FP.SATFINITE.E4M3.F32.PACK_AB_MERGE_C R16, RZ, R16, RZ ;  /* 0x00000010ff10723e */ /* 0x000fe400048070ff */
[----:B------:R-:W-:Y:S01]  /*11b0*/  LOP3.LUT R34, R17, 0xff0000, RZ, 0xc0, !PT ;  /* 0x00ff000011227812 */ /* 0x000fe200078ec0ff */
[----:B------:R-:W-:Y:S02]  /*11c0*/  HADD2.F32 R67, -RZ, R18.H0_H0 ;  /* 0x20000012ff437230 */ /* 0x000fe40000004100 */
[----:B------:R-:W-:Y:S02]  /*11d0*/  IMAD.SHL.U32 R17, R16, 0x100, RZ ;  /* 0x0000010010117824 */ /* 0x000fe400078e00ff */
[----:B------:R-:W-:Y:S02]  /*11e0*/  IMAD R34, R15, 0x1000000, R34 ;  /* 0x010000000f227824 */ /* 0x000fe400078e0222 */
[----:B------:R-:W-:-:S03]  /*11f0*/  IMAD.U32 R18, RZ, RZ, UR16 ;  /* 0x00000010ff127e24 */ /* 0x000fc6000f8e00ff */
[----:B------:R-:W-:Y:S01]  /*1200*/  LOP3.LUT R34, R34, 0xffff, R17, 0xf8, !PT ;  /* 0x0000ffff22227812 */ /* 0x000fe200078ef811 */
[----:B------:R-:W-:Y:S01]  /*1210*/  FMUL R17, R67, UR7 ;  /* 0x0000000743117c20 */ /* 0x000fe20008400000 */
[----:B------:R-:W-:-:S04]  /*1220*/  IMAD.SHL.U32 R18, R18, 0x4, RZ ;  /* 0x0000000412127824 */ /* 0x000fc800078e00ff */
[----:B------:R-:W-:Y:S01]  /*1230*/  F2FP.SATFINITE.E4M3.F32.PACK_AB_MERGE_C R17, RZ, R17, RZ ;  /* 0x00000011ff11723e */ /* 0x000fe200048070ff */
[----:B------:R-:W-:-:S03]  /*1240*/  IMAD R31, R31, UR16, R18 ;  /* 0x000000101f1f7c24 */ /* 0x000fc6000f8e0212 */
[----:B------:R-:W-:Y:S01]  /*1250*/  LOP3.LUT R77, R34, 0xff, R17, 0xf8, !PT ;  /* 0x000000ff224d7812 */ /* 0x000fe200078ef811 */
[----:B------:R-:W-:-:S04]  /*1260*/  IMAD.U32 R34, RZ, RZ, UR16 ;  /* 0x00000010ff227e24 */ /* 0x000fc8000f8e00ff */
[----:B------:R-:W-:-:S04]  /*1270*/  IMAD R31, R34, 0x2, R31 ;  /* 0x00000002221f7824 */ /* 0x000fc800078e021f */
[----:B------:R-:W-:-:S04]  /*1280*/  VIADD R31, R31, UR16 ;  /* 0x000000101f1f7c36 */ /* 0x000fc80008000000 */
[----:B------:R-:W-:Y:S02]  /*1290*/  IMAD R55, R34, 0x19, R31 ;  /* 0x0000001922377824 */ /* 0x000fe400078e021f */
[----:B------:R-:W-:Y:S02]  /*12a0*/  IMAD.MOV.U32 R31, RZ, RZ, 0x2 ;  /* 0x00000002ff1f7424 */ /* 0x000fe400078e00ff */
[----:B------:R-:W-:Y:S01]  /*12b0*/  IMAD.IADD R34, R4, 0x1, R55 ;  /* 0x0000000104227824 */ /* 0x000fe200078e0237 */
[----:B------:R-:W-:-:S03]  /*12c0*/  FMNMX3 R19, |R20|, R30, |R21|, !PT ;  /* 0x0000001e14137276 */ /* 0x000fc60007800615 */
[----:B------:R-:W-:Y:S01]  /*12d0*/  IMAD.WIDE R30, R34, R31, UR12 ;  /* 0x0000000c221e7e25 */ /* 0x000fe2000f8e021f */
[----:B------:R0:W-:Y:S04]  /*12e0*/  STG.E desc[UR10][R74.64], R77 ;  /* 0x0000004d4a007986 */ /* 0x0001e8000c10190a */
[----:B------:R-:W2:Y:S01]  /*12f0*/  LDG.E.64 R20, desc[UR10][R30.64] ;  /* 0x0000000a1e147981 */ /* 0x000ea2000c1e1b00 */
[----:B------:R-:W-:-:S04]  /*1300*/  FMNMX3 R19, |R73|, R19, |R70|, !PT ;  /* 0x0000001349137276 */ /* 0x000fc80007800646 */
[----:B------:R-:W-:-:S04]  /*1310*/  FMNMX3 R19, |R61|, R19, |R44|, !PT ;  /* 0x000000133d137276 */ /* 0x000fc8000780062c */
[----:B------:R-:W-:-:S04]  /*1320*/  FMNMX3 R19, |R72|, R19, |R71|, !PT ;  /* 0x0000001348137276 */ /* 0x000fc80007800647 */
[----:B------:R-:W-:-:S04]  /*1330*/  FMNMX3 R19, |R47|, R19, |R56|, !PT ;  /* 0x000000132f137276 */ /* 0x000fc80007800638 */
[----:B0-----:R-:W-:Y:S01]  /*1340*/  FMNMX3 R74, |R35|, R19, |R22|, !PT ;  /* 0x00000013234a7276 */ /* 0x001fe20007800616 */
[----:B------:R-:W-:-:S04]  /*1350*/  IMAD.U32 R73, RZ, RZ, UR16 ;  /* 0x00000010ff497e24 */ /* 0x000fc8000f8e00ff */
[----:B------:R-:W-:-:S04]  /*1360*/  IMAD.WIDE R72, R73, 0x2, R30 ;  /* 0x0000000249487825 */ /* 0x000fc800078e021e */
        /* <DEDUP_REMOVED lines=8> */
[----:B------:R-:W-:Y:S02]  /*13f0*/  HADD2.F32 R61, -RZ, R20.H0_H0 ;  /* 0x20000014ff3d7230 */ /* 0x000fe40000004100 */
[----:B------:R-:W-:Y:S01]  /*1400*/  IMAD.U32 R22, R19, 0x10000, RZ ;  /* 0x0001000013167824 */ /* 0x000fe200078e00ff */
[----:B------:R-:W-:Y:S01]  /*1410*/  F2FP.SATFINITE.E4M3.F32.PACK_AB_MERGE_C R20, RZ, R21, RZ ;  /* 0x00000015ff14723e */ /* 0x000fe200048070ff */
[----:B------:R-:W-:-:S03]  /*1420*/  FMUL R21, R56, UR7 ;  /* 0x0000000738157c20 */ /* 0x000fc60008400000 */
[----:B------:R-:W-:Y:S02]  /*1430*/  LOP3.LUT R70, R22, 0xff0000, RZ, 0xc0, !PT ;  /* 0x00ff000016467812 */ /* 0x000fe400078ec0ff */
[----:B------:R-:W-:Y:S02]  /*1440*/  LOP3.LUT R35, R20, 0xffff, RZ, 0xc0, !PT ;  /* 0x0000ffff14237812 */ /* 0x000fe400078ec0ff */
[----:B------:R-:W-:Y:S01]  /*1450*/  F2FP.SATFINITE.E4M3.F32.PACK_AB_MERGE_C R21, RZ, R21, RZ ;  /* 0x00000015ff15723e */ /* 0x000fe200048070ff */
[----:B------:R-:W-:Y:S02]  /*1460*/  FMUL R22, R61, UR7 ;  /* 0x000000073d167c20 */ /* 0x000fe40008400000 */
[----:B------:R-:W-:Y:S02]  /*1470*/  IMAD R35, R35, 0x1000000, R70 ;  /* 0x0100000023237824 */ /* 0x000fe400078e0246 */
[----:B------:R-:W-:Y:S01]  /*1480*/  IMAD.SHL.U32 R70, R21, 0x100, RZ ;  /* 0x0000010015467824 */ /* 0x000fe200078e00ff */
[----:B------:R-:W-:-:S04]  /*1490*/  F2FP.SATFINITE.E4M3.F32.PACK_AB_MERGE_C R22, RZ, R22, RZ ;  /* 0x00000016ff16723e */ /* 0x000fc800048070ff */
[----:B------:R-:W-:Y:S02]  /*14a0*/  LOP3.LUT R35, R35, 0xffff, R70, 0xf8, !PT ;  /* 0x0000ffff23237812 */ /* 0x000fe400078ef846 */
[----:B------:R-:W-:Y:S02]  /*14b0*/  LOP3.LUT R22, R22, 0xff, RZ, 0xc0, !PT ;  /* 0x000000ff16167812 */ /* 0x000fe400078ec0ff */
[C---:B------:R-:W-:Y:S02]  /*14c0*/  IADD3 R70, P0, PT, R34.reuse, UR14, RZ ;  /* 0x0000000e22467c10 */ /* 0x040fe4000ff1e0ff */
[----:B------:R-:W-:Y:S02]  /*14d0*/  LOP3.LUT R75, R35, R22, RZ, 0xfc, !PT ;  /* 0x00000016234b7212 */ /* 0x000fe400078efcff */
[----:B------:R-:W-:-:S05]  /*14e0*/  LEA.HI.X.SX32 R71, R34, UR15, 0x1, P0 ;  /* 0x0000000f22477c11 */ /* 0x000fca00080f0eff */
[----:B------:R0:W-:Y:S04]  /*14f0*/  STG.E desc[UR10][R70.64], R75 ;  /* 0x0000004b46007986 */ /* 0x0001e8000c10190a */
[----:B------:R1:W2:Y:S01]  /*1500*/  LDG.E.64 R34, desc[UR10][R72.64] ;  /* 0x0000000a48227981 */ /* 0x0002a2000c1e1b00 */
[----:B------:R-:W-:-:S04]  /*1510*/  FMNMX3 R74, |R37|, R74, |R36|, !PT ;  /* 0x0000004a254a7276 */ /* 0x000fc80007800624 */
[----:B------:R-:W-:-:S04]  /*1520*/  FMNMX3 R74, |R69|, R74, |R66|, !PT ;  /* 0x0000004a454a7276 */ /* 0x000fc80007800642 */
[----:B------:R-:W-:Y:S02]  /*1530*/  FMNMX3 R74, |R45|, R74, |R46|, !PT ;  /* 0x0000004a2d4a7276 */ /* 0x000fe4000780062e */
[----:B0-----:R-:W-:Y:S01]  /*1540*/  IADD3 R70, P0, PT, R70, UR16, RZ ;  /* 0x0000001046467c10 */ /* 0x001fe2000ff1e0ff */
[----:B------:R-:W-:-:S04]  /*1550*/  IMAD.U32 R37, RZ, RZ, UR16 ;  /* 0x00000010ff257e24 */ /* 0x000fc8000f8e00ff */
[----:B------:R-:W-:Y:S02]  /*1560*/  IMAD.X R71, R5, 0x1, R71, P0 ;  /* 0x0000000105477824 */ /* 0x000fe400000e0647 */
[----:B-1----:R-:W-:-:S04]  /*1570*/  IMAD.WIDE R72, R37, 0x2, R72 ;  /* 0x0000000225487825 */ /* 0x002fc800078e0248 */
[----:B--2---:R-:W-:Y:S01]  /*1580*/  HADD2.F32 R45, -RZ, R35.H0_H0 ;  /* 0x20000023ff2d7230 */ /* 0x004fe20000004100 */
[--C-:B------:R-:W-:Y:S02]  /*1590*/  SHF.R.U32.HI R46, RZ, 0x10, R35.reuse ;  /* 0x00000010ff2e7819 */ /* 0x100fe40000011623 */
[----:B------:R-:W-:Y:S02]  /*15a0*/  SHF.R.U64 R66, R34, 0x10, R35 ;  /* 0x0000001022427819 */ /* 0x000fe40000001223 */
[----:B------:R-:W-:Y:S01]  /*15b0*/  FMUL R30, R45, UR7 ;  /* 0x000000072d1e7c20 */ /* 0x000fe20008400000 */
[----:B------:R-:W-:Y:S01]  /*15c0*/  HADD2.F32 R46, -RZ, R46.H0_H0 ;  /* 0x2000002eff2e7230 */ /* 0x000fe20000004100 */
[----:B------:R-:W-:Y:S01]  /*15d0*/  FMNMX3 R35, |R32|, R74, |R29|, !PT ;  /* 0x0000004a20237276 */ /* 0x000fe2000780061d */
[----:B------:R-:W-:Y:S02]  /*15e0*/  HADD2.F32 R66, -RZ, R66.H0_H0 ;  /* 0x20000042ff427230 */ /* 0x000fe40000004100 */
[----:B------:R-:W-:Y:S01]  /*15f0*/  F2FP.SATFINITE.E4M3.F32.PACK_AB_MERGE_C R29, RZ, R30, RZ ;  /* 0x0000001eff1d723e */ /* 0x000fe200048070ff */
[----:B------:R-:W-:-:S02]  /*1600*/  FMUL R30, R46, UR7 ;  /* 0x000000072e1e7c20 */ /* 0x000fc40008400000 */
[----:B------:R-:W-:Y:S02]  /*1610*/  FMUL R32, R66, UR7 ;  /* 0x0000000742207c20 */ /* 0x000fe40008400000 */
[----:B------:R-:W-:Y:S01]  /*1620*/  IMAD.U32 R31, R29, 0x10000, RZ ;  /* 0x000100001d1f7824 */ /* 0x000fe200078e00ff */
[----:B------:R-:W-:Y:S02]  /*1630*/  F2FP.SATFINITE.E4M3.F32.PACK_AB_MERGE_C R30, RZ, R30, RZ ;  /* 0x0000001eff1e723e */ /* 0x000fe400048070ff */
[----:B------:R-:W-:Y:S02]  /*1640*/  F2FP.SATFINITE.E4M3.F32.PACK_AB_MERGE_C R32, RZ, R32, RZ ;  /* 0x00000020ff20723e */ /* 0x000fe400048070ff */
[----:B------:R-:W-:Y:S02]  /*1650*/  LOP3.LUT R36, R31, 0xff0000, RZ, 0xc0, !PT ;  /* 0x00ff00001f247812 */ /* 0x000fe400078ec0ff */
[----:B------:R-:W-:Y:S01]  /*1660*/  LOP3.LUT R31, R30, 0xffff, RZ, 0xc0, !PT ;  /* 0x0000ffff1e1f7812 */ /* 0x000fe200078ec0ff */
[----:B------:R-:W-:-:S04]  /*1670*/  HADD2.F32 R69, -RZ, R34.H0_H0 ;  /* 0x20000022ff457230 */ /* 0x000fc80000004100 */
        /* <DEDUP_REMOVED lines=28> */
[----:B------:R-:W-:Y:S02]  /*1840*/  LOP3.LUT R34, R34, 0xffff, RZ, 0xc0, !PT ;  /* 0x0000ffff22227812 */ /* 0x000fe400078ec0ff */
[----:B------:R-:W-:Y:S02]  /*1850*/  F2FP.SATFINITE.E4M3.F32.PACK_AB_MERGE_C R33, RZ, R33, RZ ;  /* 0x00000021ff21723e */ /* 0x000fe400048070ff */
[----:B------:R-:W-:Y:S01]  /*1860*/  LOP3.LUT R37, R37, 0xff0000, RZ, 0xc0, !PT ;  /* 0x00ff000025257812 */ /* 0x000fe200078ec0ff */
[----:B------:R-:W-:Y:S02]  /*1870*/  HADD2.F32 R67, -RZ, R36.H0_H0 ;  /* 0x20000024ff437230 */ /* 0x000fe40000004100 */
[----:B------:R-:W-:Y:S02]  /*1880*/  IMAD.SHL.U32 R36, R33, 0x100, RZ ;  /* 0x0000010021247824 */ /* 0x000fe400078e00ff */
        /* <DEDUP_REMOVED lines=9> */
[----:B------:R-:W-:-:S04]  /*1920*/  FMNMX3 R44, |R44|, R64, |R47|, !PT ;  /* 0x000000402c2c7276 */ /* 0x000fc8000780062f */
[----:B------:R-:W-:Y:S02]  /*1930*/  FMNMX3 R66, |R69|, R44, |R66|, !PT ;  /* 0x0000002c45427276 */ /* 0x000fe40007800642 */
        /* <DEDUP_REMOVED lines=30> */
[----:B------:R-:W-:-:S04]  /*1b20*/  FMNMX3 R66, |R60|, R66, |R63|, !PT ;  /* 0x000000423c427276 */ /* 0x000fc8000780063f */
[----:B0-----:R-:W-:Y:S02]  /*1b30*/  FMNMX3 R69, |R56|, R66, |R47|, !PT ;  /* 0x0000004238457276 */ /* 0x001fe4000780062f */
[----:B------:R-:W-:-:S05]  /*1b40*/  IADD3 R66, P0, PT, R70, UR16, RZ ;  /* 0x0000001046427c10 */ /* 0x000fca000ff1e0ff */
[----:B------:R-:W-:Y:S02]  /*1b50*/  IMAD.X R67, R5, 0x1, R71, P0 ;  /* 0x0000000105437824 */ /* 0x000fe400000e0647 */
[----:B------:R-:W-:-:S04]  /*1b60*/  IMAD.U32 R71, RZ, RZ, UR16 ;  /* 0x00000010ff477e24 */ /* 0x000fc8000f8e00ff */
[----:B------:R-:W-:-:S04]  /*1b70*/  IMAD.WIDE R70, R71, 0x2, R72 ;  /* 0x0000000247467825 */ /* 0x000fc800078e0248 */
        /* <DEDUP_REMOVED lines=27> */
[----:B--2---:R-:W-:Y:S01]  /*1d30*/  HADD2.F32 R64, -RZ, R39.H0_H0 ;  /* 0x20000027ff407230 */ /* 0x004fe20000004100 */
[----:B------:R-:W-:-:S04]  /*1d40*/  SHF.R.U32.HI R69, RZ, 0x10, R39 ;  /* 0x00000010ff457819 */ /* 0x000fc80000011627 */
[----:B------:R-:W-:Y:S01]  /*1d50*/  FMUL R60, R64, UR7 ;  /* 0x00000007403c7c20 */ /* 0x000fe20008400000 */
[----:B------:R-:W-:Y:S01]  /*1d60*/  SHF.R.U64 R39, R38, 0x10, R39 ;  /* 0x0000001026277819 */ /* 0x000fe20000001227 */
[----:B------:R-:W-:-:S03]  /*1d70*/  HADD2.F32 R69, -RZ, R69.H0_H0 ;  /* 0x20000045ff457230 */ /* 0x000fc60000004100 */
[----:B------:R-:W-:Y:S01]  /*1d80*/  F2FP.SATFINITE.E4M3.F32.PACK_AB_MERGE_C R60, RZ, R60, RZ ;  /* 0x0000003cff3c723e */ /* 0x000fe200048070ff */
[----:B------:R-:W-:Y:S02]  /*1d90*/  HADD2.F32 R38, -RZ, R38.H0_H0 ;  /* 0x20000026ff267230 */ /* 0x000fe40000004100 */
[----:B------:R-:W-:Y:S01]  /*1da0*/  HADD2.F32 R39, -RZ, R39.H0_H0 ;  /* 0x20000027ff277230 */ /* 0x000fe20000004100 */
[----:B------:R-:W-:Y:S01]  /*1db0*/  LOP3.LUT R61, R60, 0xffff, RZ, 0xc0, !PT ;  /* 0x0000ffff3c3d7812 */ /* 0x000fe200078ec0ff */
[----:B------:R-:W-:-:S03]  /*1dc0*/  FMUL R62, R69, UR7 ;  /* 0x00000007453e7c20 */ /* 0x000fc60008400000 */
[----:B------:R-:W-:Y:S01]  /*1dd0*/  FMNMX3 R72, |R38|, R63, |R39|, !PT ;  /* 0x0000003f26487276 */ /* 0x000fe20007800627 */
[----:B------:R-:W-:Y:S01]  /*1de0*/  FMUL R60, R39, UR7 ;  /* 0x00000007273c7c20 */ /* 0x000fe20008400000 */
[----:B------:R-:W-:Y:S01]  /*1df0*/  IMAD.U32 R39, R61, 0x10000, RZ ;  /* 0x000100003d277824 */ /* 0x000fe200078e00ff */
[----:B------:R-:W-:-:S03]  /*1e00*/  F2FP.SATFINITE.E4M3.F32.PACK_AB_MERGE_C R62, RZ, R62, RZ ;  /* 0x0000003eff3e723e */ /* 0x000fc600048070ff */
[----:B------:R-:W-:Y:S02]  /*1e10*/  F2FP.SATFINITE.E4M3.F32.PACK_AB_MERGE_C R60, RZ, R60, RZ ;  /* 0x0000003cff3c723e */ /* 0x000fe400048070ff */
[----:B------:R-:W-:Y:S02]  /*1e20*/  LOP3.LUT R63, R62, 0xffff, RZ, 0xc0, !PT ;  /* 0x0000ffff3e3f7812 */ /* 0x000fe400078ec0ff */
[----:B------:R-:W-:Y:S01]  /*1e30*/  LOP3.LUT R74, R39, 0xff0000, RZ, 0xc0, !PT ;  /* 0x00ff0000274a7812 */ /* 0x000fe200078ec0ff */
[----:B------:R-:W-:Y:S02]  /*1e40*/  IMAD.SHL.U32 R39, R60, 0x100, RZ ;  /* 0x000001003c277824 */ /* 0x000fe400078e00ff */
[----:B------:R-:W-:Y:S02]  /*1e50*/  FMUL R62, R38, UR7 ;  /* 0x00000007263e7c20 */ /* 0x000fe40008400000 */
[----:B------:R-:W-:-:S03]  /*1e60*/  IMAD R74, R63, 0x1000000, R74 ;  /* 0x010000003f4a7824 */ /* 0x000fc600078e024a */
[----:B------:R-:W-:Y:S02]  /*1e70*/  F2FP.SATFINITE.E4M3.F32.PACK_AB_MERGE_C R62, RZ, R62, RZ ;  /* 0x0000003eff3e723e */ /* 0x000fe400048070ff */
[----:B------:R-:W-:Y:S02]  /*1e80*/  LOP3.LUT R39, R74, 0xffff, R39, 0xf8, !PT ;  /* 0x0000ffff4a277812 */ /* 0x000fe400078ef827 */
[----:B------:R-:W-:-:S05]  /*1e90*/  IADD3 R74, P0, PT, R66, UR16, RZ ;  /* 0x00000010424a7c10 */ /* 0x000fca000ff1e0ff */
[----:B------:R-:W-:Y:S01]  /*1ea0*/  IMAD.X R75, R5, 0x1, R67, P0 ;  /* 0x00000001054b7824 */ /* 0x000fe200000e0643 */
[----:B0-----:R-:W-:Y:S01]  /*1eb0*/  LOP3.LUT R67, R39, 0xff, R62, 0xf8, !PT ;  /* 0x000000ff27437812 */ /* 0x001fe200078ef83e */
[----:B------:R-:W-:-:S04]  /*1ec0*/  IMAD.U32 R39, RZ, RZ, UR16 ;  /* 0x00000010ff277e24 */ /* 0x000fc8000f8e00ff */
[----:B------:R-:W-:Y:S01]  /*1ed0*/  IMAD.WIDE R70, R39, 0x2, R70 ;  /* 0x0000000227467825 */ /* 0x000fe200078e0246 */
[----:B------:R0:W-:Y:S04]  /*1ee0*/  STG.E desc[UR10][R74.64], R67 ;  /* 0x000000434a007986 */ /* 0x0001e8000c10190a */
[----:B------:R-:W2:Y:S01]  /*1ef0*/  LDG.E.64 R38, desc[UR10][R70.64] ;  /* 0x0000000a46267981 */ /* 0x000ea2000c1e1b00 */
[----:B------:R-:W-:Y:S01]  /*1f00*/  IMAD R68, R68, 0x100, R65 ;  /* 0x0000010044447824 */ /* 0x000fe200078e0241 */
[----:B------:R-:W-:Y:S02]  /*1f10*/  FMNMX3 R72, |R64|, R72, |R69|, !PT ;  /* 0x0000004840487276 */ /* 0x000fe40007800645 */
[----:B0-----:R-:W-:-:S05]  /*1f20*/  IADD3 R74, P0, PT, R74, UR16, RZ ;  /* 0x000000104a4a7c10 */ /* 0x001fca000ff1e0ff */
[----:B------:R-:W-:Y:S01]  /*1f30*/  IMAD.X R75, R5, 0x1, R75, P0 ;  /* 0x00000001054b7824 */ /* 0x000fe200000e064b */
[--C-:B--2---:R-:W-:Y:S02]  /*1f40*/  SHF.R.U64 R65, R38, 0x10, R39.reuse ;  /* 0x0000001026417819 */ /* 0x104fe40000001227 */
[----:B------:R-:W-:Y:S01]  /*1f50*/  SHF.R.U32.HI R66, RZ, 0x10, R39 ;  /* 0x00000010ff427819 */ /* 0x000fe20000011627 */
[----:B------:R-:W-:Y:S02]  /*1f60*/  HADD2.F32 R39, -RZ, R39.H0_H0 ;  /* 0x20000027ff277230 */ /* 0x000fe40000004100 */
[----:B------:R-:W-:Y:S02]  /*1f70*/  HADD2.F32 R38, -RZ, R38.H0_H0 ;  /* 0x20000026ff267230 */ /* 0x000fe40000004100 */
[----:B------:R-:W-:Y:S02]  /*1f80*/  HADD2.F32 R65, -RZ, R65.H0_H0 ;  /* 0x20000041ff417230 */ /* 0x000fe40000004100 */
[----:B------:R-:W-:Y:S01]  /*1f90*/  FMUL R64, R39, UR7 ;  /* 0x0000000727407c20 */ /* 0x000fe20008400000 */
[----:B------:R-:W-:-:S02]  /*1fa0*/  HADD2.F32 R66, -RZ, R66.H0_H0 ;  /* 0x20000042ff427230 */ /* 0x000fc40000004100 */
        /* <DEDUP_REMOVED lines=16> */
[----:B------:R-:W-:-:S03]  /*20b0*/  IMAD.U32 R39, RZ, RZ, UR16 ;  /* 0x00000010ff277e24 */ /* 0x000fc6000f8e00ff */
[----:B------:R-:W-:Y:S01]  /*20c0*/  LOP3.LUT R77, R72, 0xff, R65, 0xf8, !PT ;  /* 0x000000ff484d7812 */ /* 0x000fe200078ef841 */
[----:B------:R-:W-:-:S04]  /*20d0*/  IMAD.WIDE R38, R39, 0x2, R70 ;  /* 0x0000000227267825 */ /* 0x000fc800078e0246 */
[----:B------:R0:W-:Y:S04]  /*20e0*/  STG.E desc[UR10][R74.64], R77 ;  /* 0x0000004d4a007986 */ /* 0x0001e8000c10190a */
[----:B------:R-:W2:Y:S01]  /*20f0*/  LDG.E.64 R38, desc[UR10][R38.64] ;  /* 0x0000000a26267981 */ /* 0x000ea2000c1e1b00 */
[----:B------:R-:W-:Y:S02]  /*2100*/  LOP3.LUT R58, R58, 0xff, RZ, 0xc0, !PT ;  /* 0x000000ff3a3a7812 */ /* 0x000fe400078ec0ff */
[----:B------:R-:W-:-:S03]  /*2110*/  LOP3.LUT R53, R53, 0xff, RZ, 0xc0, !PT ;  /* 0x000000ff35357812 */ /* 0x000fc600078ec0ff */
[----:B------:R-:W-:Y:S02]  /*2120*/  IMAD R59, R59, 0x100, R58 ;  /* 0x000001003b3b7824 */ /* 0x000fe400078e023a */
[----:B------:R-:W-:Y:S01]  /*2130*/  IMAD R58, R52, 0x100, R53 ;  /* 0x00000100343a7824 */ /* 0x000fe200078e0235 */
[----:B------:R-:W-:Y:S01]  /*2140*/  PRMT R70, R57, 0x6540, R54 ;  /* 0x0000654039467816 */ /* 0x000fe20000000036 */
[----:B------:R-:W-:Y:S02]  /*2150*/  IMAD.IADD R55, R18, 0x1, R55 ;  /* 0x0000000112377824 */ /* 0x000fe400078e0237 */
        /* <DEDUP_REMOVED lines=8> */
[----:B------:R-:W-:Y:S01]  /*21e0*/  HADD2.F32 R53, -RZ, R53.H0_H0 ;  /* 0x20000035ff357230 */ /* 0x000fe20000004100 */
[----:B------:R-:W-:-:S03]  /*21f0*/  LOP3.LUT R52, R52, 0xffff, RZ, 0xc0, !PT ;  /* 0x0000ffff34347812 */ /* 0x000fc600078ec0ff */
[----:B------:R-:W-:Y:S01]  /*2200*/  F2FP.SATFINITE.E4M3.F32.PACK_AB_MERGE_C R38, RZ, R38, RZ ;  /* 0x00000026ff26723e */ /* 0x000fe200048070ff */
[----:B------:R-:W-:Y:S01]  /*2210*/  FMUL R57, R53, UR7 ;  /* 0x0000000735397c20 */ /* 0x000fe20008400000 */
[----:B------:R-:W-:Y:S02]  /*2220*/  IMAD.U32 R39, R52, 0x10000, RZ ;  /* 0x0001000034277824 */ /* 0x000fe400078e00ff */
[----:B------:R-:W-:Y:S02]  /*2230*/  LOP3.LUT R54, R38, 0xffff, RZ, 0xc0, !PT ;  /* 0x0000ffff26367812 */ /* 0x000fe400078ec0ff */
[----:B------:R-:W-:Y:S02]  /*2240*/  F2FP.SATFINITE.E4M3.F32.PACK_AB_MERGE_C R57, RZ, R57, RZ ;  /* 0x00000039ff39723e */ /* 0x000fe400048070ff */
[----:B------:R-:W-:Y:S02]  /*2250*/  LOP3.LUT R39, R39, 0xff0000, RZ, 0xc0, !PT ;  /* 0x00ff000027277812 */ /* 0x000fe400078ec0ff */
[C---:B------:R-:W-:Y:S01]  /*2260*/  FMNMX3 R73, |R76|.reuse, R73, |R53|, !PT ;  /* 0x000000494c497276 */ /* 0x040fe20007800635 */
[----:B------:R-:W-:Y:S01]  /*2270*/  FMUL R53, R76, UR7 ;  /* 0x000000074c357c20 */ /* 0x000fe20008400000 */
[----:B------:R-:W-:-:S02]  /*2280*/  IMAD.SHL.U32 R38, R57, 0x100, RZ ;  /* 0x0000010039267824 */ /* 0x000fc400078e00ff */
[----:B------:R-:W-:Y:S02]  /*2290*/  IMAD R39, R54, 0x1000000, R39 ;  /* 0x0100000036277824 */ /* 0x000fe400078e0227 */
[----:B------:R-:W-:-:S03]  /*22a0*/  F2FP.SATFINITE.E4M3.F32.PACK_AB_MERGE_C R53, RZ, R53, RZ ;  /* 0x00000035ff35723e */ /* 0x000fc600048070ff */
[----:B------:R-:W-:-:S04]  /*22b0*/  LOP3.LUT R38, R39, 0xffff, R38, 0xf8, !PT ;  /* 0x0000ffff27267812 */ /* 0x000fc800078ef826 */
[----:B------:R-:W-:Y:S01]  /*22c0*/  LOP3.LUT R79, R38, 0xff, R53, 0xf8, !PT ;  /* 0x000000ff264f7812 */ /* 0x000fe200078ef835 */
[----:B------:R-:W-:-:S04]  /*22d0*/  IMAD.U32 R38, RZ, RZ, UR16 ;  /* 0x00000010ff267e24 */ /* 0x000fc8000f8e00ff */
[----:B------:R-:W-:-:S04]  /*22e0*/  IMAD R55, R38, 0x2, R55 ;  /* 0x0000000226377824 */ /* 0x000fc800078e0237 */
[----:B------:R-:W-:Y:S01]  /*22f0*/  VIADD R55, R55, UR16 ;  /* 0x0000001037377c36 */ /* 0x000fe20008000000 */
[----:B------:R-:W-:-:S03]  /*2300*/  IADD3 R76, P0, PT, R74, UR16, RZ ;  /* 0x000000104a4c7c10 */ /* 0x000fc6000ff1e0ff */
[----:B------:R-:W-:Y:S02]  /*2310*/  IMAD R55, R38, 0x19, R55 ;  /* 0x0000001926377824 */ /* 0x000fe400078e0237 */
[----:B0-----:R-:W-:Y:S02]  /*2320*/  IMAD.MOV.U32 R74, RZ, RZ, 0x2 ;  /* 0x00000002ff4a7424 */ /* 0x001fe400078e00ff */
[----:B------:R-:W-:Y:S02]  /*2330*/  IMAD.IADD R71, R4, 0x1, R55 ;  /* 0x0000000104477824 */ /* 0x000fe400078e0237 */
[----:B------:R-:W-:Y:S02]  /*2340*/  IMAD.X R77, R5, 0x1, R75, P0 ;  /* 0x00000001054d7824 */ /* 0x000fe400000e064b */
[----:B------:R-:W-:-:S03]  /*2350*/  IMAD.WIDE R74, R71, R74, UR12 ;  /* 0x0000000c474a7e25 */ /* 0x000fc6000f8e024a */
[----:B------:R-:W-:Y:S04]  /*2360*/  STG.E desc[UR10][R76.64], R79 ;  /* 0x0000004f4c007986 */ /* 0x000fe8000c10190a */
[----:B------:R-:W2:Y:S01]  /*2370*/  LDG.E.64 R38, desc[UR10][R74.64] ;  /* 0x0000000a4a267981 */ /* 0x000ea2000c1e1b00 */
[----:B------:R-:W-:Y:S02]  /*2380*/  IMAD.U32 R51, R51, 0x10000, RZ ;  /* 0x0001000033337824 */ /* 0x000fe400078e00ff */
[----:B------:R-:W-:Y:S01]  /*2390*/  IMAD.U32 R50, R50, 0x10000, RZ ;  /* 0x0001000032327824 */ /* 0x000fe200078e00ff */
[----:B------:R-:W-:Y:S01]  /*23a0*/  FMNMX3 R73, |R69|, R73, |R72|, !PT ;  /* 0x0000004945497276 */ /* 0x000fe20007800648 */
[----:B------:R-:W-:Y:S01]  /*23b0*/  IMAD.U32 R49, R49, 0x10000, RZ ;  /* 0x0001000031317824 */ /* 0x000fe200078e00ff */
[----:B------:R-:W-:-:S02]  /*23c0*/  LOP3.LUT R72, R51, 0xff0000, RZ, 0xc0, !PT ;  /* 0x00ff000033487812 */ /* 0x000fc400078ec0ff */
[----:B------:R-:W-:Y:S02]  /*23d0*/  LOP3.LUT R51, R50, 0xff0000, RZ, 0xc0, !PT ;  /* 0x00ff000032337812 */ /* 0x000fe400078ec0ff */
[----:B------:R-:W-:Y:S02]  /*23e0*/  LOP3.LUT R49, R49, 0xff0000, RZ, 0xc0, !PT ;  /* 0x00ff000031317812 */ /* 0x000fe400078ec0ff */
[----:B------:R-:W-:Y:S02]  /*23f0*/  LOP3.LUT R70, R51, 0xffff, R70, 0xf8, !PT ;  /* 0x0000ffff33467812 */ /* 0x000fe400078ef846 */
[----:B------:R-:W-:Y:S02]  /*2400*/  LOP3.LUT R50, R49, 0xffff, R58, 0xf8, !PT ;  /* 0x0000ffff31327812 */ /* 0x000fe400078ef83a */
[----:B------:R-:W-:Y:S01]  /*2410*/  LOP3.LUT R59, R72, 0xffff, R59, 0xf8, !PT ;  /* 0x0000ffff483b7812 */ /* 0x000fe200078ef83b */
[----:B------:R-:W-:-:S05]  /*2420*/  IMAD.U32 R41, R41, 0x10000, RZ ;  /* 0x0001000029297824 */ /* 0x000fca00078e00ff */
[----:B------:R-:W-:-:S04]  /*2430*/  LOP3.LUT R41, R41, 0xff0000, RZ, 0xc0, !PT ;  /* 0x00ff000029297812 */ /* 0x000fc800078ec0ff */
[----:B------:R-:W-:Y:S02]  /*2440*/  LOP3.LUT R41, R41, 0xffff, R68, 0xf8, !PT ;  /* 0x0000ffff29297812 */ /* 0x000fe400078ef844 */
[----:B------:R-:W-:-:S05]  /*2450*/  LOP3.LUT R40, R40, 0xffff, RZ, 0xc0, !PT ;  /* 0x0000ffff28287812 */ /* 0x000fca00078ec0ff */
[----:B------:R-:W-:Y:S01]  /*2460*/  IMAD.SHL.U32 R40, R40, 0x1000000, RZ ;  /* 0x0100000028287824 */ /* 0x000fe200078e00ff */
[--C-:B--2---:R-:W-:Y:S01]  /*2470*/  SHF.R.U64 R51, R38, 0x10, R39.reuse ;  /* 0x0000001026337819 */ /* 0x104fe20000001227 */
[----:B------:R-:W-:Y:S01]  /*2480*/  HADD2.F32 R72, -RZ, R38.H0_H0 ;  /* 0x20000026ff487230 */ /* 0x000fe20000004100 */
[----:B------:R-:W-:-:S03]  /*2490*/  SHF.R.U32.HI R49, RZ, 0x10, R39 ;  /* 0x00000010ff317819 */ /* 0x000fc60000011627 */
[----:B------:R-:W-:Y:S02]  /*24a0*/  HADD2.F32 R51, -RZ, R51.H0_H0 ;  /* 0x20000033ff337230 */ /* 0x000fe40000004100 */
[----:B------:R-:W-:Y:S02]  /*24b0*/  HADD2.F32 R58, -RZ, R39.H0_H0 ;  /* 0x20000027ff3a7230 */ /* 0x000fe40000004100 */
[----:B------:R-:W-:Y:S01]  /*24c0*/  HADD2.F32 R39, -RZ, R49.H0_H0 ;  /* 0x20000031ff277230 */ /* 0x000fe20000004100 */
[----:B------:R-:W-:Y:S01]  /*24d0*/  FMNMX3 R49, |R72|, R73, |R51|, !PT ;  /* 0x0000004948317276 */ /* 0x000fe20007800633 */
[----:B------:R-:W-:-:S03]  /*24e0*/  IMAD.SHL.U32 R38, R48, 0x1000000, RZ ;  /* 0x0100000030267824 */ /* 0x000fc600078e00ff */
[C---:B------:R-:W-:Y:S01]  /*24f0*/  FMNMX3 R49, |R58|.reuse, R49, |R39|, !PT ;  /* 0x000000313a317276 */ /* 0x040fe20007800627 */
[----:B------:R-:W-:Y:S01]  /*2500*/  FMUL R58, R58, UR7 ;  /* 0x000000073a3a7c20 */ /* 0x000fe20008400000 */
[----:B------:R-:W-:Y:S01]  /*2510*/  LOP3.LUT R38, R59, 0xff000000, R38, 0xf8, !PT ;  /* 0xff0000003b267812 */ /* 0x000fe200078ef826 */
[----:B------:R-:W-:-:S03]  /*2520*/  FMUL R59, R39, UR7 ;  /* 0x00000007273b7c20 */ /* 0x000fc60008400000 */
[----:B------:R-:W-:Y:S01]  /*2530*/  F2FP.SATFINITE.E4M3.F32.PACK_AB_MERGE_C R58, RZ, R58, RZ ;  /* 0x0000003aff3a723e */ /* 0x000fe200048070ff */
[----:B------:R-:W-:Y:S01]  /*2540*/  FMUL R68, R51, UR7 ;  /* 0x0000000733447c20 */ /* 0x000fe20008400000 */
[----:B------:R-:W-:-:S03]  /*2550*/  F2FP.SATFINITE.E4M3.F32.PACK_AB_MERGE_C R59, RZ, R59, RZ ;  /* 0x0000003bff3b723e */ /* 0x000fc600048070ff */
[----:B------:R-:W-:Y:S01]  /*2560*/  IMAD.U32 R39, R58, 0x10000, RZ ;  /* 0x000100003a277824 */ /* 0x000fe200078e00ff */
[----:B------:R-:W-:Y:S01]  /*2570*/  F2FP.SATFINITE.E4M3.F32.PACK_AB_MERGE_C R68, RZ, R68, RZ ;  /* 0x00000044ff44723e */ /* 0x000fe200048070ff */
[----:B------:R-:W-:-:S03]  /*2580*/  FMUL R72, R72, UR7 ;  /* 0x0000000748487c20 */ /* 0x000fc60008400000 */
[----:B------:R-:W-:Y:S02]  /*2590*/  LOP3.LUT R48, R39, 0xff0000, RZ, 0xc0, !PT ;  /* 0x00ff000027307812 */ /* 0x000fe400078ec0ff */
[----:B------:R-:W-:Y:S02]  /*25a0*/  LOP3.LUT R39, R59, 0xffff, RZ, 0xc0, !PT ;  /* 0x0000ffff3b277812 */ /* 0x000fe400078ec0ff */
[----:B------:R-:W-:-:S03]  /*25b0*/  F2FP.SATFINITE.E4M3.F32.PACK_AB_MERGE_C R69, RZ, R72, RZ ;  /* 0x00000048ff45723e */ /* 0x000fc600048070ff */
[----:B------:R-:W-:Y:S02]  /*25c0*/  IMAD R48, R39, 0x1000000, R48 ;  /* 0x0100000027307824 */ /* 0x000fe400078e0230 */
[----:B------:R-:W-:Y:S01]  /*25d0*/  IMAD.SHL.U32 R39, R68, 0x100, RZ ;  /* 0x0000010044277824 */ /* 0x000fe200078e00ff */
[----:B------:R-:W-:-:S04]  /*25e0*/  LOP3.LUT R69, R69, 0xff, RZ, 0xc0, !PT ;  /* 0x000000ff45457812 */ /* 0x000fc800078ec0ff */
[----:B------:R-:W-:Y:S02]  /*25f0*/  LOP3.LUT R48, R48, 0xffff, R39, 0xf8, !PT ;  /* 0x0000ffff30307812 */ /* 0x000fe400078ef827 */
[----:B------:R-:W-:Y:S02]  /*2600*/  IADD3 R72, P0, PT, R71, UR14, RZ ;  /* 0x0000000e47487c10 */ /* 0x000fe4000ff1e0ff */
[----:B------:R-:W-:Y:S02]  /*2610*/  LOP3.LUT R39, R48, R69, RZ, 0xfc, !PT ;  /* 0x0000004530277212 */ /* 0x000fe400078efcff */
[----:B------:R-:W-:Y:S01]  /*2620*/  LOP3.LUT R48, R41, 0xff000000, R40, 0xf8, !PT ;  /* 0xff00000029307812 */ /* 0x000fe200078ef828 */
[----:B------:R-:W-:Y:S01]  /*2630*/  IMAD.U32 R41, RZ, RZ, UR16 ;  /* 0x00000010ff297e24 */ /* 0x000fe2000f8e00ff */
[----:B------:R-:W-:-:S03]  /*2640*/  LEA.HI.X.SX32 R73, R71, UR15, 0x1, P0 ;  /* 0x0000000f47497c11 */ /* 0x000fc600080f0eff */
[----:B------:R-:W-:Y:S02]  /*2650*/  IMAD.WIDE R74, R41, 0x2, R74 ;  /* 0x00000002294a7825 */ /* 0x000fe400078e024a */
[----:B------:R0:W-:Y:S04]  /*2660*/  STG.E desc[UR10][R72.64], R39 ;  /* 0x0000002748007986 */ /* 0x0001e8000c10190a */
[----:B------:R-:W2:Y:S01]  /*2670*/  LDG.E.64 R40, desc[UR10][R74.64] ;  /* 0x0000000a4a287981 */ /* 0x000ea2000c1e1b00 */
[----:B------:R-:W-:Y:S01]  /*2680*/  LOP3.LUT R25, R25, 0xffff, RZ, 0xc0, !PT ;  /* 0x0000ffff19197812 */ /* 0x000fe200078ec0ff */
[----:B------:R-:W-:Y:S01]  /*2690*/  IMAD.SHL.U32 R23, R23, 0x1000000, RZ ;  /* 0x0100000017177824 */ /* 0x000fe200078e00ff */
[----:B------:R-:W-:Y:S02]  /*26a0*/  LOP3.LUT R27, R27, 0xff, RZ, 0xc0, !PT ;  /* 0x000000ff1b1b7812 */ /* 0x000fe400078ec0ff */
[----:B------:R-:W-:Y:S01]  /*26b0*/  PRMT R28, R28, 0x7104, RZ ;  /* 0x000071041c1c7816 */ /* 0x000fe200000000ff */
[----:B------:R-:W-:Y:S01]  /*26c0*/  IMAD.SHL.U32 R25, R25, 0x1000000, RZ ;  /* 0x0100000019197824 */ /* 0x000fe200078e00ff */
[----:B------:R-:W-:-:S02]  /*26d0*/  LOP3.LUT R50, R50, 0xff000000, R23, 0xf8, !PT ;  /* 0xff00000032327812 */ /* 0x000fc400078ef817 */
[----:B0-----:R-:W-:Y:S01]  /*26e0*/  LOP3.LUT R39, R27, 0xff00, R28, 0xf8, !PT ;  /* 0x0000ff001b277812 */ /* 0x001fe200078ef81c */
[----:B------:R-:W-:Y:S01]  /*26f0*/  IMAD.SHL.U32 R27, R26, 0x100, RZ ;  /* 0x000001001a1b7824 */ /* 0x000fe200078e00ff */
[----:B------:R-:W-:Y:S02]  /*2700*/  LOP3.LUT R70, R70, 0xff000000, R25, 0xf8, !PT ;  /* 0xff00000046467812 */ /* 0x000fe400078ef819 */
[----:B------:R-:W-:-:S05]  /*2710*/  IADD3 R72, P0, PT, R72, UR16, RZ ;  /* 0x0000001048487c10 */ /* 0x000fca000ff1e0ff */
[----:B------:R-:W-:Y:S01]  /*2720*/  IMAD.X R73, R5, 0x1, R73, P0 ;  /* 0x0000000105497824 */ /* 0x000fe200000e0649 */
[--C-:B--2---:R-:W-:Y:S01]  /*2730*/  SHF.R.U64 R23, R40, 0x10, R41.reuse ;  /* 0x0000001028177819 */ /* 0x104fe20000001229 */
[----:B------:R-:W-:Y:S01]  /*2740*/  HADD2.F32 R28, -RZ, R40.H0_H0 ;  /* 0x20000028ff1c7230 */ /* 0x000fe20000004100 */
[----:B------:R-:W-:Y:S01]  /*2750*/  SHF.R.U32.HI R25, RZ, 0x10, R41 ;  /* 0x00000010ff197819 */ /* 0x000fe20000011629 */
[----:B------:R-:W-:Y:S01]  /*2760*/  HADD2.F32 R41, -RZ, R41.H0_H0 ;  /* 0x20000029ff297230 */ /* 0x000fe20000004100 */
[----:B------:R-:W-:Y:S01]  /*2770*/  LOP3.LUT R40, R24, 0xff, RZ, 0xc0, !PT ;  /* 0x000000ff18287812 */ /* 0x000fe200078ec0ff */
[----:B------:R-:W-:-:S03]  /*2780*/  HADD2.F32 R23, -RZ, R23.H0_H0 ;  /* 0x20000017ff177230 */ /* 0x000fc60000004100 */
[----:B------:R-:W-:Y:S01]  /*2790*/  LOP3.LUT R40, R40, 0xff00, R27, 0xf8, !PT ;  /* 0x0000ff0028287812 */ /* 0x000fe200078ef81b */
[----:B------:R-:W-:Y:S01]  /*27a0*/  FMUL R27, R41, UR7 ;  /* 0x00000007291b7c20 */ /* 0x000fe20008400000 */
[----:B------:R-:W-:Y:S01]  /*27b0*/  HADD2.F32 R24, -RZ, R25.H0_H0 ;  /* 0x20000019ff187230 */ /* 0x000fe20000004100 */
[----:B------:R-:W-:-:S03]  /*27c0*/  FMNMX3 R49, |R28|, R49, |R23|, !PT ;  /* 0x000000311c317276 */ /* 0x000fc60007800617 */
[----:B------:R-:W-:Y:S01]  /*27d0*/  F2FP.SATFINITE.E4M3.F32.PACK_AB_MERGE_C R27, RZ, R27, RZ ;  /* 0x0000001bff1b723e */ /* 0x000fe200048070ff */
[----:B------:R-:W-:Y:S01]  /*27e0*/  FMUL R26, R24, UR7 ;  /* 0x00000007181a7c20 */ /* 0x000fe20008400000 */
[----:B------:R-:W-:Y:S01]  /*27f0*/  FMNMX3 R51, |R41|, R49, |R24|, !PT ;  /* 0x0000003129337276 */ /* 0x000fe20007800618 */
[----:B------:R-:W-:Y:S02]  /*2800*/  FMUL R23, R23, UR7 ;  /* 0x0000000717177c20 */ /* 0x000fe40008400000 */
[----:B------:R-:W-:Y:S01]  /*2810*/  IMAD.U32 R24, R27, 0x10000, RZ ;  /* 0x000100001b187824 */ /* 0x000fe200078e00ff */
[----:B------:R-:W-:Y:S02]  /*2820*/  F2FP.SATFINITE.E4M3.F32.PACK_AB_MERGE_C R26, RZ, R26, RZ ;  /* 0x0000001aff1a723e */ /* 0x000fe400048070ff */
[----:B------:R-:W-:Y:S02]  /*2830*/  F2FP.SATFINITE.E4M3.F32.PACK_AB_MERGE_C R23, RZ, R23, RZ ;  /* 0x00000017ff17723e */ /* 0x000fe400048070ff */
[----:B------:R-:W-:-:S02]  /*2840*/  LOP3.LUT R25, R24, 0xff0000, RZ, 0xc0, !PT ;  /* 0x00ff000018197812 */ /* 0x000fc400078ec0ff */
[----:B------:R-:W-:Y:S01]  /*2850*/  LOP3.LUT R24, R26, 0xffff, RZ, 0xc0, !PT ;  /* 0x0000ffff1a187812 */ /* 0x000fe200078ec0ff */
[----:B------:R-:W-:-:S04]  /*2860*/  FMUL R28, R28, UR7 ;  /* 0x000000071c1c7c20 */ /* 0x000fc80008400000 */
[----:B------:R-:W-:Y:S02]  /*2870*/  IMAD R24, R24, 0x1000000, R25 ;  /* 0x0100000018187824 */ /* 0x000fe400078e0219 */
[----:B------:R-:W-:Y:S01]  /*2880*/  IMAD.SHL.U32 R25, R23, 0x100, RZ ;  /* 0x0000010017197824 */ /* 0x000fe200078e00ff */
[----:B------:R-:W-:-:S04]  /*2890*/  F2FP.SATFINITE.E4M3.F32.PACK_AB_MERGE_C R28, RZ, R28, RZ ;  /* 0x0000001cff1c723e */ /* 0x000fc800048070ff */
[----:B------:R-:W-:-:S04]  /*28a0*/  LOP3.LUT R25, R24, 0xffff, R25, 0xf8, !PT ;  /* 0x0000ffff18197812 */ /* 0x000fc800078ef819 */
[----:B------:R-:W-:Y:S01]  /*28b0*/  LOP3.LUT R49, R25, 0xff, R28, 0xf8, !PT ;  /* 0x000000ff19317812 */ /* 0x000fe200078ef81c */
[----:B------:R-:W-:-:S04]  /*28c0*/  IMAD.U32 R25, RZ, RZ, UR16 ;  /* 0x00000010ff197e24 */ /* 0x000fc8000f8e00ff */
[----:B------:R-:W-:Y:S01]  /*28d0*/  IMAD.WIDE R74, R25, 0x2, R74 ;  /* 0x00000002194a7825 */ /* 0x000fe200078e024a */
[----:B------:R0:W-:Y:S04]  /*28e0*/  STG.E desc[UR10][R72.64], R49 ;  /* 0x0000003148007986 */ /* 0x0001e8000c10190a */
[----:B------:R-:W2:Y:S01]  /*28f0*/  LDG.E.64 R24, desc[UR10][R74.64] ;  /* 0x0000000a4a187981 */ /* 0x000ea2000c1e1b00 */
[----:B------:R-:W-:Y:S02]  /*2900*/  LOP3.LUT R6, R6, 0xff, RZ, 0xc0, !PT ;  /* 0x000000ff06067812 */ /* 0x000fe400078ec0ff */
[----:B------:R-:W-:-:S04]  /*2910*/  PRMT R41, R8, 0x7104, RZ ;  /* 0x0000710408297816 */ /* 0x000fc800000000ff */
[----:B------:R-:W-:Y:S01]  /*2920*/  LOP3.LUT R41, R6, 0xff00, R41, 0xf8, !PT ;  /* 0x0000ff0006297812 */ /* 0x000fe200078ef829 */
[----:B------:R-:W-:Y:S01]  /*2930*/  IMAD.U32 R6, R13, 0x10000, RZ ;  /* 0x000100000d067824 */ /* 0x000fe200078e00ff */
[----:B------:R-:W-:Y:S01]  /*2940*/  LOP3.LUT R8, R7, 0xff, RZ, 0xc0, !PT ;  /* 0x000000ff07087812 */ /* 0x000fe200078ec0ff */
[----:B------:R-:W-:-:S03]  /*2950*/  IMAD.SHL.U32 R71, R9, 0x100, RZ ;  /* 0x0000010009477824 */ /* 0x000fc600078e00ff */
[----:B0-----:R-:W-:Y:S02]  /*2960*/  LOP3.LUT R49, R39, 0xff0000, R6, 0xf8, !PT ;  /* 0x00ff000027317812 */ /* 0x001fe400078ef806 */
[----:B------:R-:W-:Y:S02]  /*2970*/  LOP3.LUT R71, R8, 0xff00, R71, 0xf8, !PT ;  /* 0x0000ff0008477812 */ /* 0x000fe400078ef847 */
[----:B------:R-:W-:-:S05]  /*2980*/  IADD3 R72, P0, PT, R72, UR16, RZ ;  /* 0x0000001048487c10 */ /* 0x000fca000ff1e0ff */
[----:B------:R-:W-:Y:S01]  /*2990*/  IMAD.X R73, R5, 0x1, R73, P0 ;  /* 0x0000000105497824 */ /* 0x000fe200000e0649 */
[--C-:B--2---:R-:W-:Y:S01]  /*29a0*/  SHF.R.U64 R6, R24, 0x10, R25.reuse ;  /* 0x0000001018067819 */ /* 0x104fe20000001219 */
[----:B------:R-:W-:Y:S01]  /*29b0*/  HADD2.F32 R24, -RZ, R24.H0_H0 ;  /* 0x20000018ff187230 */ /* 0x000fe20000004100 */
[----:B------:R-:W-:Y:S01]  /*29c0*/  SHF.R.U32.HI R7, RZ, 0x10, R25 ;  /* 0x00000010ff077819 */ /* 0x000fe20000011619 */
[----:B------:R-:W-:Y:S02]  /*29d0*/  HADD2.F32 R8, -RZ, R25.H0_H0 ;  /* 0x20000019ff087230 */ /* 0x000fe40000004100 */
[----:B------:R-:W-:Y:S02]  /*29e0*/  HADD2.F32 R6, -RZ, R6.H0_H0 ;  /* 0x20000006ff067230 */ /* 0x000fe40000004100 */
[----:B------:R-:W-:Y:S02]  /*29f0*/  HADD2.F32 R7, -RZ, R7.H0_H0 ;  /* 0x20000007ff077230 */ /* 0x000fe40000004100 */
[----:B------:R-:W-:Y:S01]  /*2a00*/  FMUL R9, R8, UR7 ;  /* 0x0000000708097c20 */ /* 0x000fe20008400000 */
        /* <DEDUP_REMOVED lines=14> */
[----:B------:R-:W-:-:S04]  /*2af0*/  F2FP.SATFINITE.E4M3.F32.PACK_AB_MERGE_C R24, RZ, R24, RZ ;  /* 0x00000018ff18723e */ /* 0x000fc800048070ff */
        /* <DEDUP_REMOVED lines=8> */
[----:B------:R-:W-:Y:S01]  /*2b80*/  IMAD.U32 R12, R12, 0x10000, RZ ;  /* 0x000100000c0c7824 */ /* 0x000fe200078e00ff */
[----:B------:R-:W-:Y:S01]  /*2b90*/  LOP3.LUT R40, R40, 0xff0000, R39, 0xf8, !PT ;  /* 0x00ff000028287812 */ /* 0x000fe200078ef827 */
[----:B------:R-:W-:-:S03]  /*2ba0*/  IMAD.SHL.U32 R11, R14, 0x1000000, RZ ;  /* 0x010000000e0b7824 */ /* 0x000fc600078e00ff */
[----:B------:R-:W-:Y:S02]  /*2bb0*/  LOP3.LUT R71, R71, 0xff0000, R12, 0xf8, !PT ;  /* 0x00ff000047477812 */ /* 0x000fe400078ef80c */
[----:B------:R-:W-:Y:S02]  /*2bc0*/  LOP3.LUT R39, R40, R11, RZ, 0xfc, !PT ;  /* 0x0000000b28277212 */ /* 0x000fe400078efcff */
[----:B------:R-:W-:Y:S02]  /*2bd0*/  LOP3.LUT R41, R41, 0xff0000, R10, 0xf8, !PT ;  /* 0x00ff000029297812 */ /* 0x000fe400078ef80a */
[----:B0-----:R-:W-:-:S05]  /*2be0*/  IADD3 R72, P0, PT, R72, UR16, RZ ;  /* 0x0000001048487c10 */ /* 0x001fca000ff1e0ff */
[----:B------:R-:W-:Y:S01]  /*2bf0*/  IMAD.X R73, R5, 0x1, R73, P0 ;  /* 0x0000000105497824 */ /* 0x000fe200000e0649 */
[--C-:B--2---:R-:W-:Y:S01]  /*2c00*/  SHF.R.U64 R11, R6, 0x10, R7.reuse ;  /* 0x00000010060b7819 */ /* 0x104fe20000001207 */
[----:B------:R-:W-:Y:S01]  /*2c10*/  HADD2.F32 R12, -RZ, R7.H0_H0 ;  /* 0x20000007ff0c7230 */ /* 0x000fe20000004100 */
[----:B------:R-:W-:Y:S01]  /*2c20*/  SHF.R.U32.HI R10, RZ, 0x10, R7 ;  /* 0x00000010ff0a7819 */ /* 0x000fe20000011607 */
[----:B------:R-:W-:Y:S02]  /*2c30*/  HADD2.F32 R6, -RZ, R6.H0_H0 ;  /* 0x20000006ff067230 */ /* 0x000fe40000004100 */
[----:B------:R-:W-:Y:S02]  /*2c40*/  HADD2.F32 R11, -RZ, R11.H0_H0 ;  /* 0x2000000bff0b7230 */ /* 0x000fe40000004100 */
[----:B------:R-:W-:Y:S01]  /*2c50*/  FMUL R14, R12, UR7 ;  /* 0x000000070c0e7c20 */ /* 0x000fe20008400000 */
[----:B------:R-:W-:Y:S02]  /*2c60*/  HADD2.F32 R7, -RZ, R10.H0_H0 ;  /* 0x2000000aff077230 */ /* 0x000fe40000004100 */
        /* <DEDUP_REMOVED lines=15> */
[----:B------:R-:W-:Y:S02]  /*2d60*/  LOP3.LUT R11, R17, 0xffff, RZ, 0xc0, !PT ;  /* 0x0000ffff110b7812 */ /* 0x000fe400078ec0ff */
[----:B------:R-:W-:Y:S01]  /*2d70*/  F2FP.SATFINITE.E4M3.F32.PACK_AB_MERGE_C R17, RZ, R7, RZ ;  /* 0x00000007ff11723e */ /* 0x000fe200048070ff */
[----:B------:R-:W-:Y:S02]  /*2d80*/  IMAD.U32 R7, RZ, RZ, UR16 ;  /* 0x00000010ff077e24 */ /* 0x000fe4000f8e00ff */
[----:B------:R-:W-:Y:S01]  /*2d90*/  IMAD.SHL.U32 R40, R11, 0x1000000, RZ ;  /* 0x010000000b287824 */ /* 0x000fe200078e00ff */
[----:B------:R-:W-:Y:S01]  /*2da0*/  LOP3.LUT R11, R6, 0xff, R17, 0xf8, !PT ;  /* 0x000000ff060b7812 */ /* 0x000fe200078ef811 */
[----:B------:R-:W-:-:S04]  /*2db0*/  IMAD.WIDE R74, R7, 0x2, R74 ;  /* 0x00000002074a7825 */ /* 0x000fc800078e024a */
[----:B------:R0:W-:Y:S04]  /*2dc0*/  STG.E desc[UR10][R72.64], R11 ;  /* 0x0000000b48007986 */ /* 0x0001e8000c10190a */
[----:B------:R-:W2:Y:S01]  /*2dd0*/  LDG.E.64 R6, desc[UR10][R74.64] ;  /* 0x0000000a4a067981 */ /* 0x000ea2000c1e1b00 */
[----:B------:R-:W-:Y:S02]  /*2de0*/  LOP3.LUT R16, R16, 0xffff, RZ, 0xc0, !PT ;  /* 0x0000ffff10107812 */ /* 0x000fe400078ec0ff */
[----:B------:R-:W-:Y:S01]  /*2df0*/  LOP3.LUT R49, R49, R40, RZ, 0xfc, !PT ;  /* 0x0000002831317212 */ /* 0x000fe200078efcff */
[----:B------:R-:W-:Y:S02]  /*2e00*/  IMAD.SHL.U32 R40, R15, 0x1000000, RZ ;  /* 0x010000000f287824 */ /* 0x000fe400078e00ff */
[----:B------:R-:W-:-:S03]  /*2e10*/  IMAD.SHL.U32 R16, R16, 0x1000000, RZ ;  /* 0x0100000010107824 */ /* 0x000fc600078e00ff */
[----:B------:R-:W-:Y:S02]  /*2e20*/  LOP3.LUT R51, R71, R40, RZ, 0xfc, !PT ;  /* 0x0000002847337212 */ /* 0x000fe400078efcff */
[----:B------:R-:W-:Y:S01]  /*2e30*/  LOP3.LUT R71, R41, R16, RZ, 0xfc, !PT ;  /* 0x0000001029477212 */ /* 0x000fe200078efcff */
[----:B------:R-:W-:Y:S02]  /*2e40*/  IMAD R40, R31, 0x100, R22 ;  /* 0x000001001f287824 */ /* 0x000fe400078e0216 */
[----:B------:R-:W-:-:S04]  /*2e50*/  IMAD.U32 R79, RZ, RZ, UR16 ;  /* 0x00000010ff4f7e24 */ /* 0x000fc8000f8e00ff */
[----:B------:R-:W-:Y:S01]  /*2e60*/  IMAD.WIDE R78, R79, 0x2, R74 ;  /* 0x000000024f4e7825 */ /* 0x000fe200078e024a */
[--C-:B--2---:R-:W-:Y:S02]  /*2e70*/  SHF.R.U64 R15, R6, 0x10, R7.reuse ;  /* 0x00000010060f7819 */ /* 0x104fe40000001207 */
[----:B------:R-:W-:Y:S01]  /*2e80*/  SHF.R.U32.HI R16, RZ, 0x10, R7 ;  /* 0x00000010ff107819 */ /* 0x000fe20000011607 */
[----:B------:R-:W-:Y:S02]  /*2e90*/  HADD2.F32 R7, -RZ, R7.H0_H0 ;  /* 0x20000007ff077230 */ /* 0x000fe40000004100 */
[----:B0-----:R-:W-:Y:S02]  /*2ea0*/  HADD2.F32 R11, -RZ, R6.H0_H0 ;  /* 0x20000006ff0b7230 */ /* 0x001fe40000004100 */
        /* <DEDUP_REMOVED lines=16> */
[----:B------:R-:W-:Y:S01]  /*2fb0*/  IMAD R7, R16, 0x1000000, R7 ;  /* 0x0100000010077824 */ /* 0x000fe200078e0207 */
[----:B------:R-:W-:-:S02]  /*2fc0*/  IADD3 R10, P0, PT, R72, UR16, RZ ;  /* 0x00000010480a7c10 */ /* 0x000fc4000ff1e0ff */
[----:B------:R-:W-:Y:S02]  /*2fd0*/  F2FP.SATFINITE.E4M3.F32.PACK_AB_MERGE_C R15, RZ, R15, RZ ;  /* 0x0000000fff0f723e */ /* 0x000fe400048070ff */
[----:B------:R-:W-:Y:S01]  /*2fe0*/  LOP3.LUT R6, R7, 0xffff, R6, 0xf8, !PT ;  /* 0x0000ffff07067812 */ /* 0x000fe200078ef806 */
[----:B------:R-:W-:-:S03]  /*2ff0*/  IMAD.X R11, R5, 0x1, R73, P0 ;  /* 0x00000001050b7824 */ /* 0x000fc600000e0649 */
[----:B------:R-:W-:-:S05]  /*3000*/  LOP3.LUT R73, R6, 0xff, R15, 0xf8, !PT ;  /* 0x000000ff06497812 */ /* 0x000fca00078ef80f */
[----:B------:R0:W-:Y:S04]  /*3010*/  STG.E desc[UR10][R10.64], R73 ;  /* 0x000000490a007986 */ /* 0x0001e8000c10190a */
[----:B------:R-:W2:Y:S01]  /*3020*/  LDG.E.64 R6, desc[UR10][R78.64] ;  /* 0x0000000a4e067981 */ /* 0x000ea2000c1e1b00 */
[----:B------:R-:W-:Y:S02]  /*3030*/  LOP3.LUT R72, R19, 0xff, RZ, 0xc0, !PT ;  /* 0x000000ff13487812 */ /* 0x000fe400078ec0ff */
[----:B------:R-:W-:Y:S01]  /*3040*/  LOP3.LUT R19, R20, 0xff, RZ, 0xc0, !PT ;  /* 0x000000ff14137812 */ /* 0x000fe200078ec0ff */
[----:B------:R-:W-:-:S04]  /*3050*/  IMAD.U32 R20, R36, 0x10000, RZ ;  /* 0x0001000024147824 */ /* 0x000fc800078e00ff */
[----:B------:R-:W-:Y:S01]  /*3060*/  IMAD R36, R30, 0x100, R19 ;  /* 0x000001001e247824 */ /* 0x000fe200078e0213 */
[----:B------:R-:W-:-:S04]  /*3070*/  LOP3.LUT R19, R20, 0xff0000, RZ, 0xc0, !PT ;  /* 0x00ff000014137812 */ /* 0x000fc800078ec0ff */
[----:B------:R-:W-:Y:S01]  /*3080*/  LOP3.LUT R20, R19, 0xffff, R40, 0xf8, !PT ;  /* 0x0000ffff13147812 */ /* 0x000fe200078ef828 */
[----:B------:R-:W-:Y:S01]  /*3090*/  IMAD R72, R29, 0x100, R72 ;  /* 0x000001001d487824 */ /* 0x000fe200078e0248 */
[----:B------:R-:W-:Y:S02]  /*30a0*/  PRMT R32, R21, 0x6540, R32 ;  /* 0x0000654015207816 */ /* 0x000fe40000000020 */
[----:B------:R-:W-:-:S05]  /*30b0*/  IADD3 R74, P0, PT, R10, UR16, RZ ;  /* 0x000000100a4a7c10 */ /* 0x000fca000ff1e0ff */
        /* <DEDUP_REMOVED lines=26> */
[----:B0-----:R-:W-:Y:S01]  /*3260*/  LOP3.LUT R10, R7, 0xffff, R72, 0xf8, !PT ;  /* 0x0000ffff070a7812 */ /* 0x001fe200078ef848 */
[----:B------:R-:W-:Y:S01]  /*3270*/  IMAD.U32 R7, RZ, RZ, UR16 ;  /* 0x00000010ff077e24 */ /* 0x000fe2000f8e00ff */
[----:B------:R-:W-:-:S03]  /*3280*/  LOP3.LUT R11, R40, 0xff, R35, 0xf8, !PT ;  /* 0x000000ff280b7812 */ /* 0x000fc600078ef823 */
[----:B------:R-:W-:Y:S02]  /*3290*/  IMAD.WIDE R78, R7, 0x2, R78 ;  /* 0x00000002074e7825 */ /* 0x000fe400078e024e */
[----:B------:R0:W-:Y:S04]  /*32a0*/  STG.E desc[UR10][R74.64], R11 ;  /* 0x0000000b4a007986 */ /* 0x0001e8000c10190a */
[----:B------:R-:W0:Y:S01]  /*32b0*/  LDG.E.64 R6, desc[UR10][R78.64] ;  /* 0x0000000a4e067981 */ /* 0x000e22000c1e1b00 */
[----:B------:R-:W-:Y:S02]  /*32c0*/  IMAD.U32 R33, R33, 0x10000, RZ ;  /* 0x0001000021217824 */ /* 0x000fe400078e00ff */
[----:B------:R-:W-:-:S03]  /*32d0*/  IMAD.U32 R34, R34, 0x10000, RZ ;  /* 0x0001000022227824 */ /* 0x000fc600078e00ff */
[----:B------:R-:W-:-:S04]  /*32e0*/  LOP3.LUT R33, R33, 0xff0000, RZ, 0xc0, !PT ;  /* 0x00ff000021217812 */ /* 0x000fc800078ec0ff */
[----:B------:R-:W-:Y:S02]  /*32f0*/  LOP3.LUT R72, R33, 0xffff, R32, 0xf8, !PT ;  /* 0x0000ffff21487812 */ /* 0x000fe400078ef820 */
[----:B------:R-:W-:-:S04]  /*3300*/  LOP3.LUT R33, R34, 0xff0000, RZ, 0xc0, !PT ;  /* 0x00ff000022217812 */ /* 0x000fc800078ec0ff */
[----:B------:R-:W-:Y:S02]  /*3310*/  LOP3.LUT R32, R33, 0xffff, R36, 0xf8, !PT ;  /* 0x0000ffff21207812 */ /* 0x000fe400078ef824 */
[----:B------:R-:W-:Y:S01]  /*3320*/  LOP3.LUT R44, R44, 0xffff, RZ, 0xc0, !PT ;  /* 0x0000ffff2c2c7812 */ /* 0x000fe200078ec0ff */
[----:B------:R-:W-:-:S05]  /*3330*/  IMAD.SHL.U32 R43, R43, 0x1000000, RZ ;  /* 0x010000002b2b7824 */ /* 0x000fca00078e00ff */
[----:B------:R-:W-:Y:S02]  /*3340*/  LOP3.LUT R10, R10, 0xff000000, R43, 0xf8, !PT ;  /* 0xff0000000a0a7812 */ /* 0x000fe400078ef82b */
[--C-:B0-----:R-:W-:Y:S01]  /*3350*/  SHF.R.U64 R11, R6, 0x10, R7.reuse ;  /* 0x00000010060b7819 */ /* 0x101fe20000001207 */
[----:B------:R-:W-:Y:S01]  /*3360*/  HADD2.F32 R34, -RZ, R7.H0_H0 ;  /* 0x20000007ff227230 */ /* 0x000fe20000004100 */
[----:B------:R-:W-:Y:S01]  /*3370*/  SHF.R.U32.HI R33, RZ, 0x10, R7 ;  /* 0x00000010ff217819 */ /* 0x000fe20000011607 */
        /* <DEDUP_REMOVED lines=18> */
[----:B------:R-:W-:Y:S01]  /*34a0*/  LOP3.LUT R6, R7, 0xffff, R76, 0xf8, !PT ;  /* 0x0000ffff07067812 */ /* 0x000fe200078ef84c */
[----:B------:R-:W-:Y:S01]  /*34b0*/  IMAD.SHL.U32 R7, R44, 0x1000000, RZ ;  /* 0x010000002c077824 */ /* 0x000fe200078e00ff */
[----:B------:R-:W-:Y:S02]  /*34c0*/  IADD3 R76, P0, PT, R74, UR16, RZ ;  /* 0x000000104a4c7c10 */ /* 0x000fe4000ff1e0ff */
[----:B------:R-:W-:Y:S02]  /*34d0*/  F2FP.SATFINITE.E4M3.F32.PACK_AB_MERGE_C R41, RZ, R41, RZ ;  /* 0x00000029ff29723e */ /* 0x000fe400048070ff */
[----:B------:R-:W-:Y:S01]  /*34e0*/  LOP3.LUT R20, R20, 0xff000000, R7, 0xf8, !PT ;  /* 0xff00000014147812 */ /* 0x000fe200078ef807 */
[----:B------:R-:W-:Y:S01]  /*34f0*/  IMAD.U32 R7, RZ, RZ, UR16 ;  /* 0x00000010ff077e24 */ /* 0x000fe2000f8e00ff */
[----:B------:R-:W-:Y:S01]  /*3500*/  LOP3.LUT R43, R6, 0xff, R41, 0xf8, !PT ;  /* 0x000000ff062b7812 */ /* 0x000fe200078ef829 */
[----:B------:R-:W-:Y:S02]  /*3510*/  IMAD.X R77, R5, 0x1, R75, P0 ;  /* 0x00000001054d7824 */ /* 0x000fe400000e064b */
[----:B------:R-:W-:-:S03]  /*3520*/  IMAD.WIDE R6, R7, 0x2, R78 ;  /* 0x0000000207067825 */ /* 0x000fc600078e024e */
[----:B------:R0:W-:Y:S04]  /*3530*/  STG.E desc[UR10][R76.64], R43 ;  /* 0x0000002b4c007986 */ /* 0x0001e8000c10190a */
[----:B------:R-:W2:Y:S01]  /*3540*/  LDG.E.64 R6, desc[UR10][R6.64] ;  /* 0x0000000a06067981 */ /* 0x000ea2000c1e1b00 */
[----:B------:R-:W-:-:S05]  /*3550*/  IMAD.SHL.U32 R33, R37, 0x1000000, RZ ;  /* 0x0100000025217824 */ /* 0x000fca00078e00ff */
[----:B------:R-:W-:Y:S02]  /*3560*/  LOP3.LUT R32, R32, 0xff000000, R33, 0xf8, !PT ;  /* 0xff00000020207812 */ /* 0x000fe400078ef821 */
[----:B------:R-:W-:-:S05]  /*3570*/  LOP3.LUT R42, R42, 0xffff, RZ, 0xc0, !PT ;  /* 0x0000ffff2a2a7812 */ /* 0x000fca00078ec0ff */
[----:B------:R-:W-:Y:S02]  /*3580*/  IMAD.SHL.U32 R73, R42, 0x1000000, RZ ;  /* 0x010000002a497824 */ /* 0x000fe400078e00ff */
[----:B------:R-:W-:Y:S01]  /*3590*/  IMAD.IADD R55, R18, 0x1, R55 ;  /* 0x0000000112377824 */ /* 0x000fe200078e0237 */
[----:B------:R-:W-:Y:S01]  /*35a0*/  IADD3 R78, P0, PT, R76, UR16, RZ ;  /* 0x000000104c4e7c10 */ /* 0x000fe2000ff1e0ff */
[----:B0-----:R-:W-:Y:S01]  /*35b0*/  IMAD.MOV.U32 R76, RZ, RZ, 0x2 ;  /* 0x00000002ff4c7424 */ /* 0x001fe200078e00ff */
[----:B------:R-:W-:-:S03]  /*35c0*/  LOP3.LUT R72, R72, 0xff000000, R73, 0xf8, !PT ;  /* 0xff00000048487812 */ /* 0x000fc600078ef849 */
        /* <DEDUP_REMOVED lines=9> */
[----:B------:R-:W-:Y:S01]  /*3660*/  HADD2.F32 R43, -RZ, R43.H0_H0 ;  /* 0x2000002bff2b7230 */ /* 0x000fe20000004100 */
[----:B------:R-:W-:Y:S02]  /*3670*/  LOP3.LUT R37, R33, 0xffff, RZ, 0xc0, !PT ;  /* 0x0000ffff21257812 */ /* 0x000fe400078ec0ff */
[----:B------:R-:W-:Y:S02]  /*3680*/  F2FP.SATFINITE.E4M3.F32.PACK_AB_MERGE_C R44, RZ, R7, RZ ;  /* 0x00000007ff2c723e */ /* 0x000fe400048070ff */
[----:B------:R-:W-:Y:S01]  /*3690*/  FMNMX3 R21, |R6|, R21, |R43|, !PT ;  /* 0x0000001506157276 */ /* 0x000fe2000780062b */
[----:B------:R-:W-:-:S02]  /*36a0*/  IMAD.U32 R7, R37, 0x10000, RZ ;  /* 0x0001000025077824 */ /* 0x000fc400078e00ff */
[----:B------:R-:W-:Y:S01]  /*36b0*/  FMUL R43, R43, UR7 ;  /* 0x000000072b2b7c20 */ /* 0x000fe20008400000 */
[----:B------:R-:W-:Y:S02]  /*36c0*/  LOP3.LUT R44, R44, 0xffff, RZ, 0xc0, !PT ;  /* 0x0000ffff2c2c7812 */ /* 0x000fe400078ec0ff */
[----:B------:R-:W-:Y:S02]  /*36d0*/  LOP3.LUT R7, R7, 0xff0000, RZ, 0xc0, !PT ;  /* 0x00ff000007077812 */ /* 0x000fe400078ec0ff */
[----:B------:R-:W-:Y:S01]  /*36e0*/  F2FP.SATFINITE.E4M3.F32.PACK_AB_MERGE_C R43, RZ, R43, RZ ;  /* 0x0000002bff2b723e */ /* 0x000fe200048070ff */
[----:B------:R-:W-:Y:S02]  /*36f0*/  FMUL R42, R6, UR7 ;  /* 0x00000007062a7c20 */ /* 0x000fe40008400000 */
[----:B------:R-:W-:Y:S02]  /*3700*/  IMAD R6, R44, 0x1000000, R7 ;  /* 0x010000002c067824 */ /* 0x000fe400078e0207 */
[----:B------:R-:W-:-:S05]  /*3710*/  IMAD.SHL.U32 R7, R43, 0x100, RZ ;  /* 0x000001002b077824 */ /* 0x000fca00078e00ff */
[----:B------:R-:W-:Y:S01]  /*3720*/  LOP3.LUT R7, R6, 0xffff, R7, 0xf8, !PT ;  /* 0x0000ffff06077812 */ /* 0x000fe200078ef807 */
[----:B------:R-:W-:-:S04]  /*3730*/  IMAD.U32 R6, RZ, RZ, UR16 ;  /* 0x00000010ff067e24 */ /* 0x000fc8000f8e00ff */
[----:B------:R-:W-:-:S04]  /*3740*/  IMAD R55, R6, 0x2, R55 ;  /* 0x0000000206377824 */ /* 0x000fc800078e0237 */
[----:B------:R-:W-:Y:S01]  /*3750*/  VIADD R55, R55, UR16 ;  /* 0x0000001037377c36 */ /* 0x000fe20008000000 */
[----:B------:R-:W-:-:S03]  /*3760*/  F2FP.SATFINITE.E4M3.F32.PACK_AB_MERGE_C R42, RZ, R42, RZ ;  /* 0x0000002aff2a723e */ /* 0x000fc600048070ff */
[----:B------:R-:W-:Y:S01]  /*3770*/  IMAD R55, R6, 0x19, R55 ;  /* 0x0000001906377824 */ /* 0x000fe200078e0237 */
[----:B------:R-:W-:-:S03]  /*3780*/  LOP3.LUT R73, R7, 0xff, R42, 0xf8, !PT ;  /* 0x000000ff07497812 */ /* 0x000fc600078ef82a */
[----:B------:R-:W-:-:S04]  /*3790*/  IMAD.IADD R33, R4, 0x1, R55 ;  /* 0x0000000104217824 */ /* 0x000fc800078e0237 */
[----:B------:R-:W-:Y:S01]  /*37a0*/  IMAD.WIDE R76, R33, R76, UR12 ;  /* 0x0000000c214c7e25 */ /* 0x000fe2000f8e024c */
[----:B------:R0:W-:Y:S04]  /*37b0*/  STG.E desc[UR10][R78.64], R73 ;  /* 0x000000494e007986 */ /* 0x0001e8000c10190a */
[----:B------:R-:W2:Y:S01]  /*37c0*/  LDG.E.64 R6, desc[UR10][R76.64] ;  /* 0x0000000a4c067981 */ /* 0x000ea2000c1e1b00 */
[----:B------:R-:W-:Y:S02]  /*37d0*/  FMNMX3 R21, |R11|, R21, |R74|, !PT ;  /* 0x000000150b157276 */ /* 0x000fe4000780064a */
[----:B------:R-:W-:Y:S01]  /*37e0*/  LOP3.LUT R11, R46, 0xff, RZ, 0xc0, !PT ;  /* 0x000000ff2e0b7812 */ /* 0x000fe200078ec0ff */
[----:B------:R-:W-:Y:S01]  /*37f0*/  IMAD.SHL.U32 R46, R61, 0x100, RZ ;  /* 0x000001003d2e7824 */ /* 0x000fe200078e00ff */
[----:B------:R-:W-:-:S04]  /*3800*/  LOP3.LUT R61, R47, 0xff, RZ, 0xc0, !PT ;  /* 0x000000ff2f3d7812 */ /* 0x000fc800078ec0ff */
[----:B------:R-:W-:Y:S01]  /*3810*/  LOP3.LUT R11, R11, 0xff00, R46, 0xf8, !PT ;  /* 0x0000ff000b0b7812 */ /* 0x000fe200078ef82e */
[----:B------:R-:W-:Y:S01]  /*3820*/  IMAD.SHL.U32 R46, R63, 0x100, RZ ;  /* 0x000001003f2e7824 */ /* 0x000fe200078e00ff */
[----:B------:R-:W-:Y:S02]  /*3830*/  LOP3.LUT R45, R45, 0xff, RZ, 0xc0, !PT ;  /* 0x000000ff2d2d7812 */ /* 0x000fe400078ec0ff */
[----:B------:R-:W-:Y:S02]  /*3840*/  PRMT R60, R60, 0x7104, RZ ;  /* 0x000071043c3c7816 */ /* 0x000fe400000000ff */
[----:B------:R-:W-:Y:S02]  /*3850*/  LOP3.LUT R61, R61, 0xff00, R46, 0xf8, !PT ;  /* 0x0000ff003d3d7812 */ /* 0x000fe400078ef82e */
[----:B------:R-:W-:Y:S02]  /*3860*/  LOP3.LUT R60, R45, 0xff00, R60, 0xf8, !PT ;  /* 0x0000ff002d3c7812 */ /* 0x000fe400078ef83c */
[----:B0-----:R-:W-:-:S02]  /*3870*/  PRMT R73, R62, 0x7104, RZ ;  /* 0x000071043e497816 */ /* 0x001fc400000000ff */
[----:B------:R-:W-:Y:S01]  /*3880*/  LOP3.LUT R56, R56, 0xff, RZ, 0xc0, !PT ;  /* 0x000000ff38387812 */ /* 0x000fe200078ec0ff */
[----:B------:R-:W-:-:S03]  /*3890*/  IMAD.U32 R65, R65, 0x10000, RZ ;  /* 0x0001000041417824 */ /* 0x000fc600078e00ff */
[----:B------:R-:W-:Y:S02]  /*38a0*/  LOP3.LUT R56, R56, 0xff00, R73, 0xf8, !PT ;  /* 0x0000ff0038387812 */ /* 0x000fe400078ef849 */
[----:B------:R-:W-:-:S04]  /*38b0*/  IADD3 R74, P0, PT, R33, UR14, RZ ;  /* 0x0000000e214a7c10 */ /* 0x000fc8000ff1e0ff */
[----:B------:R-:W-:Y:S02]  /*38c0*/  LEA.HI.X.SX32 R75, R33, UR15, 0x1, P0 ;  /* 0x0000000f214b7c11 */ /* 0x000fe400080f0eff */
        /* <DEDUP_REMOVED lines=10> */
[----:B------:R-:W-:Y:S02]  /*3970*/  FMUL R46, R46, UR7 ;  /* 0x000000072e2e7c20 */ /* 0x000fe40008400000 */
[----:B------:R-:W-:Y:S02]  /*3980*/  IMAD.U32 R7, R45, 0x10000, RZ ;  /* 0x000100002d077824 */ /* 0x000fe400078e00ff */
[----:B------:R-:W-:Y:S01]  /*3990*/  FMUL R47, R47, UR7 ;  /* 0x000000072f2f7c20 */ /* 0x000fe20008400000 */
[----:B------:R-:W-:-:S02]  /*39a0*/  F2FP.SATFINITE.E4M3.F32.PACK_AB_MERGE_C R46, RZ, R46, RZ ;  /* 0x0000002eff2e723e */ /* 0x000fc400048070ff */
[----:B------:R-:W-:Y:S02]  /*39b0*/  LOP3.LUT R21, R56, 0xff0000, R65, 0xf8, !PT ;  /* 0x00ff000038157812 */ /* 0x000fe400078ef841 */
        /* <DEDUP_REMOVED lines=18> */
[----:B------:R-:W-:Y:S01]  /*3ae0*/  LOP3.LUT R63, R60, 0xff0000, R63, 0xf8, !PT ;  /* 0x00ff00003c3f7812 */ /* 0x000fe200078ef83f */
[----:B------:R-:W-:Y:S01]  /*3af0*/  IMAD.U32 R60, R67, 0x10000, RZ ;  /* 0x00010000433c7824 */ /* 0x000fe200078e00ff */
[----:B------:R-:W-:Y:S02]  /*3b00*/  LOP3.LUT R11, R11, R52, RZ, 0xfc, !PT ;  /* 0x000000340b0b7212 */ /* 0x000fe400078efcff */
[----:B------:R-:W-:Y:S02]  /*3b10*/  LOP3.LUT R53, R53, 0xffff, RZ, 0xc0, !PT ;  /* 0x0000ffff35357812 */ /* 0x000fe400078ec0ff */
[----:B------:R-:W-:Y:S02]  /*3b20*/  LOP3.LUT R33, R61, 0xff0000, R60, 0xf8, !PT ;  /* 0x00ff00003d217812 */ /* 0x000fe400078ef83c */
[----:B------:R-:W-:-:S05]  /*3b30*/  IADD3 R64, P0, PT, R74, UR16, RZ ;  /* 0x000000104a407c10 */ /* 0x000fca000ff1e0ff */
[----:B0-----:R-:W-:Y:S01]  /*3b40*/  IMAD.X R65, R5, 0x1, R75, P0 ;  /* 0x0000000105417824 */ /* 0x001fe200000e064b */
[--C-:B--2---:R-:W-:Y:S01]  /*3b50*/  SHF.R.U64 R52, R6, 0x10, R7.reuse ;  /* 0x0000001006347819 */ /* 0x104fe20000001207 */
[----:B------:R-:W-:Y:S01]  /*3b60*/  HADD2.F32 R61, -RZ, R6.H0_H0 ;  /* 0x20000006ff3d7230 */ /* 0x000fe20000004100 */
[----:B------:R-:W-:Y:S01]  /*3b70*/  SHF.R.U32.HI R60, RZ, 0x10, R7 ;  /* 0x00000010ff3c7819 */ /* 0x000fe20000011607 */
[----:B------:R-:W-:Y:S02]  /*3b80*/  HADD2.F32 R7, -RZ, R7.H0_H0 ;  /* 0x20000007ff077230 */ /* 0x000fe40000004100 */
[----:B------:R-:W-:Y:S02]  /*3b90*/  HADD2.F32 R6, -RZ, R52.H0_H0 ;  /* 0x20000034ff067230 */ /* 0x000fe40000004100 */
[----:B------:R-:W-:Y:S02]  /*3ba0*/  IMAD.SHL.U32 R52, R53, 0x1000000, RZ ;  /* 0x0100000035347824 */ /* 0x000fe400078e00ff */
[----:B------:R-:W-:Y:S01]  /*3bb0*/  HADD2.F32 R53, -RZ, R60.H0_H0 ;  /* 0x2000003cff357230 */ /* 0x000fe20000004100 */
[----:B------:R-:W-:-:S02]  /*3bc0*/  FMNMX3 R62, |R61|, R62, |R6|, !PT ;  /* 0x0000003e3d3e7276 */ /* 0x000fc40007800606 */
[----:B------:R-:W-:Y:S01]  /*3bd0*/  LOP3.LUT R21, R21, R52, RZ, 0xfc, !PT ;  /* 0x0000003415157212 */ /* 0x000fe200078efcff */
[C---:B------:R-:W-:Y:S01]  /*3be0*/  FMUL R52, R7.reuse, UR7 ;  /* 0x0000000707347c20 */ /* 0x040fe20008400000 */
[----:B------:R-:W-:Y:S01]  /*3bf0*/  FMNMX3 R62, |R7|, R62, |R53|, !PT ;  /* 0x0000003e073e7276 */ /* 0x000fe20007800635 */
[----:B------:R-:W-:-:S03]  /*3c00*/  FMUL R53, R53, UR7 ;  /* 0x0000000735357c20 */ /* 0x000fc60008400000 */
[----:B------:R-:W-:Y:S01]  /*3c10*/  F2FP.SATFINITE.E4M3.F32.PACK_AB_MERGE_C R52, RZ, R52, RZ ;  /* 0x00000034ff34723e */ /* 0x000fe200048070ff */
[----:B------:R-:W-:Y:S01]  /*3c20*/  FMUL R60, R6, UR7 ;  /* 0x00000007063c7c20 */ /* 0x000fe20008400000 */
[----:B------:R-:W-:-:S03]  /*3c30*/  F2FP.SATFINITE.E4M3.F32.PACK_AB_MERGE_C R53, RZ, R53, RZ ;  /* 0x00000035ff35723e */ /* 0x000fc600048070ff */
[----:B------:R-:W-:Y:S01]  /*3c40*/  IMAD.U32 R7, R52, 0x10000, RZ ;  /* 0x0001000034077824 */ /* 0x000fe200078e00ff */
[----:B------:R-:W-:Y:S02]  /*3c50*/  LOP3.LUT R6, R53, 0xffff, RZ, 0xc0, !PT ;  /* 0x0000ffff35067812 */ /* 0x000fe400078ec0ff */
[----:B------:R-:W-:Y:S02]  /*3c60*/  F2FP.SATFINITE.E4M3.F32.PACK_AB_MERGE_C R60, RZ, R60, RZ ;  /* 0x0000003cff3c723e */ /* 0x000fe400048070ff */
[----:B------:R-:W-:Y:S01]  /*3c70*/  LOP3.LUT R7, R7, 0xff0000, RZ, 0xc0, !PT ;  /* 0x00ff000007077812 */ /* 0x000fe200078ec0ff */
[----:B------:R-:W-:-:S04]  /*3c80*/  FMUL R61, R61, UR7 ;  /* 0x000000073d3d7c20 */ /* 0x000fc80008400000 */
[----:B------:R-:W-:Y:S02]  /*3c90*/  IMAD R7, R6, 0x1000000, R7 ;  /* 0x0100000006077824 */ /* 0x000fe400078e0207 */
[----:B------:R-:W-:Y:S01]  /*3ca0*/  IMAD.SHL.U32 R6, R60, 0x100, RZ ;  /* 0x000001003c067824 */ /* 0x000fe200078e00ff */
[----:B------:R-:W-:-:S04]  /*3cb0*/  F2FP.SATFINITE.E4M3.F32.PACK_AB_MERGE_C R61, RZ, R61, RZ ;  /* 0x0000003dff3d723e */ /* 0x000fc800048070ff */
[----:B------:R-:W-:Y:S01]  /*3cc0*/  LOP3.LUT R6, R7, 0xffff, R6, 0xf8, !PT ;  /* 0x0000ffff07067812 */ /* 0x000fe200078ef806 */
[----:B------:R-:W-:-:S03]  /*3cd0*/  IMAD.U32 R7, RZ, RZ, UR16 ;  /* 0x00000010ff077e24 */ /* 0x000fc6000f8e00ff */
[----:B------:R-:W-:Y:S01]  /*3ce0*/  LOP3.LUT R67, R6, 0xff, R61, 0xf8, !PT ;  /* 0x000000ff06437812 */ /* 0x000fe200078ef83d */
[----:B------:R-:W-:-:S04]  /*3cf0*/  IMAD.WIDE R76, R7, 0x2, R76 ;  /* 0x00000002074c7825 */ /* 0x000fc800078e024c */
[----:B------:R0:W-:Y:S04]  /*3d00*/  STG.E desc[UR10][R64.64], R67 ;  /* 0x0000004340007986 */ /* 0x0001e8000c10190a */
[----:B------:R-:W2:Y:S01]  /*3d10*/  LDG.E.64 R6, desc[UR10][R76.64] ;  /* 0x0000000a4c067981 */ /* 0x000ea2000c1e1b00 */
[----:B------:R-:W-:Y:S01]  /*3d20*/  LOP3.LUT R57, R57, 0xffff, RZ, 0xc0, !PT ;  /* 0x0000ffff39397812 */ /* 0x000fe200078ec0ff */
[----:B------:R-:W-:-:S04]  /*3d30*/  IMAD.SHL.U32 R66, R54, 0x1000000, RZ ;  /* 0x0100000036427824 */ /* 0x000fc800078e00ff */
[----:B------:R-:W-:Y:S02]  /*3d40*/  IMAD.SHL.U32 R54, R57, 0x1000000, RZ ;  /* 0x0100000039367824 */ /* 0x000fe400078e00ff */
[----:B------:R-:W-:-:S03]  /*3d50*/  IMAD R69, R28, 0x100, R69 ;  /* 0x000001001c457824 */ /* 0x000fc600078e0245 */
[----:B------:R-:W-:Y:S02]  /*3d60*/  LOP3.LUT R73, R63, R54, RZ, 0xfc, !PT ;  /* 0x000000363f497212 */ /* 0x000fe400078efcff */
[----:B------:R-:W-:Y:S02]  /*3d70*/  LOP3.LUT R33, R33, R66, RZ, 0xfc, !PT ;  /* 0x0000004221217212 */ /* 0x000fe400078efcff */
        /* <DEDUP_REMOVED lines=24> */
[----:B------:R-:W-:-:S04]  /*3f00*/  LOP3.LUT R7, R6, 0xffff, R7, 0xf8, !PT ;  /* 0x0000ffff06077812 */ /* 0x000fc800078ef807 */
[----:B------:R-:W-:Y:S01]  /*3f10*/  LOP3.LUT R67, R7, 0xff, R54, 0xf8, !PT ;  /* 0x000000ff07437812 */ /* 0x000fe200078ef836 */
[----:B------:R-:W-:-:S04]  /*3f20*/  IMAD.U32 R7, RZ, RZ, UR16 ;  /* 0x00000010ff077e24 */ /* 0x000fc8000f8e00ff */
[----:B------:R-:W-:Y:S01]  /*3f30*/  IMAD.WIDE R76, R7, 0x2, R76 ;  /* 0x00000002074c7825 */ /* 0x000fe200078e024c */
[----:B------:R0:W-:Y:S04]  /*3f40*/  STG.E desc[UR10][R64.64], R67 ;  /* 0x0000004340007986 */ /* 0x0001e8000c10190a */
[----:B------:R-:W2:Y:S01]  /*3f50*/  LDG.E.64 R6, desc[UR10][R76.64] ;  /* 0x0000000a4c067981 */ /* 0x000ea2000c1e1b00 */
[----:B------:R-:W-:Y:S02]  /*3f60*/  LOP3.LUT R59, R59, 0xff, RZ, 0xc0, !PT ;  /* 0x000000ff3b3b7812 */ /* 0x000fe400078ec0ff */
[----:B------:R-:W-:-:S03]  /*3f70*/  PRMT R68, R68, 0x6540, R23 ;  /* 0x0000654044447816 */ /* 0x000fc60000000017 */
[----:B------:R-:W-:Y:S02]  /*3f80*/  IMAD R59, R26, 0x100, R59 ;  /* 0x000001001a3b7824 */ /* 0x000fe400078e023b */
[----:B------:R-:W-:Y:S01]  /*3f90*/  IMAD.U32 R24, R24, 0x10000, RZ ;  /* 0x0001000018187824 */ /* 0x000fe200078e00ff */
[----:B------:R-:W-:-:S04]  /*3fa0*/  LOP3.LUT R58, R58, 0xff, RZ, 0xc0, !PT ;  /* 0x000000ff3a3a7812 */ /* 0x000fc800078ec0ff */
[----:B------:R-:W-:Y:S01]  /*3fb0*/  LOP3.LUT R24, R24, 0xff0000, RZ, 0xc0, !PT ;  /* 0x00ff000018187812 */ /* 0x000fe200078ec0ff */
[----:B------:R-:W-:-:S03]  /*3fc0*/  IMAD R63, R27, 0x100, R58 ;  /* 0x000001001b3f7824 */ /* 0x000fc600078e023a */
[----:B------:R-:W-:Y:S01]  /*3fd0*/  LOP3.LUT R24, R24, 0xffff, R69, 0xf8, !PT ;  /* 0x0000ffff18187812 */ /* 0x000fe200078ef845 */
        /* <DEDUP_REMOVED lines=30> */
[----:B------:R-:W-:-:S05]  /*41c0*/  IMAD.U32 R8, R8, 0x10000, RZ ;  /* 0x0001000008087824 */ /* 0x000fca00078e00ff */
[----:B------:R-:W-:Y:S01]  /*41d0*/  LOP3.LUT R8, R8, 0xff0000, RZ, 0xc0, !PT ;  /* 0x00ff000008087812 */ /* 0x000fe200078ec0ff */
[----:B------:R-:W-:-:S03]  /*41e0*/  IMAD.U32 R13, R13, 0x10000, RZ ;  /* 0x000100000d0d7824 */ /* 0x000fc600078e00ff */
[----:B------:R-:W-:Y:S01]  /*41f0*/  LOP3.LUT R63, R8, 0xffff, R63, 0xf8, !PT ;  /* 0x0000ffff083f7812 */ /* 0x000fe200078ef83f */
[----:B------:R-:W-:Y:S01]  /*4200*/  IMAD.U32 R8, R9, 0x10000, RZ ;  /* 0x0001000009087824 */ /* 0x000fe200078e00ff */
[----:B------:R-:W-:-:S04]  /*4210*/  LOP3.LUT R13, R13, 0xff0000, RZ, 0xc0, !PT ;  /* 0x00ff00000d0d7812 */ /* 0x000fc800078ec0ff */
[----:B------:R-:W-:Y:S01]  /*4220*/  LOP3.LUT R64, R8, 0xff0000, RZ, 0xc0, !PT ;  /* 0x00ff000008407812 */ /* 0x000fe200078ec0ff */
[----:B------:R-:W-:Y:S01]  /*4230*/  IMAD.SHL.U32 R8, R25, 0x1000000, RZ ;  /* 0x0100000019087824 */ /* 0x000fe200078e00ff */
[----:B------:R-:W-:Y:S02]  /*4240*/  LOP3.LUT R9, R13, 0xffff, R68, 0xf8, !PT ;  /* 0x0000ffff0d097812 */ /* 0x000fe400078ef844 */
[----:B------:R-:W-:Y:S02]  /*4250*/  LOP3.LUT R13, R64, 0xffff, R59, 0xf8, !PT ;  /* 0x0000ffff400d7812 */ /* 0x000fe400078ef83b */
[----:B------:R-:W-:Y:S02]  /*4260*/  LOP3.LUT R8, R63, 0xff000000, R8, 0xf8, !PT ;  /* 0xff0000003f087812 */ /* 0x000fe400078ef808 */
[--C-:B--2---:R-:W-:Y:S01]  /*4270*/  SHF.R.U64 R59, R6, 0x10, R7.reuse ;  /* 0x00000010063b7819 */ /* 0x104fe20000001207 */
[----:B------:R-:W-:Y:S01]  /*4280*/  HADD2.F32 R64, -RZ, R7.H0_H0 ;  /* 0x20000007ff407230 */ /* 0x000fe20000004100 */
[----:B------:R-:W-:Y:S01]  /*4290*/  SHF.R.U32.HI R63, RZ, 0x10, R7 ;  /* 0x00000010ff3f7819 */ /* 0x000fe20000011607 */
[----:B------:R-:W-:-:S02]  /*42a0*/  HADD2.F32 R6, -RZ, R6.H0_H0 ;  /* 0x20000006ff067230 */ /* 0x000fc40000004100 */
[----:B------:R-:W-:Y:S02]  /*42b0*/  HADD2.F32 R59, -RZ, R59.H0_H0 ;  /* 0x2000003bff3b7230 */ /* 0x000fe40000004100 */
[----:B------:R-:W-:Y:S01]  /*42c0*/  FMUL R7, R64, UR7 ;  /* 0x0000000740077c20 */ /* 0x000fe20008400000 */
[----:B------:R-:W-:Y:S02]  /*42d0*/  HADD2.F32 R63, -RZ, R63.H0_H0 ;  /* 0x2000003fff3f7230 */ /* 0x000fe40000004100 */
[----:B------:R-:W-:Y:S02]  /*42e0*/  FMNMX3 R25, |R6|, R69, |R59|, !PT ;  /* 0x0000004506197276 */ /* 0x000fe4000780063b */
[----:B------:R-:W-:Y:S02]  /*42f0*/  F2FP.SATFINITE.E4M3.F32.PACK_AB_MERGE_C R7, RZ, R7, RZ ;  /* 0x00000007ff07723e */ /* 0x000fe400048070ff */
[----:B------:R-:W-:Y:S01]  /*4300*/  FMNMX3 R25, |R64|, R25, |R63|, !PT ;  /* 0x0000001940197276 */ /* 0x000fe2000780063f */
[----:B0-----:R-:W-:Y:S01]  /*4310*/  FMUL R65, R63, UR7 ;  /* 0x000000073f417c20 */ /* 0x001fe20008400000 */
        /* <DEDUP_REMOVED lines=10> */
[----:B------:R-:W-:Y:S01]  /*43c0*/  LOP3.LUT R7, R17, 0xffff, RZ, 0xc0, !PT ;  /* 0x0000ffff11077812 */ /* 0x000fe200078ec0ff */
[----:B------:R-:W-:-:S04]  /*43d0*/  FMUL R6, R6, UR7 ;  /* 0x0000000706067c20 */ /* 0x000fc80008400000 */
        /* <DEDUP_REMOVED lines=10> */
[----:B------:R-:W-:Y:S01]  /*4480*/  LOP3.LUT R14, R14, 0xffff, RZ, 0xc0, !PT ;  /* 0x0000ffff0e0e7812 */ /* 0x000fe200078ec0ff */
[----:B------:R-:W-:Y:S01]  /*4490*/  IMAD.SHL.U32 R12, R12, 0x1000000, RZ ;  /* 0x010000000c0c7824 */ /* 0x000fe200078e00ff */
[----:B------:R-:W-:-:S03]  /*44a0*/  LOP3.LUT R66, R15, 0xff, RZ, 0xc0, !PT ;  /* 0x000000ff0f427812 */ /* 0x000fc600078ec0ff */
[----:B------:R-:W-:Y:S01]  /*44b0*/  IMAD.SHL.U32 R14, R14, 0x1000000, RZ ;  /* 0x010000000e0e7824 */ /* 0x000fe200078e00ff */
[----:B------:R-:W-:Y:S02]  /*44c0*/  LOP3.LUT R12, R13, 0xff000000, R12, 0xf8, !PT ;  /* 0xff0000000d0c7812 */ /* 0x000fe400078ef80c */
[----:B------:R-:W-:Y:S02]  /*44d0*/  PRMT R13, R35, 0x7104, RZ ;  /* 0x00007104230d7816 */ /* 0x000fe400000000ff */
[----:B------:R-:W-:Y:S02]  /*44e0*/  LOP3.LUT R14, R9, 0xff000000, R14, 0xf8, !PT ;  /* 0xff000000090e7812 */ /* 0x000fe400078ef80e */
[----:B------:R-:W-:Y:S02]  /*44f0*/  LOP3.LUT R13, R66, 0xff00, R13, 0xf8, !PT ;  /* 0x0000ff00420d7812 */ /* 0x000fe400078ef80d */
[--C-:B--2---:R-:W-:Y:S01]  /*4500*/  SHF.R.U64 R9, R6, 0x10, R7.reuse ;  /* 0x0000001006097819 */ /* 0x104fe20000001207 */
[----:B------:R-:W-:Y:S01]  /*4510*/  HADD2.F32 R66, -RZ, R7.H0_H0 ;  /* 0x20000007ff427230 */ /* 0x000fe20000004100 */
[----:B------:R-:W-:Y:S01]  /*4520*/  SHF.R.U32.HI R15, RZ, 0x10, R7 ;  /* 0x00000010ff0f7819 */ /* 0x000fe20000011607 */
[----:B------:R-:W-:-:S02]  /*4530*/  HADD2.F32 R6, -RZ, R6.H0_H0 ;  /* 0x20000006ff067230 */ /* 0x000fc40000004100 */
[----:B------:R-:W-:Y:S02]  /*4540*/  HADD2.F32 R9, -RZ, R9.H0_H0 ;  /* 0x20000009ff097230 */ /* 0x000fe40000004100 */
[----:B------:R-:W-:Y:S02]  /*4550*/  HADD2.F32 R7, -RZ, R15.H0_H0 ;  /* 0x2000000fff077230 */ /* 0x000fe40000004100 */
[----:B------:R-:W-:Y:S01]  /*4560*/  FMUL R15, R66, UR7 ;  /* 0x00000007420f7c20 */ /* 0x000fe20008400000 */
[----:B------:R-:W-:-:S04]  /*4570*/  FMNMX3 R25, |R6|, R25, |R9|, !PT ;  /* 0x0000001906197276 */ /* 0x000fc80007800609 */
[----:B------:R-:W-:Y:S02]  /*4580*/  F2FP.SATFINITE.E4M3.F32.PACK_AB_MERGE_C R15, RZ, R15, RZ ;  /* 0x0000000fff0f723e */ /* 0x000fe400048070ff */
[----:B------:R-:W-:Y:S01]  /*4590*/  FMNMX3 R25, |R66|, R25, |R7|, !PT ;  /* 0x0000001942197276 */ /* 0x000fe20007800607 */
[----:B------:R-:W-:Y:S01]  /*45a0*/  FMUL R7, R7, UR7 ;  /* 0x0000000707077c20 */ /* 0x000fe20008400000 */
[----:B------:R-:W-:Y:S01]  /*45b0*/  LOP3.LUT R66, R15, 0xffff, RZ, 0xc0, !PT ;  /* 0x0000ffff0f427812 */ /* 0x000fe200078ec0ff */
[----:B0-----:R-:W-:-:S03]  /*45c0*/  FMUL R65, R9, UR7 ;  /* 0x0000000709417c20 */ /* 0x001fc60008400000 */
        /* <DEDUP_REMOVED lines=8> */
[----:B------:R-:W-:Y:S02]  /*4650*/  IADD3 R74, P0, PT, R68, UR16, RZ ;  /* 0x00000010444a7c10 */ /* 0x000fe4000ff1e0ff */
[----:B------:R-:W-:Y:S02]  /*4660*/  F2FP.SATFINITE.E4M3.F32.PACK_AB_MERGE_C R67, RZ, R67, RZ ;  /* 0x00000043ff43723e */ /* 0x000fe400048070ff */
[----:B------:R-:W-:Y:S01]  /*4670*/  LOP3.LUT R6, R6, 0xffff, R7, 0xf8, !PT ;  /* 0x0000ffff06067812 */ /* 0x000fe200078ef807 */
[----:B------:R-:W-:Y:S02]  /*4680*/  IMAD.U32 R7, RZ, RZ, UR16 ;  /* 0x00000010ff077e24 */ /* 0x000fe4000f8e00ff */
[----:B------:R-:W-:Y:S01]  /*4690*/  IMAD.SHL.U32 R68, R29, 0x100, RZ ;  /* 0x000001001d447824 */ /* 0x000fe200078e00ff */
[----:B------:R-:W-:Y:S01]  /*46a0*/  LOP3.LUT R29, R6, 0xff, R67, 0xf8, !PT ;  /* 0x000000ff061d7812 */ /* 0x000fe200078ef843 */
[----:B------:R-:W-:-:S02]  /*46b0*/  IMAD.X R75, R5, 0x1, R69, P0 ;  /* 0x00000001054b7824 */ /* 0x000fc400000e0645 */
[----:B------:R-:W-:-:S03]  /*46c0*/  IMAD.WIDE R78, R7, 0x2, R78 ;  /* 0x00000002074e7825 */ /* 0x000fc600078e024e */
[----:B------:R0:W-:Y:S04]  /*46d0*/  STG.E desc[UR10][R74.64], R29 ;  /* 0x0000001d4a007986 */ /* 0x0001e8000c10190a */
[----:B------:R-:W2:Y:S01]  /*46e0*/  LDG.E.64 R6, desc[UR10][R78.64] ;  /* 0x0000000a4e067981 */ /* 0x000ea2000c1e1b00 */
[----:B------:R-:W-:Y:S02]  /*46f0*/  LOP3.LUT R9, R31, 0xff, RZ, 0xc0, !PT ;  /* 0x000000ff1f097812 */ /* 0x000fe400078ec0ff */
[----:B------:R-:W-:Y:S01]  /*4700*/  LOP3.LUT R31, R16, 0xff, RZ, 0xc0, !PT ;  /* 0x000000ff101f7812 */ /* 0x000fe200078ec0ff */
[----:B------:R-:W-:Y:S01]  /*4710*/  IMAD.U32 R16, R41, 0x10000, RZ ;  /* 0x0001000029107824 */ /* 0x000fe200078e00ff */
[----:B------:R-:W-:Y:S02]  /*4720*/  LOP3.LUT R22, R22, 0xff, RZ, 0xc0, !PT ;  /* 0x000000ff16167812 */ /* 0x000fe400078ec0ff */
[----:B------:R-:W-:-:S02]  /*4730*/  PRMT R15, R30, 0x7104, RZ ;  /* 0x000071041e0f7816 */ /* 0x000fc400000000ff */
[----:B------:R-:W-:Y:S01]  /*4740*/  LOP3.LUT R9, R9, 0xff00, R68, 0xf8, !PT ;  /* 0x0000ff0009097812 */ /* 0x000fe200078ef844 */
[----:B------:R-:W-:Y:S01]  /*4750*/  IMAD.SHL.U32 R68, R19, 0x100, RZ ;  /* 0x0000010013447824 */ /* 0x000fe200078e00ff */
[----:B------:R-:W-:Y:S02]  /*4760*/  LOP3.LUT R13, R13, 0xff0000, R16, 0xf8, !PT ;  /* 0x00ff00000d0d7812 */ /* 0x000fe400078ef810 */
[----:B------:R-:W-:Y:S02]  /*4770*/  LOP3.LUT R15, R22, 0xff00, R15, 0xf8, !PT ;  /* 0x0000ff00160f7812 */ /* 0x000fe400078ef80f */
[----:B------:R-:W-:Y:S02]  /*4780*/  IADD3 R76, P0, PT, R74, UR16, RZ ;  /* 0x000000104a4c7c10 */ /* 0x000fe4000ff1e0ff */
[----:B------:R-:W-:-:S03]  /*4790*/  LOP3.LUT R68, R31, 0xff00, R68, 0xf8, !PT ;  /* 0x0000ff001f447812 */ /* 0x000fc600078ef844 */
        /* <DEDUP_REMOVED lines=13> */
[----:B------:R-:W-:-:S03]  /*4870*/  FMUL R16, R16, UR7 ;  /* 0x0000000710107c20 */ /* 0x000fc60008400000 */
[----:B------:R-:W-:Y:S01]  /*4880*/  F2FP.SATFINITE.E4M3.F32.PACK_AB_MERGE_C R7, RZ, R7, RZ ;  /* 0x00000007ff07723e */ /* 0x000fe200048070ff */
[----:B0-----:R-:W-:Y:S01]  /*4890*/  IMAD.U32 R29, R19, 0x10000, RZ ;  /* 0x00010000131d7824 */ /* 0x001fe200078e00ff */
        /* <DEDUP_REMOVED lines=12> */
[----:B------:R1:W2:Y:S01]  /*4960*/  LDG.E.64 R6, desc[UR10][R78.64] ;  /* 0x0000000a4e067981 */ /* 0x0002a2000c1e1b00 */
[----:B------:R-:W-:Y:S02]  /*4970*/  IMAD.U32 R34, R34, 0x10000, RZ ;  /* 0x0001000022227824 */ /* 0x000fe400078e00ff */
[----:B------:R-:W-:-:S03]  /*4980*/  IMAD.U32 R41, R40, 0x10000, RZ ;  /* 0x0001000028297824 */ /* 0x000fc600078e00ff */
[----:B------:R-:W-:Y:S01]  /*4990*/  LOP3.LUT R40, R15, 0xff0000, R34, 0xf8, !PT ;  /* 0x00ff00000f287812 */ /* 0x000fe200078ef822 */
[----:B------:R-:W-:-:S05]  /*49a0*/  IMAD.U32 R36, R36, 0x10000, RZ ;  /* 0x0001000024247824 */ /* 0x000fca00078e00ff */
[----:B------:R-:W-:Y:S01]  /*49b0*/  LOP3.LUT R9, R9, 0xff0000, R36, 0xf8, !PT ;  /* 0x00ff000009097812 */ /* 0x000fe200078ef824 */
[----:B------:R-:W-:Y:S01]  /*49c0*/  IMAD.IADD R55, R18, 0x1, R55 ;  /* 0x0000000112377824 */ /* 0x000fe200078e0237 */
[----:B------:R-:W-:Y:S02]  /*49d0*/  LOP3.LUT R68, R68, 0xff0000, R41, 0xf8, !PT ;  /* 0x00ff000044447812 */ /* 0x000fe400078ef829 */
[----:B0-----:R-:W-:Y:S01]  /*49e0*/  IADD3 R76, P0, PT, R76, UR16, RZ ;  /* 0x000000104c4c7c10 */ /* 0x001fe2000ff1e0ff */
[----:B-1----:R-:W-:-:S04]  /*49f0*/  IMAD.MOV.U32 R78, RZ, RZ, 0x2 ;  /* 0x00000002ff4e7424 */ /* 0x002fc800078e00ff */
[----:B------:R-:W-:Y:S02]  /*4a00*/  IMAD.X R77, R5, 0x1, R77, P0 ;  /* 0x00000001054d7824 */ /* 0x000fe400000e064d */
[----:B--2---:R-:W-:Y:S01]  /*4a10*/  HADD2.F32 R15, -RZ, R7.H0_H0 ;  /* 0x20000007ff0f7230 */ /* 0x004fe20000004100 */
[--C-:B------:R-:W-:Y:S02]  /*4a20*/  SHF.R.U32.HI R74, RZ, 0x10, R7.reuse ;  /* 0x00000010ff4a7819 */ /* 0x100fe40000011607 */
[----:B------:R-:W-:Y:S02]  /*4a30*/  SHF.R.U64 R34, R6, 0x10, R7 ;  /* 0x0000001006227819 */ /* 0x000fe40000001207 */
[----:B------:R-:W-:Y:S01]  /*4a40*/  FMUL R7, R15, UR7 ;  /* 0x000000070f077c20 */ /* 0x000fe20008400000 */
[----:B------:R-:W-:-:S04]  /*4a50*/  HADD2.F32 R74, -RZ, R74.H0_H0 ;  /* 0x2000004aff4a7230 */ /* 0x000fc80000004100 */
        /* <DEDUP_REMOVED lines=14> */
[----:B------:R-:W-:-:S05]  /*4b40*/  IMAD R36, R31, 0x1000000, R36 ;  /* 0x010000001f247824 */ /* 0x000fca00078e0224 */
[----:B------:R-:W-:Y:S02]  /*4b50*/  LOP3.LUT R7, R36, 0xffff, R7, 0xf8, !PT ;  /* 0x0000ffff24077812 */ /* 0x000fe400078ef807 */
[----:B------:R-:W-:Y:S01]  /*4b60*/  F2FP.SATFINITE.E4M3.F32.PACK_AB_MERGE_C R36, RZ, R6, RZ ;  /* 0x00000006ff24723e */ /* 0x000fe200048070ff */
[----:B------:R-:W-:-:S04]  /*4b70*/  IMAD.U32 R6, RZ, RZ, UR16 ;  /* 0x00000010ff067e24 */ /* 0x000fc8000f8e00ff */
[----:B------:R-:W-:-:S04]  /*4b80*/  IMAD R55, R6, 0x2, R55 ;  /* 0x0000000206377824 */ /* 0x000fc800078e0237 */
[----:B------:R-:W-:-:S04]  /*4b90*/  VIADD R41, R55, UR16 ;  /* 0x0000001037297c36 */ /* 0x000fc80008000000 */
[----:B------:R-:W-:Y:S01]  /*4ba0*/  IMAD R41, R6, 0x19, R41 ;  /* 0x0000001906297824 */ /* 0x000fe200078e0229 */
[----:B------:R-:W-:-:S03]  /*4bb0*/  LOP3.LUT R69, R7, 0xff, R36, 0xf8, !PT ;  /* 0x000000ff07457812 */ /* 0x000fc600078ef824 */
[----:B------:R-:W-:-:S04]  /*4bc0*/  IMAD.IADD R55, R4, 0x1, R41 ;  /* 0x0000000104377824 */ /* 0x000fc800078e0229 */
[----:B------:R-:W-:Y:S01]  /*4bd0*/  IMAD.WIDE R78, R55, R78, UR12 ;  /* 0x0000000c374e7e25 */ /* 0x000fe2000f8e024e */
[----:B------:R0:W-:Y:S04]  /*4be0*/  STG.E desc[UR10][R76.64], R69 ;  /* 0x000000454c007986 */ /* 0x0001e8000c10190a */
[----:B------:R-:W2:Y:S01]  /*4bf0*/  LDG.E.64 R6, desc[UR10][R78.64] ;  /* 0x0000000a4e067981 */ /* 0x000ea2000c1e1b00 */
[----:B------:R-:W-:Y:S02]  /*4c00*/  LOP3.LUT R43, R43, 0xffff, RZ, 0xc0, !PT ;  /* 0x0000ffff2b2b7812 */ /* 0x000fe400078ec0ff */
[----:B------:R-:W-:-:S03]  /*4c10*/  LOP3.LUT R42, R42, 0xffff, RZ, 0xc0, !PT ;  /* 0x0000ffff2a2a7812 */ /* 0x000fc600078ec0ff */
[----:B------:R-:W-:Y:S02]  /*4c20*/  IMAD.SHL.U32 R43, R43, 0x1000000, RZ ;  /* 0x010000002b2b7824 */ /* 0x000fe400078e00ff */
[----:B0-----:R-:W-:Y:S01]  /*4c30*/  IMAD.SHL.U32 R76, R37, 0x1000000, RZ ;  /* 0x01000000254c7824 */ /* 0x001fe200078e00ff */
[----:B------:R-:W-:Y:S01]  /*4c40*/  FMNMX3 R74, |R15|, R25, |R74|, !PT ;  /* 0x000000190f4a7276 */ /* 0x000fe2000780064a */
[----:B------:R-:W-:Y:S01]  /*4c50*/  IMAD.SHL.U32 R42, R42, 0x1000000, RZ ;  /* 0x010000002a2a7824 */ /* 0x000fe200078e00ff */
[----:B------:R-:W-:-:S04]  /*4c60*/  LOP3.LUT R15, R40, R43, RZ, 0xfc, !PT ;  /* 0x0000002b280f7212 */ /* 0x000fc800078efcff */
[----:B------:R-:W-:Y:S01]  /*4c70*/  LOP3.LUT R25, R13, R42, RZ, 0xfc, !PT ;  /* 0x0000002a0d197212 */ /* 0x000fe200078efcff */
[----:B------:R-:W-:-:S05]  /*4c80*/  IMAD.SHL.U32 R13, R44, 0x1000000, RZ ;  /* 0x010000002c0d7824 */ /* 0x000fca00078e00ff */
[----:B------:R-:W-:Y:S01]  /*4c90*/  LOP3.LUT R13, R68, R13, RZ, 0xfc, !PT ;  /* 0x0000000d440d7212 */ /* 0x000fe200078efcff */
[----:B------:R-:W-:Y:S01]  /*4ca0*/  IMAD R68, R61, 0x100, R56 ;  /* 0x000001003d447824 */ /* 0x000fe200078e0238 */
[----:B------:R-:W-:Y:S02]  /*4cb0*/  IADD3 R42, P0, PT, R55, UR14, RZ ;  /* 0x0000000e372a7c10 */ /* 0x000fe4000ff1e0ff */
[----:B--2---:R-:W-:Y:S01]  /*4cc0*/  SHF.R.U64 R37, R6, 0x10, R7 ;  /* 0x0000001006257819 */ /* 0x004fe20000001207 */
[----:B------:R-:W-:-:S04]  /*4cd0*/  HADD2.F32 R43, -RZ, R6.H0_H0 ;  /* 0x20000006ff2b7230 */ /* 0x000fc80000004100 */
[----:B------:R-:W-:Y:S01]  /*4ce0*/  HADD2.F32 R6, -RZ, R37.H0_H0 ;  /* 0x20000025ff067230 */ /* 0x000fe20000004100 */
[----:B------:R-:W-:Y:S01]  /*4cf0*/  SHF.R.U32.HI R37, RZ, 0x10, R7 ;  /* 0x00000010ff257819 */ /* 0x000fe20000011607 */
[----:B------:R-:W-:-:S03]  /*4d00*/  HADD2.F32 R7, -RZ, R7.H0_H0 ;  /* 0x20000007ff077230 */ /* 0x000fc60000004100 */
[----:B------:R-:W-:Y:S01]  /*4d10*/  FMNMX3 R74, |R43|, R74, |R6|, !PT ;  /* 0x0000004a2b4a7276 */ /* 0x000fe20007800606 */
[----:B------:R-:W-:Y:S02]  /*4d20*/  HADD2.F32 R37, -RZ, R37.H0_H0 ;  /* 0x20000025ff257230 */ /* 0x000fe40000004100 */
[----:B------:R-:W-:-:S03]  /*4d30*/  FMUL R40, R7, UR7 ;  /* 0x0000000707287c20 */ /* 0x000fc60008400000 */
[----:B------:R-:W-:Y:S01]  /*4d40*/  FMNMX3 R61, |R7|, R74, |R37|, !PT ;  /* 0x0000004a073d7276 */ /* 0x000fe20007800625 */
[----:B------:R-:W-:Y:S01]  /*4d50*/  FMUL R37, R37, UR7 ;  /* 0x0000000725257c20 */ /* 0x000fe20008400000 */
[----:B------:R-:W-:Y:S01]  /*4d60*/  F2FP.SATFINITE.E4M3.F32.PACK_AB_MERGE_C R40, RZ, R40, RZ ;  /* 0x00000028ff28723e */ /* 0x000fe200048070ff */
[----:B------:R-:W-:-:S03]  /*4d70*/  FMUL R44, R6, UR7 ;  /* 0x00000007062c7c20 */ /* 0x000fc60008400000 */
        /* <DEDUP_REMOVED lines=8> */
[----:B------:R-:W-:-:S03]  /*4e00*/  IMAD.SHL.U32 R7, R44, 0x100, RZ ;  /* 0x000001002c077824 */ /* 0x000fc600078e00ff */
[----:B------:R-:W-:Y:S02]  /*4e10*/  LOP3.LUT R56, R43, 0xff, RZ, 0xc0, !PT ;  /* 0x000000ff2b387812 */ /* 0x000fe400078ec0ff */
[----:B------:R-:W-:Y:S02]  /*4e20*/  LOP3.LUT R7, R6, 0xffff, R7, 0xf8, !PT ;  /* 0x0000ffff06077812 */ /* 0x000fe400078ef807 */
[----:B------:R-:W-:Y:S02]  /*4e30*/  LEA.HI.X.SX32 R43, R55, UR15, 0x1, P0 ;  /* 0x0000000f372b7c11 */ /* 0x000fe400080f0eff */
[----:B------:R-:W-:Y:S01]  /*4e40*/  LOP3.LUT R55, R7, R56, RZ, 0xfc, !PT ;  /* 0x0000003807377212 */ /* 0x000fe200078efcff */
[----:B------:R-:W-:-:S04]  /*4e50*/  IMAD.U32 R7, RZ, RZ, UR16 ;  /* 0x00000010ff077e24 */ /* 0x000fc8000f8e00ff */
[----:B------:R-:W-:Y:S01]  /*4e60*/  IMAD.WIDE R78, R7, 0x2, R78 ;  /* 0x00000002074e7825 */ /* 0x000fe200078e024e */
[----:B------:R0:W-:Y:S04]  /*4e70*/  STG.E desc[UR10][R42.64], R55 ;  /* 0x000000372a007986 */ /* 0x0001e8000c10190a */
[----:B------:R-:W2:Y:S01]  /*4e80*/  LDG.E.64 R6, desc[UR10][R78.64] ;  /* 0x0000000a4e067981 */ /* 0x000ea2000c1e1b00 */
[----:B------:R-:W-:Y:S01]  /*4e90*/  LOP3.LUT R45, R45, 0xff, RZ, 0xc0, !PT ;  /* 0x000000ff2d2d7812 */ /* 0x000fe200078ec0ff */
[----:B------:R-:W-:Y:S01]  /*4ea0*/  IMAD.U32 R54, R54, 0x10000, RZ ;  /* 0x0001000036367824 */ /* 0x000fe200078e00ff */
[----:B------:R-:W-:-:S03]  /*4eb0*/  LOP3.LUT R46, R46, 0xff, RZ, 0xc0, !PT ;  /* 0x000000ff2e2e7812 */ /* 0x000fc600078ec0ff */
[----:B------:R-:W-:Y:S01]  /*4ec0*/  IMAD R52, R52, 0x100, R45 ;  /* 0x0000010034347824 */ /* 0x000fe200078e022d */
[----:B------:R-:W-:Y:S01]  /*4ed0*/  LOP3.LUT R45, R54, 0xff0000, RZ, 0xc0, !PT ;  /* 0x00ff0000362d7812 */ /* 0x000fe200078ec0ff */
[----:B------:R-:W-:-:S03]  /*4ee0*/  IMAD.U32 R62, R62, 0x10000, RZ ;  /* 0x000100003e3e7824 */ /* 0x000fc600078e00ff */
[----:B------:R-:W-:Y:S01]  /*4ef0*/  LOP3.LUT R68, R45, 0xffff, R68, 0xf8, !PT ;  /* 0x0000ffff2d447812 */ /* 0x000fe200078ef844 */
[----:B------:R-:W-:Y:S01]  /*4f00*/  IMAD R53, R53, 0x100, R46 ;  /* 0x0000010035357824 */ /* 0x000fe200078e022e */
[----:B0-----:R-:W-:Y:S02]  /*4f10*/  LOP3.LUT R55, R62, 0xff0000, RZ, 0xc0, !PT ;  /* 0x00ff00003e377812 */ /* 0x001fe400078ec0ff */
[----:B------:R-:W-:Y:S02]  /*4f20*/  PRMT R47, R47, 0x6540, R60 ;  /* 0x000065402f2f7816 */ /* 0x000fe4000000003c */
[----:B------:R-:W-:Y:S02]  /*4f30*/  LOP3.LUT R60, R55, 0xffff, R52, 0xf8, !PT ;  /* 0x0000ffff373c7812 */ /* 0x000fe400078ef834 */
[----:B------:R-:W-:-:S05]  /*4f40*/  IADD3 R42, P0, PT, R42, UR16, RZ ;  /* 0x000000102a2a7c10 */ /* 0x000fca000ff1e0ff */
        /* <DEDUP_REMOVED lines=12> */
[----:B------:R-:W-:Y:S01]  /*5010*/  FMUL R45, R45, UR7 ;  /* 0x000000072d2d7c20 */ /* 0x000fe20008400000 */
[----:B------:R-:W-:-:S03]  /*5020*/  IMAD.U32 R7, R52, 0x10000, RZ ;  /* 0x0001000034077824 */ /* 0x000fc600078e00ff */
[----:B------:R-:W-:Y:S02]  /*5030*/  F2FP.SATFINITE.E4M3.F32.PACK_AB_MERGE_C R46, RZ, R46, RZ ;  /* 0x0000002eff2e723e */ /* 0x000fe400048070ff */
[----:B------:R-:W-:Y:S02]  /*5040*/  LOP3.LUT R62, R7, 0xff0000, RZ, 0xc0, !PT ;  /* 0x00ff0000073e7812 */ /* 0x000fe400078ec0ff */
[----:B------:R-:W-:Y:S02]  /*5050*/  LOP3.LUT R7, R46, 0xffff, RZ, 0xc0, !PT ;  /* 0x0000ffff2e077812 */ /* 0x000fe400078ec0ff */
[----:B------:R-:W-:Y:S01]  /*5060*/  F2FP.SATFINITE.E4M3.F32.PACK_AB_MERGE_C R45, RZ, R45, RZ ;  /* 0x0000002dff2d723e */ /* 0x000fe200048070ff */
[----:B------:R-:W-:Y:S02]  /*5070*/  FMUL R55, R6, UR7 ;  /* 0x0000000706377c20 */ /* 0x000fe40008400000 */
        /* <DEDUP_REMOVED lines=9> */
[----:B------:R-:W-:Y:S02]  /*5110*/  IMAD.U32 R28, R28, 0x10000, RZ ;  /* 0x000100001c1c7824 */ /* 0x000fe400078e00ff */
[----:B------:R-:W-:-:S03]  /*5120*/  IMAD.U32 R57, R57, 0x10000, RZ ;  /* 0x0001000039397824 */ /* 0x000fc600078e00ff */
[----:B------:R-:W-:Y:S01]  /*5130*/  LOP3.LUT R28, R28, 0xff0000, RZ, 0xc0, !PT ;  /* 0x00ff00001c1c7812 */ /* 0x000fe200078ec0ff */
[----:B------:R-:W-:-:S03]  /*5140*/  IMAD.SHL.U32 R27, R27, 0x1000000, RZ ;  /* 0x010000001b1b7824 */ /* 0x000fc600078e00ff */
[----:B------:R-:W-:Y:S02]  /*5150*/  LOP3.LUT R47, R28, 0xffff, R47, 0xf8, !PT ;  /* 0x0000ffff1c2f7812 */ /* 0x000fe400078ef82f */
[----:B------:R-:W-:-:S04]  /*5160*/  LOP3.LUT R28, R57, 0xff0000, RZ, 0xc0, !PT ;  /* 0x00ff0000391c7812 */ /* 0x000fc800078ec0ff */
[----:B------:R-:W-:Y:S02]  /*5170*/  LOP3.LUT R53, R28, 0xffff, R53, 0xf8, !PT ;  /* 0x0000ffff1c357812 */ /* 0x000fe400078ef835 */
[----:B------:R-:W-:Y:S02]  /*5180*/  LOP3.LUT R28, R60, 0xff000000, R27, 0xf8, !PT ;  /* 0xff0000003c1c7812 */ /* 0x000fe400078ef81b */
[----:B------:R-:W-:-:S05]  /*5190*/  IADD3 R74, P0, PT, R42, UR16, RZ ;  /* 0x000000102a4a7c10 */ /* 0x000fca000ff1e0ff */
[----:B------:R-:W-:Y:S01]  /*51a0*/  IMAD.X R75, R5, 0x1, R43, P0 ;  /* 0x00000001054b7824 */ /* 0x000fe200000e062b */
        /* <DEDUP_REMOVED lines=29> */
[----:B------:R-:W-:Y:S02]  /*5380*/  LOP3.LUT R9, R9, R76, RZ, 0xfc, !PT ;  /* 0x0000004c09097212 */ /* 0x000fe400078efcff */
[----:B------:R-:W-:Y:S01]  /*5390*/  LOP3.LUT R76, R17, 0xff, RZ, 0xc0, !PT ;  /* 0x000000ff114c7812 */ /* 0x000fe200078ec0ff */
[----:B------:R-:W-:Y:S01]  /*53a0*/  IMAD.SHL.U32 R26, R26, 0x1000000, RZ ;  /* 0x010000001a1a7824 */ /* 0x000fe200078e00ff */
[----:B------:R-:W-:-:S04]  /*53b0*/  LOP3.LUT R58, R58, 0xffff, RZ, 0xc0, !PT ;  /* 0x0000ffff3a3a7812 */ /* 0x000fc800078ec0ff */
[----:B------:R-:W-:Y:S01]  /*53c0*/  LOP3.LUT R62, R47, 0xff000000, R26, 0xf8, !PT ;  /* 0xff0000002f3e7812 */ /* 0x000fe200078ef81a */
[----:B------:R-:W-:Y:S02]  /*53d0*/  IMAD.SHL.U32 R69, R58, 0x1000000, RZ ;  /* 0x010000003a457824 */ /* 0x000fe400078e00ff */
[----:B------:R-:W-:-:S05]  /*53e0*/  IMAD.SHL.U32 R58, R23, 0x1000000, RZ ;  /* 0x01000000173a7824 */ /* 0x000fca00078e00ff */
[----:B------:R-:W-:Y:S02]  /*53f0*/  LOP3.LUT R58, R53, 0xff000000, R58, 0xf8, !PT ;  /* 0xff000000353a7812 */ /* 0x000fe400078ef83a */
[----:B------:R-:W-:Y:S02]  /*5400*/  LOP3.LUT R64, R64, 0xff, RZ, 0xc0, !PT ;  /* 0x000000ff40407812 */ /* 0x000fe400078ec0ff */
[----:B------:R-:W-:-:S04]  /*5410*/  PRMT R67, R67, 0x7104, RZ ;  /* 0x0000710443437816 */ /* 0x000fc800000000ff */
[----:B------:R-:W-:Y:S02]  /*5420*/  LOP3.LUT R47, R76, 0xff00, R67, 0xf8, !PT ;  /* 0x0000ff004c2f7812 */ /* 0x000fe400078ef843 */
[--C-:B--2---:R-:W-:Y:S01]  /*5430*/  SHF.R.U64 R17, R6, 0x10, R7.reuse ;  /* 0x0000001006117819 */ /* 0x104fe20000001207 */
[----:B0-----:R-:W-:Y:S02]  /*5440*/  HADD2.F32 R43, -RZ, R6.H0_H0 ;  /* 0x20000006ff2b7230 */ /* 0x001fe40000004100 */
[----:B------:R-:W-:Y:S02]  /*5450*/  HADD2.F32 R26, -RZ, R7.H0_H0 ;  /* 0x20000007ff1a7230 */ /* 0x000fe40000004100 */
[----:B------:R-:W-:Y:S01]  /*5460*/  HADD2.F32 R6, -RZ, R17.H0_H0 ;  /* 0x20000011ff067230 */ /* 0x000fe20000004100 */
[----:B------:R-:W-:-:S05]  /*5470*/  SHF.R.U32.HI R17, RZ, 0x10, R7 ;  /* 0x00000010ff117819 */ /* 0x000fca0000011607 */
        /* <DEDUP_REMOVED lines=27> */
[----:B------:R-:W-:Y:S02]  /*5630*/  LOP3.LUT R66, R63, 0xff, RZ, 0xc0, !PT ;  /* 0x000000ff3f427812 */ /* 0x000fe400078ec0ff */
[----:B------:R-:W-:Y:S01]  /*5640*/  PRMT R63, R65, 0x7104, RZ ;  /* 0x00007104413f7816 */ /* 0x000fe200000000ff */
[----:B------:R-:W-:Y:S01]  /*5650*/  IMAD.SHL.U32 R35, R35, 0x100, RZ ;  /* 0x0000010023237824 */ /* 0x000fe200078e00ff */
[----:B------:R-:W-:Y:S02]  /*5660*/  LOP3.LUT R74, R59, 0xff, RZ, 0xc0, !PT ;  /* 0x000000ff3b4a7812 */ /* 0x000fe400078ec0ff */
[----:B------:R-:W-:Y:S01]  /*5670*/  LOP3.LUT R63, R66, 0xff00, R63, 0xf8, !PT ;  /* 0x0000ff00423f7812 */ /* 0x000fe200078ef83f */
[----:B------:R-:W-:Y:S01]  /*5680*/  IMAD.U32 R66, R29, 0x10000, RZ ;  /* 0x000100001d427824 */ /* 0x000fe200078e00ff */
[----:B------:R-:W-:-:S04]  /*5690*/  LOP3.LUT R29, R74, 0xff00, R35, 0xf8, !PT ;  /* 0x0000ff004a1d7812 */ /* 0x000fc800078ef823 */
[----:B------:R-:W-:Y:S02]  /*56a0*/  LOP3.LUT R59, R47, 0xff0000, R66, 0xf8, !PT ;  /* 0x00ff00002f3b7812 */ /* 0x000fe400078ef842 */
[--C-:B--2---:R-:W-:Y:S01]  /*56b0*/  SHF.R.U32.HI R35, RZ, 0x10, R7.reuse ;  /* 0x00000010ff237819 */ /* 0x104fe20000011607 */
[----:B------:R-:W-:Y:S01]  /*56c0*/  HADD2.F32 R66, -RZ, R7.H0_H0 ;  /* 0x20000007ff427230 */ /* 0x000fe20000004100 */
[----:B------:R-:W-:Y:S01]  /*56d0*/  SHF.R.U64 R47, R6, 0x10, R7 ;  /* 0x00000010062f7819 */ /* 0x000fe20000001207 */
[----:B------:R-:W-:Y:S02]  /*56e0*/  HADD2.F32 R6, -RZ, R6.H0_H0 ;  /* 0x20000006ff067230 */ /* 0x000fe40000004100 */
[----:B------:R-:W-:Y:S02]  /*56f0*/  HADD2.F32 R7, -RZ, R35.H0_H0 ;  /* 0x20000023ff077230 */ /* 0x000fe40000004100 */
[----:B------:R-:W-:Y:S01]  /*5700*/  FMUL R35, R66, UR7 ;  /* 0x0000000742237c20 */ /* 0x000fe20008400000 */
[----:B------:R-:W-:-:S04]  /*5710*/  HADD2.F32 R47, -RZ, R47.H0_H0 ;  /* 0x2000002fff2f7230 */ /* 0x000fc80000004100 */
[----:B------:R-:W-:Y:S02]  /*5720*/  F2FP.SATFINITE.E4M3.F32.PACK_AB_MERGE_C R35, RZ, R35, RZ ;  /* 0x00000023ff23723e */ /* 0x000fe400048070ff */
[----:B------:R-:W-:Y:S02]  /*5730*/  FMNMX3 R53, |R6|, R53, |R47|, !PT ;  /* 0x0000003506357276 */ /* 0x000fe4000780062f */
[----:B------:R-:W-:Y:S02]  /*5740*/  LOP3.LUT R35, R35, 0xffff, RZ, 0xc0, !PT ;  /* 0x0000ffff23237812 */ /* 0x000fe400078ec0ff */
[----:B------:R-:W-:Y:S01]  /*5750*/  FMNMX3 R65, |R66|, R53, |R7|, !PT ;  /* 0x0000003542417276 */ /* 0x000fe20007800607 */
[----:B------:R-:W-:Y:S01]  /*5760*/  FMUL R7, R7, UR7 ;  /* 0x0000000707077c20 */ /* 0x000fe20008400000 */
[----:B------:R-:W-:Y:S01]  /*5770*/  FMUL R53, R47, UR7 ;  /* 0x000000072f357c20 */ /* 0x000fe20008400000 */
[----:B------:R-:W-:-:S03]  /*5780*/  IMAD.U32 R66, R35, 0x10000, RZ ;  /* 0x0001000023427824 */ /* 0x000fc600078e00ff */
[----:B------:R-:W-:Y:S02]  /*5790*/  F2FP.SATFINITE.E4M3.F32.PACK_AB_MERGE_C R7, RZ, R7, RZ ;  /* 0x00000007ff07723e */ /* 0x000fe400048070ff */
[----:B------:R-:W-:Y:S02]  /*57a0*/  LOP3.LUT R66, R66, 0xff0000, RZ, 0xc0, !PT ;  /* 0x00ff000042427812 */ /* 0x000fe400078ec0ff */
[----:B------:R-:W-:Y:S02]  /*57b0*/  LOP3.LUT R47, R7, 0xffff, RZ, 0xc0, !PT ;  /* 0x0000ffff072f7812 */ /* 0x000fe400078ec0ff */
[----:B------:R-:W-:-:S03]  /*57c0*/  F2FP.SATFINITE.E4M3.F32.PACK_AB_MERGE_C R53, RZ, R53, RZ ;  /* 0x00000035ff35723e */ /* 0x000fc600048070ff */
[----:B------:R-:W-:Y:S02]  /*57d0*/  IMAD R7, R47, 0x1000000, R66 ;  /* 0x010000002f077824 */ /* 0x000fe400078e0242 */
[----:B------:R-:W-:Y:S02]  /*57e0*/  IMAD.SHL.U32 R66, R53, 0x100, RZ ;  /* 0x0000010035427824 */ /* 0x000fe400078e00ff */
[----:B------:R-:W-:-:S03]  /*57f0*/  FMUL R6, R6, UR7 ;  /* 0x0000000706067c20 */ /* 0x000fc60008400000 */
[----:B------:R-:W-:Y:S02]  /*5800*/  LOP3.LUT R7, R7, 0xffff, R66, 0xf8, !PT ;  /* 0x0000ffff07077812 */ /* 0x000fe400078ef842 */
[----:B------:R-:W-:Y:S02]  /*5810*/  IADD3 R66, P0, PT, R60, UR16, RZ ;  /* 0x000000103c427c10 */ /* 0x000fe4000ff1e0ff */
[----:B0-----:R-:W-:-:S03]  /*5820*/  F2FP.SATFINITE.E4M3.F32.PACK_AB_MERGE_C R60, RZ, R6, RZ ;  /* 0x00000006ff3c723e */ /* 0x001fc600048070ff */
[----:B------:R-:W-:Y:S02]  /*5830*/  IMAD.X R67, R5, 0x1, R61, P0 ;  /* 0x0000000105437824 */ /* 0x000fe400000e063d */
[----:B------:R-:W-:Y:S01]  /*5840*/  IMAD.U32 R61, R19, 0x10000, RZ ;  /* 0x00010000133d7824 */ /* 0x000fe200078e00ff */
[----:B------:R-:W-:Y:S01]  /*5850*/  LOP3.LUT R19, R7, 0xff, R60, 0xf8, !PT ;  /* 0x000000ff07137812 */ /* 0x000fe200078ef83c */
[----:B------:R-:W-:-:S04]  /*5860*/  IMAD.U32 R7, RZ, RZ, UR16 ;  /* 0x00000010ff077e24 */ /* 0x000fc8000f8e00ff */
[----:B------:R-:W-:Y:S01]  /*5870*/  IMAD.WIDE R78, R7, 0x2, R78 ;  /* 0x00000002074e7825 */ /* 0x000fe200078e024e */
[----:B------:R0:W-:Y:S04]  /*5880*/  STG.E desc[UR10][R66.64], R19 ;  /* 0x0000001342007986 */ /* 0x0001e8000c10190a */
[----:B------:R-:W2:Y:S01]  /*5890*/  LDG.E.64 R6, desc[UR10][R78.64] ;  /* 0x0000000a4e067981 */ /* 0x000ea2000c1e1b00 */
[----:B------:R-:W-:Y:S01]  /*58a0*/  IMAD.U32 R16, R16, 0x10000, RZ ;  /* 0x0001000010107824 */ /* 0x000fe200078e00ff */
[----:B------:R-:W-:Y:S01]  /*58b0*/  LOP3.LUT R64, R64, 0xff0000, R61, 0xf8, !PT ;  /* 0x00ff000040407812 */ /* 0x000fe200078ef83d */
[----:B------:R-:W-:-:S03]  /*58c0*/  IMAD.SHL.U32 R61, R30, 0x1000000, RZ ;  /* 0x010000001e3d7824 */ /* 0x000fc600078e00ff */
[----:B------:R-:W-:Y:S01]  /*58d0*/  LOP3.LUT R63, R63, 0xff0000, R16, 0xf8, !PT ;  /* 0x00ff00003f3f7812 */ /* 0x000fe200078ef810 */
[----:B------:R-:W-:-:S05]  /*58e0*/  IMAD.U32 R16, R22, 0x10000, RZ ;  /* 0x0001000016107824 */ /* 0x000fca00078e00ff */
[----:B------:R-:W-:Y:S02]  /*58f0*/  LOP3.LUT R16, R29, 0xff0000, R16, 0xf8, !PT ;  /* 0x00ff00001d107812 */ /* 0x000fe400078ef810 */
[----:B------:R-:W-:Y:S02]  /*5900*/  LOP3.LUT R29, R64, R61, RZ, 0xfc, !PT ;  /* 0x0000003d401d7212 */ /* 0x000fe400078efcff */
[----:B0-----:R-:W-:-:S05]  /*5910*/  IADD3 R66, P0, PT, R66, UR16, RZ ;  /* 0x0000001042427c10 */ /* 0x001fca000ff1e0ff */
        /* <DEDUP_REMOVED lines=24> */
[----:B------:R-:W-:-:S04]  /*5aa0*/  F2FP.SATFINITE.E4M3.F32.PACK_AB_MERGE_C R36, RZ, R6, RZ ;  /* 0x00000006ff24723e */ /* 0x000fc800048070ff */
[----:B------:R-:W-:Y:S01]  /*5ab0*/  LOP3.LUT R65, R7, 0xff, R36, 0xf8, !PT ;  /* 0x000000ff07417812 */ /* 0x000fe200078ef824 */
[----:B------:R-:W-:-:S04]  /*5ac0*/  IMAD.U32 R7, RZ, RZ, UR16 ;  /* 0x00000010ff077e24 */ /* 0x000fc8000f8e00ff */
[----:B------:R-:W-:Y:S01]  /*5ad0*/  IMAD.WIDE R78, R7, 0x2, R78 ;  /* 0x00000002074e7825 */ /* 0x000fe200078e024e */
[----:B------:R0:W-:Y:S04]  /*5ae0*/  STG.E desc[UR10][R66.64], R65 ;  /* 0x0000004142007986 */ /* 0x0001e8000c10190a */
[----:B------:R-:W2:Y:S01]  /*5af0*/  LDG.E.64 R6, desc[UR10][R78.64] ;  /* 0x0000000a4e067981 */ /* 0x000ea2000c1e1b00 */
[----:B------:R-:W-:Y:S01]  /*5b00*/  LOP3.LUT R34, R34, 0xffff, RZ, 0xc0, !PT ;  /* 0x0000ffff22227812 */ /* 0x000fe200078ec0ff */
[----:B------:R-:W-:Y:S02]  /*5b10*/  IMAD.SHL.U32 R64, R64, 0x1000000, RZ ;  /* 0x0100000040407824 */ /* 0x000fe400078e00ff */
[----:B------:R-:W-:Y:S01]  /*5b20*/  IMAD.SHL.U32 R31, R31, 0x1000000, RZ ;  /* 0x010000001f1f7824 */ /* 0x000fe200078e00ff */
[----:B------:R-:W-:Y:S01]  /*5b30*/  LOP3.LUT R68, R68, 0xff000000, R69, 0xf8, !PT ;  /* 0xff00000044447812 */ /* 0x000fe200078ef845 */
[----:B------:R-:W-:Y:S01]  /*5b40*/  IMAD.SHL.U32 R34, R34, 0x1000000, RZ ;  /* 0x0100000022227824 */ /* 0x000fe200078e00ff */
[----:B------:R-:W-:-:S02]  /*5b50*/  LOP3.LUT R69, R59, R64, RZ, 0xfc, !PT ;  /* 0x000000403b457212 */ /* 0x000fc400078efcff */
[----:B------:R-:W-:Y:S02]  /*5b60*/  LOP3.LUT R59, R16, R31, RZ, 0xfc, !PT ;  /* 0x0000001f103b7212 */ /* 0x000fe400078efcff */
[----:B------:R-:W-:Y:S01]  /*5b70*/  LOP3.LUT R63, R63, R34, RZ, 0xfc, !PT ;  /* 0x000000223f3f7212 */ /* 0x000fe200078efcff */
[----:B------:R-:W-:Y:S01]  /*5b80*/  IMAD R55, R55, 0x100, R56 ;  /* 0x0000010037377824 */ /* 0x000fe200078e0238 */
[--C-:B--2---:R-:W-:Y:S01]  /*5b90*/  SHF.R.U64 R16, R6, 0x10, R7.reuse ;  /* 0x0000001006107819 */ /* 0x104fe20000001207 */
        /* <DEDUP_REMOVED lines=22> */
[----:B------:R-:W-:Y:S02]  /*5d00*/  IADD3 R64, P0, PT, R66, UR16, RZ ;  /* 0x0000001042407c10 */ /* 0x000fe4000ff1e0ff */
[----:B------:R-:W-:Y:S01]  /*5d10*/  F2FP.SATFINITE.E4M3.F32.PACK_AB_MERGE_C R56, RZ, R56, RZ ;  /* 0x00000038ff38723e */ /* 0x000fe200048070ff */
[----:B------:R-:W-:Y:S02]  /*5d20*/  IMAD R52, R52, 0x100, R7 ;  /* 0x0000010034347824 */ /* 0x000fe400078e0207 */
[----:B------:R-:W-:Y:S01]  /*5d30*/  IMAD.U32 R7, RZ, RZ, UR16 ;  /* 0x00000010ff077e24 */ /* 0x000fe2000f8e00ff */
[----:B------:R-:W-:Y:S01]  /*5d40*/  LOP3.LUT R75, R75, 0xff, R56, 0xf8, !PT ;  /* 0x000000ff4b4b7812 */ /* 0x000fe200078ef838 */
[----:B0-----:R-:W-:-:S02]  /*5d50*/  IMAD.X R65, R5, 0x1, R67, P0 ;  /* 0x0000000105417824 */ /* 0x001fc400000e0643 */
[----:B------:R-:W-:-:S03]  /*5d60*/  IMAD.WIDE R6, R7, 0x2, R78 ;  /* 0x0000000207067825 */ /* 0x000fc600078e024e */
[----:B------:R0:W-:Y:S04]  /*5d70*/  STG.E desc[UR10][R64.64], R75 ;  /* 0x0000004b40007986 */ /* 0x0001e8000c10190a */
[----:B------:R-:W2:Y:S01]  /*5d80*/  LDG.E.64 R6, desc[UR10][R6.64] ;  /* 0x0000000a06067981 */ /* 0x000ea2000c1e1b00 */
[----:B------:R-:W-:-:S05]  /*5d90*/  LOP3.LUT R37, R37, 0xff, RZ, 0xc0, !PT ;  /* 0x000000ff25257812 */ /* 0x000fca00078ec0ff */
[----:B------:R-:W-:Y:S01]  /*5da0*/  IMAD R46, R46, 0x100, R37 ;  /* 0x000001002e2e7824 */ /* 0x000fe200078e0225 */
[----:B------:R-:W-:Y:S01]  /*5db0*/  PRMT R67, R44, 0x6540, R45 ;  /* 0x000065402c437816 */ /* 0x000fe2000000002d */
[----:B------:R-:W-:Y:S01]  /*5dc0*/  IMAD.IADD R41, R18, 0x1, R41 ;  /* 0x0000000112297824 */ /* 0x000fe200078e0229 */
[----:B------:R-:W-:-:S05]  /*5dd0*/  IADD3 R76, P0, PT, R64, UR16, RZ ;  /* 0x00000010404c7c10 */ /* 0x000fca000ff1e0ff */
[----:B------:R-:W-:Y:S02]  /*5de0*/  IMAD.X R77, R5, 0x1, R65, P0 ;  /* 0x00000001054d7824 */ /* 0x000fe400000e0641 */
[----:B--2---:R-:W-:Y:S01]  /*5df0*/  HADD2.F32 R66, -RZ, R7.H0_H0 ;  /* 0x20000007ff427230 */ /* 0x004fe20000004100 */
[----:B------:R-:W-:-:S04]  /*5e00*/  SHF.R.U32.HI R40, RZ, 0x10, R7 ;  /* 0x00000010ff287819 */ /* 0x000fc80000011607 */
[----:B------:R-:W-:Y:S01]  /*5e10*/  FMUL R37, R66, UR7 ;  /* 0x0000000742257c20 */ /* 0x000fe20008400000 */
[----:B------:R-:W-:Y:S01]  /*5e20*/  SHF.R.U64 R44, R6, 0x10, R7 ;  /* 0x00000010062c7819 */ /* 0x000fe20000001207 */
[----:B0-----:R-:W-:-:S03]  /*5e30*/  HADD2.F32 R75, -RZ, R40.H0_H0 ;  /* 0x20000028ff4b7230 */ /* 0x001fc60000004100 */
[----:B------:R-:W-:Y:S01]  /*5e40*/  F2FP.SATFINITE.E4M3.F32.PACK_AB_MERGE_C R37, RZ, R37, RZ ;  /* 0x00000025ff25723e */ /* 0x000fe200048070ff */
[----:B------:R-:W-:Y:S02]  /*5e50*/  HADD2.F32 R40, -RZ, R6.H0_H0 ;  /* 0x20000006ff287230 */ /* 0x000fe40000004100 */
[----:B------:R-:W-:Y:S01]  /*5e60*/  FMUL R6, R75, UR7 ;  /* 0x000000074b067c20 */ /* 0x000fe20008400000 */
[----:B------:R-:W-:Y:S01]  /*5e70*/  HADD2.F32 R44, -RZ, R44.H0_H0 ;  /* 0x2000002cff2c7230 */ /* 0x000fe20000004100 */
[----:B------:R-:W-:-:S03]  /*5e80*/  LOP3.LUT R37, R37, 0xffff, RZ, 0xc0, !PT ;  /* 0x0000ffff25257812 */ /* 0x000fc600078ec0ff */
[----:B------:R-:W-:Y:S01]  /*5e90*/  F2FP.SATFINITE.E4M3.F32.PACK_AB_MERGE_C R6, RZ, R6, RZ ;  /* 0x00000006ff06723e */ /* 0x000fe200048070ff */
[----:B------:R-:W-:Y:S01]  /*5ea0*/  FMUL R45, R44, UR7 ;  /* 0x000000072c2d7c20 */ /* 0x000fe20008400000 */
[----:B------:R-:W-:Y:S01]  /*5eb0*/  IMAD.U32 R7, R37, 0x10000, RZ ;  /* 0x0001000025077824 */ /* 0x000fe200078e00ff */
[----:B------:R-:W-:Y:S02]  /*5ec0*/  FMNMX3 R74, |R40|, R61, |R44|, !PT ;  /* 0x0000003d284a7276 */ /* 0x000fe4000780062c */
[----:B------:R-:W-:Y:S02]  /*5ed0*/  LOP3.LUT R44, R6, 0xffff, RZ, 0xc0, !PT ;  /* 0x0000ffff062c7812 */ /* 0x000fe400078ec0ff */
[----:B------:R-:W-:Y:S02]  /*5ee0*/  LOP3.LUT R7, R7, 0xff0000, RZ, 0xc0, !PT ;  /* 0x00ff000007077812 */ /* 0x000fe400078ec0ff */
[----:B------:R-:W-:Y:S01]  /*5ef0*/  F2FP.SATFINITE.E4M3.F32.PACK_AB_MERGE_C R45, RZ, R45, RZ ;  /* 0x0000002dff2d723e */ /* 0x000fe200048070ff */
[----:B------:R-:W-:-:S02]  /*5f00*/  FMUL R61, R40, UR7 ;  /* 0x00000007283d7c20 */ /* 0x000fc40008400000 */
[----:B------:R-:W-:Y:S02]  /*5f10*/  IMAD R7, R44, 0x1000000, R7 ;  /* 0x010000002c077824 */ /* 0x000fe400078e0207 */
[----:B------:R-:W-:Y:S01]  /*5f20*/  IMAD.SHL.U32 R6, R45, 0x100, RZ ;  /* 0x000001002d067824 */ /* 0x000fe200078e00ff */
[----:B------:R-:W-:-:S04]  /*5f30*/  F2FP.SATFINITE.E4M3.F32.PACK_AB_MERGE_C R61, RZ, R61, RZ ;  /* 0x0000003dff3d723e */ /* 0x000fc800048070ff */
[----:B------:R-:W-:-:S04]  /*5f40*/  LOP3.LUT R6, R7, 0xffff, R6, 0xf8, !PT ;  /* 0x0000ffff07067812 */ /* 0x000fc800078ef806 */
[----:B------:R-:W-:Y:S01]  /*5f50*/  LOP3.LUT R79, R6, 0xff, R61, 0xf8, !PT ;  /* 0x000000ff064f7812 */ /* 0x000fe200078ef83d */
[----:B------:R-:W-:-:S04]  /*5f60*/  IMAD.U32 R6, RZ, RZ, UR16 ;  /* 0x00000010ff067e24 */ /* 0x000fc8000f8e00ff */
[----:B------:R-:W-:-:S04]  /*5f70*/  IMAD R41, R6, 0x2, R41 ;  /* 0x0000000206297824 */ /* 0x000fc800078e0229 */
[----:B------:R-:W-:-:S04]  /*5f80*/  VIADD R41, R41, UR16 ;  /* 0x0000001029297c36 */ /* 0x000fc80008000000 */
[----:B------:R-:W-:Y:S02]  /*5f90*/  IMAD R65, R6, 0x19, R41 ;  /* 0x0000001906417824 */ /* 0x000fe400078e0229 */
[----:B------:R-:W-:Y:S02]  /*5fa0*/  IMAD.MOV.U32 R41, RZ, RZ, 0x2 ;  /* 0x00000002ff297424 */ /* 0x000fe400078e00ff */
[----:B------:R-:W-:-:S04]  /*5fb0*/  IMAD.IADD R64, R4, 0x1, R65 ;  /* 0x0000000104407824 */ /* 0x000fc800078e0241 */
[----:B------:R-:W-:Y:S01]  /*5fc0*/  IMAD.WIDE R40, R64, R41, UR12 ;  /* 0x0000000c40287e25 */ /* 0x000fe2000f8e0229 */
[----:B------:R0:W-:Y:S04]  /*5fd0*/  STG.E desc[UR10][R76.64], R79 ;  /* 0x0000004f4c007986 */ /* 0x0001e8000c10190a */
[----:B------:R-:W2:Y:S01]  /*5fe0*/  LDG.E.64 R6, desc[UR10][R40.64] ;  /* 0x0000000a28067981 */ /* 0x000ea2000c1e1b00 */
[----:B------:R-:W-:Y:S02]  /*5ff0*/  IMAD.U32 R42, R42, 0x10000, RZ ;  /* 0x000100002a2a7824 */ /* 0x000fe400078e00ff */
[----:B------:R-:W-:Y:S02]  /*6000*/  IMAD.U32 R57, R57, 0x10000, RZ ;  /* 0x0001000039397824 */ /* 0x000fe400078e00ff */
[----:B------:R-:W-:Y:S01]  /*6010*/  IMAD.U32 R27, R27, 0x10000, RZ ;  /* 0x000100001b1b7824 */ /* 0x000fe200078e00ff */
[----:B------:R-:W-:Y:S01]  /*6020*/  LOP3.LUT R42, R42, 0xff0000, RZ, 0xc0, !PT ;  /* 0x00ff00002a2a7812 */ /* 0x000fe200078ec0ff */
[----:B------:R-:W-:Y:S01]  /*6030*/  IMAD.U32 R54, R54, 0x10000, RZ ;  /* 0x0001000036367824 */ /* 0x000fe200078e00ff */
[----:B------:R-:W-:-:S02]  /*6040*/  LOP3.LUT R57, R57, 0xff0000, RZ, 0xc0, !PT ;  /* 0x00ff000039397812 */ /* 0x000fc400078ec0ff */
[----:B------:R-:W-:Y:S02]  /*6050*/  LOP3.LUT R27, R27, 0xff0000, RZ, 0xc0, !PT ;  /* 0x00ff00001b1b7812 */ /* 0x000fe400078ec0ff */
[----:B------:R-:W-:Y:S02]  /*6060*/  LOP3.LUT R55, R42, 0xffff, R55, 0xf8, !PT ;  /* 0x0000ffff2a377812 */ /* 0x000fe400078ef837 */
[----:B------:R-:W-:Y:S02]  /*6070*/  LOP3.LUT R52, R57, 0xffff, R52, 0xf8, !PT ;  /* 0x0000ffff39347812 */ /* 0x000fe400078ef834 */
[----:B------:R-:W-:Y:S02]  /*6080*/  LOP3.LUT R27, R27, 0xffff, R46, 0xf8, !PT ;  /* 0x0000ffff1b1b7812 */ /* 0x000fe400078ef82e */
[----:B------:R-:W-:Y:S02]  /*6090*/  LOP3.LUT R54, R54, 0xff0000, RZ, 0xc0, !PT ;  /* 0x00ff000036367812 */ /* 0x000fe400078ec0ff */
[----:B------:R-:W-:Y:S01]  /*60a0*/  FMNMX3 R74, |R66|, R74, |R75|, !PT ;  /* 0x0000004a424a7276 */ /* 0x000fe2000780064b */
[----:B------:R-:W-:Y:S01]  /*60b0*/  IMAD.SHL.U32 R75, R17, 0x1000000, RZ ;  /* 0x01000000114b7824 */ /* 0x000fe200078e00ff */
[----:B------:R-:W-:-:S02]  /*60c0*/  LOP3.LUT R67, R54, 0xffff, R67, 0xf8, !PT ;  /* 0x0000ffff36437812 */ /* 0x000fc400078ef843 */
[----:B------:R-:W-:Y:S02]  /*60d0*/  LOP3.LUT R66, R43, 0xffff, RZ, 0xc0, !PT ;  /* 0x0000ffff2b427812 */ /* 0x000fe400078ec0ff */
[--C-:B--2---:R-:W-:Y:S01]  /*60e0*/  SHF.R.U64 R42, R6, 0x10, R7.reuse ;  /* 0x00000010062a7819 */ /* 0x104fe20000001207 */
[----:B------:R-:W-:Y:S01]  /*60f0*/  HADD2.F32 R57, -RZ, R6.H0_H0 ;  /* 0x20000006ff397230 */ /* 0x000fe20000004100 */
[----:B------:R-:W-:Y:S01]  /*6100*/  SHF.R.U32.HI R6, RZ, 0x10, R7 ;  /* 0x00000010ff067819 */ /* 0x000fe20000011607 */
[----:B------:R-:W-:Y:S02]  /*6110*/  HADD2.F32 R46, -RZ, R7.H0_H0 ;  /* 0x20000007ff2e7230 */ /* 0x000fe40000004100 */
[----:B------:R-:W-:Y:S02]  /*6120*/  HADD2.F32 R42, -RZ, R42.H0_H0 ;  /* 0x2000002aff2a7230 */ /* 0x000fe40000004100 */
[----:B------:R-:W-:Y:S02]  /*6130*/  HADD2.F32 R17, -RZ, R6.H0_H0 ;  /* 0x20000006ff117230 */ /* 0x000fe40000004100 */
[----:B------:R-:W-:Y:S01]  /*6140*/  FMUL R54, R46, UR7 ;  /* 0x000000072e367c20 */ /* 0x000fe20008400000 */
[----:B------:R-:W-:-:S02]  /*6150*/  LOP3.LUT R6, R52, 0xff000000, R75, 0xf8, !PT ;  /* 0xff00000034067812 */ /* 0x000fc400078ef84b */
[----:B------:R-:W-:Y:S01]  /*6160*/  FMNMX3 R7, |R57|, R74, |R42|, !PT ;  /* 0x0000004a39077276 */ /* 0x000fe2000780062a */
[----:B------:R-:W-:Y:S01]  /*6170*/  FMUL R52, R17, UR7 ;  /* 0x0000000711347c20 */ /* 0x000fe20008400000 */
[----:B------:R-:W-:Y:S02]  /*6180*/  F2FP.SATFINITE.E4M3.F32.PACK_AB_MERGE_C R54, RZ, R54, RZ ;  /* 0x00000036ff36723e */ /* 0x000fe400048070ff */
[----:B------:R-:W-:Y:S01]  /*6190*/  FMNMX3 R7, |R46|, R7, |R17|, !PT ;  /* 0x000000072e077276 */ /* 0x000fe20007800611 */
[----:B------:R-:W-:Y:S01]  /*61a0*/  FMUL R17, R42, UR7 ;  /* 0x000000072a117c20 */ /* 0x000fe20008400000 */
[----:B------:R-:W-:Y:S01]  /*61b0*/  F2FP.SATFINITE.E4M3.F32.PACK_AB_MERGE_C R52, RZ, R52, RZ ;  /* 0x00000034ff34723e */ /* 0x000fe200048070ff */
[----:B------:R-:W-:-:S03]  /*61c0*/  IMAD.U32 R46, R54, 0x10000, RZ ;  /* 0x00010000362e7824 */ /* 0x000fc600078e00ff */
        /* <DEDUP_REMOVED lines=8> */
[----:B------:R-:W-:Y:S01]  /*6250*/  IMAD.U32 R75, RZ, RZ, UR16 ;  /* 0x00000010ff4b7e24 */ /* 0x000fe2000f8e00ff */
[C---:B------:R-:W-:Y:S02]  /*6260*/  IADD3 R42, P0, PT, R64.reuse, UR14, RZ ;  /* 0x0000000e402a7c10 */ /* 0x040fe4000ff1e0ff */
[----:B------:R-:W-:Y:S01]  /*6270*/  LOP3.LUT R57, R57, 0xff, RZ, 0xc0, !PT ;  /* 0x000000ff39397812 */ /* 0x000fe200078ec0ff */
[----:B------:R-:W-:Y:S01]  /*6280*/  IMAD.WIDE R74, R75, 0x2, R40 ;  /* 0x000000024b4a7825 */ /* 0x000fe200078e0228 */
[----:B------:R-:W-:Y:S02]  /*6290*/  LEA.HI.X.SX32 R43, R64, UR15, 0x1, P0 ;  /* 0x0000000f402b7c11 */ /* 0x000fe400080f0eff */
[----:B0-----:R-:W-:-:S05]  /*62a0*/  LOP3.LUT R77, R46, R57, RZ, 0xfc, !PT ;  /* 0x000000392e4d7212 */ /* 0x001fca00078efcff */
[----:B------:R0:W-:Y:S04]  /*62b0*/  STG.E desc[UR10][R42.64], R77 ;  /* 0x0000004d2a007986 */ /* 0x0001e8000c10190a */
[----:B------:R-:W2:Y:S01]  /*62c0*/  LDG.E.64 R40, desc[UR10][R74.64] ;  /* 0x0000000a4a287981 */ /* 0x000ea2000c1e1b00 */
[----:B------:R-:W-:Y:S01]  /*62d0*/  LOP3.LUT R26, R26, 0xffff, RZ, 0xc0, !PT ;  /* 0x0000ffff1a1a7812 */ /* 0x000fe200078ec0ff */
[----:B------:R-:W-:-:S04]  /*62e0*/  IMAD.SHL.U32 R66, R66, 0x1000000, RZ ;  /* 0x0100000042427824 */ /* 0x000fc800078e00ff */
[----:B------:R-:W-:Y:S01]  /*62f0*/  IMAD.SHL.U32 R26, R26, 0x1000000, RZ ;  /* 0x010000001a1a7824 */ /* 0x000fe200078e00ff */
[----:B------:R-:W-:Y:S02]  /*6300*/  LOP3.LUT R64, R60, 0xff, RZ, 0xc0, !PT ;  /* 0x000000ff3c407812 */ /* 0x000fe400078ec0ff */
[----:B------:R-:W-:Y:S01]  /*6310*/  LOP3.LUT R46, R55, 0xff000000, R66, 0xf8, !PT ;  /* 0xff000000372e7812 */ /* 0x000fe200078ef842 */
[----:B------:R-:W-:Y:S01]  /*6320*/  IMAD.SHL.U32 R66, R23, 0x1000000, RZ ;  /* 0x0100000017427824 */ /* 0x000fe200078e00ff */
[----:B------:R-:W-:Y:S02]  /*6330*/  LOP3.LUT R60, R67, 0xff000000, R26, 0xf8, !PT ;  /* 0xff000000433c7812 */ /* 0x000fe400078ef81a */
[----:B------:R-:W-:Y:S02]  /*6340*/  PRMT R23, R36, 0x7104, RZ ;  /* 0x0000710424177816 */ /* 0x000fe400000000ff */
[----:B------:R-:W-:Y:S02]  /*6350*/  LOP3.LUT R66, R27, 0xff000000, R66, 0xf8, !PT ;  /* 0xff0000001b427812 */ /* 0x000fe400078ef842 */
[----:B------:R-:W-:Y:S01]  /*6360*/  LOP3.LUT R23, R64, 0xff00, R23, 0xf8, !PT ;  /* 0x0000ff0040177812 */ /* 0x000fe200078ef817 */
[----:B------:R-:W-:Y:S01]  /*6370*/  IMAD.SHL.U32 R64, R19, 0x100, RZ ;  /* 0x0000010013407824 */ /* 0x000fe200078e00ff */
[----:B------:R-:W-:-:S02]  /*6380*/  LOP3.LUT R35, R35, 0xff, RZ, 0xc0, !PT ;  /* 0x000000ff23237812 */ /* 0x000fc400078ec0ff */
[----:B------:R-:W-:-:S05]  /*6390*/  IADD3 R76, P0, PT, R42, UR16, RZ ;  /* 0x000000102a4c7c10 */ /* 0x000fca000ff1e0ff */
[----:B0-----:R-:W-:Y:S01]  /*63a0*/  IMAD.X R77, R5, 0x1, R43, P0 ;  /* 0x00000001054d7824 */ /* 0x001fe200000e062b */
[--C-:B--2---:R-:W-:Y:S01]  /*63b0*/  SHF.R.U64 R26, R40, 0x10, R41.reuse ;  /* 0x00000010281a7819 */ /* 0x104fe20000001229 */
[----:B------:R-:W-:Y:S01]  /*63c0*/  HADD2.F32 R40, -RZ, R40.H0_H0 ;  /* 0x20000028ff287230 */ /* 0x000fe20000004100 */
[----:B------:R-:W-:Y:S01]  /*63d0*/  SHF.R.U32.HI R36, RZ, 0x10, R41 ;  /* 0x00000010ff247819 */ /* 0x000fe20000011629 */
[----:B------:R-:W-:Y:S02]  /*63e0*/  HADD2.F32 R27, -RZ, R41.H0_H0 ;  /* 0x20000029ff1b7230 */ /* 0x000fe40000004100 */
[----:B------:R-:W-:Y:S02]  /*63f0*/  HADD2.F32 R26, -RZ, R26.H0_H0 ;  /* 0x2000001aff1a7230 */ /* 0x000fe40000004100 */
[----:B------:R-:W-:-:S03]  /*6400*/  HADD2.F32 R36, -RZ, R36.H0_H0 ;  /* 0x20000024ff247230 */ /* 0x000fc60000004100 */
[----:B------:R-:W-:Y:S02]  /*6410*/  FMNMX3 R41, |R40|, R7, |R26|, !PT ;  /* 0x0000000728297276 */ /* 0x000fe4000780061a */
[----:B------:R-:W-:Y:S01]  /*6420*/  LOP3.LUT R7, R35, 0xff00, R64, 0xf8, !PT ;  /* 0x0000ff0023077812 */ /* 0x000fe200078ef840 */
[----:B------:R-:W-:Y:S01]  /*6430*/  FMUL R35, R27, UR7 ;  /* 0x000000071b237c20 */ /* 0x000fe20008400000 */
[----:B------:R-:W-:-:S04]  /*6440*/  FMUL R19, R36, UR7 ;  /* 0x0000000724137c20 */ /* 0x000fc80008400000 */
        /* <DEDUP_REMOVED lines=20> */
[----:B------:R-:W-:-:S03]  /*6590*/  IMAD.SHL.U32 R47, R22, 0x100, RZ ;  /* 0x00000100162f7824 */ /* 0x000fc600078e00ff */
[----:B------:R-:W-:Y:S02]  /*65a0*/  LOP3.LUT R42, R23, 0xff0000, R42, 0xf8, !PT ;  /* 0x00ff0000172a7812 */ /* 0x000fe400078ef82a */
[----:B------:R-:W-:Y:S02]  /*65b0*/  LOP3.LUT R53, R53, 0xff, RZ, 0xc0, !PT ;  /* 0x000000ff35357812 */ /* 0x000fe400078ec0ff */
[----:B------:R-:W-:-:S04]  /*65c0*/  PRMT R30, R30, 0x7104, RZ ;  /* 0x000071041e1e7816 */ /* 0x000fc800000000ff */
[----:B------:R-:W-:Y:S02]  /*65d0*/  LOP3.LUT R30, R53, 0xff00, R30, 0xf8, !PT ;  /* 0x0000ff00351e7812 */ /* 0x000fe400078ef81e */
[----:B0-----:R-:W-:-:S05]  /*65e0*/  IADD3 R76, P0, PT, R76, UR16, RZ ;  /* 0x000000104c4c7c10 */ /* 0x001fca000ff1e0ff */
[----:B------:R-:W-:Y:S01]  /*65f0*/  IMAD.X R77, R5, 0x1, R77, P0 ;  /* 0x00000001054d7824 */ /* 0x000fe200000e064d */
[--C-:B--2---:R-:W-:Y:S01]  /*6600*/  SHF.R.U64 R23, R26, 0x10, R27.reuse ;  /* 0x000000101a177819 */ /* 0x104fe2000000121b */
[----:B------:R-:W-:Y:S01]  /*6610*/  HADD2.F32 R22, -RZ, R26.H0_H0 ;  /* 0x2000001aff167230 */ /* 0x000fe20000004100 */
[----:B------:R-:W-:Y:S01]  /*6620*/  SHF.R.U32.HI R26, RZ, 0x10, R27 ;  /* 0x00000010ff1a7819 */ /* 0x000fe2000001161b */
[----:B------:R-:W-:Y:S02]  /*6630*/  HADD2.F32 R27, -RZ, R27.H0_H0 ;  /* 0x2000001bff1b7230 */ /* 0x000fe40000004100 */
[----:B------:R-:W-:-:S03]  /*6640*/  HADD2.F32 R23, -RZ, R23.H0_H0 ;  /* 0x20000017ff177230 */ /* 0x000fc60000004100 */
[----:B------:R-:W-:Y:S01]  /*6650*/  FMUL R43, R27, UR7 ;  /* 0x000000071b2b7c20 */ /* 0x000fe20008400000 */
[----:B------:R-:W-:Y:S01]  /*6660*/  HADD2.F32 R26, -RZ, R26.H0_H0 ;  /* 0x2000001aff1a7230 */ /* 0x000fe20000004100 */
[----:B------:R-:W-:-:S03]  /*6670*/  FMNMX3 R41, |R22|, R41, |R23|, !PT ;  /* 0x0000002916297276 */ /* 0x000fc60007800617 */
        /* <DEDUP_REMOVED lines=10> */
[----:B------:R-:W-:-:S04]  /*6720*/  FMUL R41, R22, UR7 ;  /* 0x0000000716297c20 */ /* 0x000fc80008400000 */
[----:B------:R-:W-:Y:S02]  /*6730*/  IMAD R23, R43, 0x1000000, R56 ;  /* 0x010000002b177824 */ /* 0x000fe400078e0238 */
[----:B------:R-:W-:Y:S01]  /*6740*/  IMAD.SHL.U32 R56, R27, 0x100, RZ ;  /* 0x000001001b387824 */ /* 0x000fe200078e00ff */
[----:B------:R-:W-:Y:S01]  /*6750*/  F2FP.SATFINITE.E4M3.F32.PACK_AB_MERGE_C R41, RZ, R41, RZ ;  /* 0x00000029ff29723e */ /* 0x000fe200048070ff */
[----:B------:R-:W-:-:S03]  /*6760*/  IMAD.U32 R22, R31, 0x10000, RZ ;  /* 0x000100001f167824 */ /* 0x000fc600078e00ff */
[----:B------:R-:W-:Y:S01]  /*6770*/  LOP3.LUT R56, R23, 0xffff, R56, 0xf8, !PT ;  /* 0x0000ffff17387812 */ /* 0x000fe200078ef838 */
[----:B------:R-:W-:-:S03]  /*6780*/  IMAD.U32 R23, RZ, RZ, UR16 ;  /* 0x00000010ff177e24 */ /* 0x000fc6000f8e00ff */
[----:B------:R-:W-:Y:S01]  /*6790*/  LOP3.LUT R31, R56, 0xff, R41, 0xf8, !PT ;  /* 0x000000ff381f7812 */ /* 0x000fe200078ef829 */
[----:B------:R-:W-:Y:S01]  /*67a0*/  IMAD.WIDE R74, R23, 0x2, R74 ;  /* 0x00000002174a7825 */ /* 0x000fe200078e024a */
[----:B------:R-:W-:-:S03]  /*67b0*/  LOP3.LUT R7, R7, 0xff0000, R22, 0xf8, !PT ;  /* 0x00ff000007077812 */ /* 0x000fc600078ef816 */
[----:B------:R0:W-:Y:S04]  /*67c0*/  STG.E desc[UR10][R76.64], R31 ;  /* 0x0000001f4c007986 */ /* 0x0001e8000c10190a */
[----:B------:R-:W2:Y:S01]  /*67d0*/  LDG.E.64 R22, desc[UR10][R74.64] ;  /* 0x0000000a4a167981 */ /* 0x000ea2000c1e1b00 */
[----:B------:R-:W-:Y:S02]  /*67e0*/  IMAD.U32 R55, R16, 0x10000, RZ ;  /* 0x0001000010377824 */ /* 0x000fe400078e00ff */
[----:B------:R-:W-:-:S03]  /*67f0*/  IMAD.SHL.U32 R16, R37, 0x1000000, RZ ;  /* 0x0100000025107824 */ /* 0x000fc600078e00ff */
[----:B------:R-:W-:Y:S02]  /*6800*/  LOP3.LUT R55, R30, 0xff0000, R55, 0xf8, !PT ;  /* 0x00ff00001e377812 */ /* 0x000fe400078ef837 */
[----:B------:R-:W-:Y:S01]  /*6810*/  LOP3.LUT R7, R7, R16, RZ, 0xfc, !PT ;  /* 0x0000001007077212 */ /* 0x000fe200078efcff */
[----:B------:R-:W-:Y:S01]  /*6820*/  IMAD.U32 R34, R34, 0x10000, RZ ;  /* 0x0001000022227824 */ /* 0x000fe200078e00ff */
[----:B------:R-:W-:-:S04]  /*6830*/  LOP3.LUT R47, R64, 0xff00, R47, 0xf8, !PT ;  /* 0x0000ff00402f7812 */ /* 0x000fc800078ef82f */
[----:B------:R-:W-:Y:S02]  /*6840*/  LOP3.LUT R37, R47, 0xff0000, R34, 0xf8, !PT ;  /* 0x00ff00002f257812 */ /* 0x000fe400078ef822 */
        /* <DEDUP_REMOVED lines=24> */
[----:B------:R-:W-:-:S04]  /*69d0*/  F2FP.SATFINITE.E4M3.F32.PACK_AB_MERGE_C R34, RZ, R34, RZ ;  /* 0x00000022ff22723e */ /* 0x000fc800048070ff */
[----:B------:R-:W-:Y:S01]  /*69e0*/  LOP3.LUT R79, R23, 0xff, R34, 0xf8, !PT ;  /* 0x000000ff174f7812 */ /* 0x000fe200078ef822 */
[----:B------:R-:W-:-:S04]  /*69f0*/  IMAD.U32 R23, RZ, RZ, UR16 ;  /* 0x00000010ff177e24 */ /* 0x000fc8000f8e00ff */
[----:B------:R-:W-:Y:S01]  /*6a00*/  IMAD.WIDE R74, R23, 0x2, R74 ;  /* 0x00000002174a7825 */ /* 0x000fe200078e024a */
[----:B------:R0:W-:Y:S04]  /*6a10*/  STG.E desc[UR10][R76.64], R79 ;  /* 0x0000004f4c007986 */ /* 0x0001e8000c10190a */
[----:B------:R-:W2:Y:S01]  /*6a20*/  LDG.E.64 R22, desc[UR10][R74.64] ;  /* 0x0000000a4a167981 */ /* 0x000ea2000c1e1b00 */
[----:B------:R-:W-:Y:S02]  /*6a30*/  LOP3.LUT R61, R61, 0xffff, RZ, 0xc0, !PT ;  /* 0x0000ffff3d3d7812 */ /* 0x000fe400078ec0ff */
[----:B------:R-:W-:-:S03]  /*6a40*/  LOP3.LUT R45, R45, 0xffff, RZ, 0xc0, !PT ;  /* 0x0000ffff2d2d7812 */ /* 0x000fc600078ec0ff */
[----:B------:R-:W-:Y:S02]  /*6a50*/  IMAD.SHL.U32 R61, R61, 0x1000000, RZ ;  /* 0x010000003d3d7824 */ /* 0x000fe400078e00ff */
[----:B------:R-:W-:-:S03]  /*6a60*/  IMAD.SHL.U32 R44, R44, 0x1000000, RZ ;  /* 0x010000002c2c7824 */ /* 0x000fc600078e00ff */
[----:B------:R-:W-:Y:S01]  /*6a70*/  LOP3.LUT R47, R42, R61, RZ, 0xfc, !PT ;  /* 0x0000003d2a2f7212 */ /* 0x000fe200078efcff */
[----:B------:R-:W-:Y:S02]  /*6a80*/  IMAD.SHL.U32 R42, R45, 0x1000000, RZ ;  /* 0x010000002d2a7824 */ /* 0x000fe400078e00ff */
[----:B------:R-:W-:Y:S01]  /*6a90*/  IMAD R45, R40, 0x100, R57 ;  /* 0x00000100282d7824 */ /* 0x000fe200078e0239 */
[----:B------:R-:W-:Y:S02]  /*6aa0*/  LOP3.LUT R67, R37, R44, RZ, 0xfc, !PT ;  /* 0x0000002c25437212 */ /* 0x000fe400078efcff */
[----:B------:R-:W-:Y:S02]  /*6ab0*/  LOP3.LUT R61, R55, R42, RZ, 0xfc, !PT ;  /* 0x0000002a373d7212 */ /* 0x000fe400078efcff */
        /* <DEDUP_REMOVED lines=36> */
[----:B------:R-:W-:-:S04]  /*6d00*/  LOP3.LUT R54, R41, 0xff0000, RZ, 0xc0, !PT ;  /* 0x00ff000029367812 */ /* 0x000fc800078ec0ff */
[----:B------:R-:W-:Y:S01]  /*6d10*/  LOP3.LUT R35, R54, 0xffff, R45, 0xf8, !PT ;  /* 0x0000ffff36237812 */ /* 0x000fe200078ef82d */
[----:B0-----:R-:W-:-:S04]  /*6d20*/  IMAD.U32 R77, RZ, RZ, UR16 ;  /* 0x00000010ff4d7e24 */ /* 0x001fc8000f8e00ff */
[----:B------:R-:W-:Y:S01]  /*6d30*/  IMAD.WIDE R76, R77, 0x2, R74 ;  /* 0x000000024d4c7825 */ /* 0x000fe200078e024a */
[----:B--2---:R-:W-:-:S03]  /*6d40*/  SHF.R.U64 R19, R22, 0x10, R23 ;  /* 0x0000001016137819 */ /* 0x004fc60000001217 */
        /* <DEDUP_REMOVED lines=24> */
[----:B------:R-:W-:-:S05]  /*6ed0*/  LOP3.LUT R57, R22, 0xff, R41, 0xf8, !PT ;  /* 0x000000ff16397812 */ /* 0x000fca00078ef829 */
[----:B------:R0:W-:Y:S04]  /*6ee0*/  STG.E desc[UR10][R54.64], R57 ;  /* 0x0000003936007986 */ /* 0x0001e8000c10190a */
[----:B------:R-:W2:Y:S01]  /*6ef0*/  LDG.E.64 R22, desc[UR10][R76.64] ;  /* 0x0000000a4c167981 */ /* 0x000ea2000c1e1b00 */
[----:B------:R-:W-:Y:S02]  /*6f00*/  IMAD.U32 R26, R26, 0x10000, RZ ;  /* 0x000100001a1a7824 */ /* 0x000fe400078e00ff */
[----:B------:R-:W-:-:S03]  /*6f10*/  IMAD.U32 R43, R43, 0x10000, RZ ;  /* 0x000100002b2b7824 */ /* 0x000fc600078e00ff */
[----:B------:R-:W-:Y:S02]  /*6f20*/  LOP3.LUT R26, R26, 0xff0000, RZ, 0xc0, !PT ;  /* 0x00ff00001a1a7812 */ /* 0x000fe400078ec0ff */
[----:B------:R-:W-:Y:S02]  /*6f30*/  LOP3.LUT R43, R43, 0xff0000, RZ, 0xc0, !PT ;  /* 0x00ff00002b2b7812 */ /* 0x000fe400078ec0ff */
[----:B------:R-:W-:Y:S02]  /*6f40*/  LOP3.LUT R53, R26, 0xffff, R53, 0xf8, !PT ;  /* 0x0000ffff1a357812 */ /* 0x000fe400078ef835 */
[----:B------:R-:W-:Y:S01]  /*6f50*/  LOP3.LUT R74, R43, 0xffff, R52, 0xf8, !PT ;  /* 0x0000ffff2b4a7812 */ /* 0x000fe200078ef834 */
[----:B------:R-:W-:Y:S01]  /*6f60*/  IMAD.SHL.U32 R16, R16, 0x1000000, RZ ;  /* 0x0100000010107824 */ /* 0x000fe200078e00ff */
[----:B------:R-:W-:-:S04]  /*6f70*/  LOP3.LUT R34, R34, 0xffff, RZ, 0xc0, !PT ;  /* 0x0000ffff22227812 */ /* 0x000fc800078ec0ff */
[----:B------:R-:W-:Y:S01]  /*6f80*/  LOP3.LUT R16, R53, 0xff000000, R16, 0xf8, !PT ;  /* 0xff00000035107812 */ /* 0x000fe200078ef810 */
[----:B------:R-:W-:Y:S01]  /*6f90*/  IMAD.SHL.U32 R34, R34, 0x1000000, RZ ;  /* 0x0100000022227824 */ /* 0x000fe200078e00ff */
        /* <DEDUP_REMOVED lines=22> */
[----:B------:R-:W-:Y:S02]  /*7100*/  LOP3.LUT R26, R23, 0xffff, R26, 0xf8, !PT ;  /* 0x0000ffff171a7812 */ /* 0x000fe400078ef81a */
[----:B------:R-:W-:Y:S02]  /*7110*/  IADD3 R22, P0, PT, R54, UR16, RZ ;  /* 0x0000001036167c10 */ /* 0x000fe4000ff1e0ff */
[----:B0-----:R-:W-:Y:S02]  /*7120*/  LOP3.LUT R57, R26, 0xff, R53, 0xf8, !PT ;  /* 0x000000ff1a397812 */ /* 0x001fe400078ef835 */
[----:B------:R-:W-:Y:S01]  /*7130*/  LOP3.LUT R26, R35, 0xff000000, R34, 0xf8, !PT ;  /* 0xff000000231a7812 */ /* 0x000fe200078ef822 */
[----:B------:R-:W-:Y:S02]  /*7140*/  IMAD.U32 R35, RZ, RZ, UR16 ;  /* 0x00000010ff237e24 */ /* 0x000fe4000f8e00ff */
[----:B------:R-:W-:Y:S02]  /*7150*/  IMAD.X R23, R5, 0x1, R55, P0 ;  /* 0x0000000105177824 */ /* 0x000fe400000e0637 */
[----:B------:R-:W-:-:S03]  /*7160*/  IMAD.WIDE R34, R35, 0x2, R76 ;  /* 0x0000000223227825 */ /* 0x000fc600078e024c */
[----:B------:R0:W-:Y:S04]  /*7170*/  STG.E desc[UR10][R22.64], R57 ;  /* 0x0000003916007986 */ /* 0x0001e8000c10190a */
[----:B------:R-:W2:Y:S01]  /*7180*/  LDG.E.64 R34, desc[UR10][R34.64] ;  /* 0x0000000a22227981 */ /* 0x000ea2000c1e1b00 */
[----:B------:R-:W-:Y:S02]  /*7190*/  IMAD.SHL.U32 R31, R31, 0x1000000, RZ ;  /* 0x010000001f1f7824 */ /* 0x000fe400078e00ff */
[----:B------:R-:W-:-:S03]  /*71a0*/  IMAD.U32 R27, R27, 0x10000, RZ ;  /* 0x000100001b1b7824 */ /* 0x000fc600078e00ff */
[----:B------:R-:W-:Y:S02]  /*71b0*/  LOP3.LUT R74, R74, 0xff000000, R31, 0xf8, !PT ;  /* 0xff0000004a4a7812 */ /* 0x000fe400078ef81f */
[----:B------:R-:W-:-:S04]  /*71c0*/  LOP3.LUT R27, R27, 0xff0000, RZ, 0xc0, !PT ;  /* 0x00ff00001b1b7812 */ /* 0x000fc800078ec0ff */
[----:B------:R-:W-:Y:S01]  /*71d0*/  LOP3.LUT R27, R27, 0xffff, R64, 0xf8, !PT ;  /* 0x0000ffff1b1b7812 */ /* 0x000fe200078ef840 */
[----:B------:R-:W-:Y:S01]  /*71e0*/  IMAD.IADD R65, R18, 0x1, R65 ;  /* 0x0000000112417824 */ /* 0x000fe200078e0241 */
[----:B0-----:R-:W-:Y:S01]  /*71f0*/  IADD3 R22, P0, PT, R22, UR16, RZ ;  /* 0x0000001016167c10 */ /* 0x001fe2000ff1e0ff */
[----:B------:R-:W-:-:S04]  /*7200*/  IMAD.MOV.U32 R77, RZ, RZ, 0x2 ;  /* 0x00000002ff4d7424 */ /* 0x000fc800078e00ff */
        /* <DEDUP_REMOVED lines=23> */
[----:B------:R-:W-:Y:S01]  /*7380*/  LOP3.LUT R75, R64, 0xff, R57, 0xf8, !PT ;  /* 0x000000ff404b7812 */ /* 0x000fe200078ef839 */
[----:B------:R-:W-:-:S04]  /*7390*/  IMAD.U32 R64, RZ, RZ, UR16 ;  /* 0x00000010ff407e24 */ /* 0x000fc8000f8e00ff */
[----:B------:R-:W-:-:S04]  /*73a0*/  IMAD R65, R64, 0x2, R65 ;  /* 0x0000000240417824 */ /* 0x000fc800078e0241 */
[----:B------:R-:W-:-:S04]  /*73b0*/  VIADD R65, R65, UR16 ;  /* 0x0000001041417c36 */ /* 0x000fc80008000000 */
[----:B------:R-:W-:-:S04]  /*73c0*/  IMAD R65, R64, 0x19, R65 ;  /* 0x0000001940417824 */ /* 0x000fc800078e0241 */
[--C-:B------:R-:W-:Y:S02]  /*73d0*/  IMAD.IADD R64, R18, 0x1, R65.reuse ;  /* 0x0000000112407824 */ /* 0x100fe400078e0241 */
[----:B------:R-:W-:-:S04]  /*73e0*/  IMAD.IADD R18, R4, 0x1, R65 ;  /* 0x0000000104127824 */ /* 0x000fc800078e0241 */
[----:B------:R-:W-:Y:S01]  /*73f0*/  IMAD.WIDE R76, R18, R77, UR12 ;  /* 0x0000000c124c7e25 */ /* 0x000fe2000f8e024d */
[----:B------:R0:W-:Y:S04]  /*7400*/  STG.E desc[UR10][R22.64], R75 ;  /* 0x0000004b16007986 */ /* 0x0001e8000c10190a */
[----:B0-----:R-:W2:Y:S01]  /*7410*/  LDG.E.64 R22, desc[UR10][R76.64] ;  /* 0x0000000a4c167981 */ /* 0x001ea2000c1e1b00 */
[----:B------:R-:W-:-:S05]  /*7420*/  LOP3.LUT R30, R30, 0xffff, RZ, 0xc0, !PT ;  /* 0x0000ffff1e1e7812 */ /* 0x000fca00078ec0ff */
[----:B------:R-:W-:-:S05]  /*7430*/  IMAD.SHL.U32 R30, R30, 0x1000000, RZ ;  /* 0x010000001e1e7824 */ /* 0x000fca00078e00ff */
[----:B------:R-:W-:Y:S01]  /*7440*/  LOP3.LUT R30, R27, 0xff000000, R30, 0xf8, !PT ;  /* 0xff0000001b1e7812 */ /* 0x000fe200078ef81e */
[----:B------:R-:W-:Y:S01]  /*7450*/  IMAD.SHL.U32 R27, R17, 0x100, RZ ;  /* 0x00000100111b7824 */ /* 0x000fe200078e00ff */
[----:B------:R-:W-:Y:S02]  /*7460*/  PRMT R17, R36, 0x7104, RZ ;  /* 0x0000710424117816 */ /* 0x000fe400000000ff */
[----:B------:R-:W-:Y:S02]  /*7470*/  FMNMX3 R56, |R31|, R56, |R54|, !PT ;  /* 0x000000381f387276 */ /* 0x000fe40007800636 */
[----:B------:R-:W-:Y:S02]  /*7480*/  LOP3.LUT R42, R42, 0xff, RZ, 0xc0, !PT ;  /* 0x000000ff2a2a7812 */ /* 0x000fe400078ec0ff */
[----:B------:R-:W-:-:S04]  /*7490*/  PRMT R41, R41, 0x7104, RZ ;  /* 0x0000710429297816 */ /* 0x000fc800000000ff */
[----:B------:R-:W-:Y:S02]  /*74a0*/  LOP3.LUT R41, R42, 0xff00, R41, 0xf8, !PT ;  /* 0x0000ff002a297812 */ /* 0x000fe400078ef829 */
[----:B------:R-:W-:Y:S02]  /*74b0*/  LOP3.LUT R42, R37, 0xff, RZ, 0xc0, !PT ;  /* 0x000000ff252a7812 */ /* 0x000fe400078ec0ff */
[----:B------:R-:W-:Y:S01]  /*74c0*/  LOP3.LUT R40, R40, 0xff, RZ, 0xc0, !PT ;  /* 0x000000ff28287812 */ /* 0x000fe200078ec0ff */
[----:B------:R-:W-:-:S03]  /*74d0*/  IMAD.SHL.U32 R19, R19, 0x100, RZ ;  /* 0x0000010013137824 */ /* 0x000fc600078e00ff */
[----:B------:R-:W-:Y:S02]  /*74e0*/  LOP3.LUT R17, R40, 0xff00, R17, 0xf8, !PT ;  /* 0x0000ff0028117812 */ /* 0x000fe400078ef811 */
[----:B------:R-:W-:-:S04]  /*74f0*/  LOP3.LUT R40, R44, 0xff, RZ, 0xc0, !PT ;  /* 0x000000ff2c287812 */ /* 0x000fc800078ec0ff */
[----:B------:R-:W-:Y:S02]  /*7500*/  LOP3.LUT R40, R40, 0xff00, R19, 0xf8, !PT ;  /* 0x0000ff0028287812 */ /* 0x000fe400078ef813 */
[----:B------:R-:W-:Y:S02]  /*7510*/  LOP3.LUT R27, R42, 0xff00, R27, 0xf8, !PT ;  /* 0x0000ff002a1b7812 */ /* 0x000fe400078ef81b */
[----:B------:R-:W-:-:S04]  /*7520*/  IADD3 R78, P0, PT, R18, UR14, RZ ;  /* 0x0000000e124e7c10 */ /* 0x000fc8000ff1e0ff */
[----:B------:R-:W-:Y:S01]  /*7530*/  LEA.HI.X.SX32 R79, R18, UR15, 0x1, P0 ;  /* 0x0000000f124f7c11 */ /* 0x000fe200080f0eff */
[----:B------:R-:W-:-:S05]  /*7540*/  IMAD.U32 R18, R53, 0x10000, RZ ;  /* 0x0001000035127824 */ /* 0x000fca00078e00ff */
[----:B------:R-:W-:Y:S02]  /*7550*/  LOP3.LUT R41, R41, 0xff0000, R18, 0xf8, !PT ;  /* 0x00ff000029297812 */ /* 0x000fe400078ef812 */
[----:B--2---:R-:W-:Y:S01]  /*7560*/  SHF.R.U64 R36, R22, 0x10, R23 ;  /* 0x0000001016247819 */ /* 0x004fe20000001217 */
[----:B------:R-:W-:-:S04]  /*7570*/  HADD2.F32 R31, -RZ, R22.H0_H0 ;  /* 0x20000016ff1f7230 */ /* 0x000fc80000004100 */
[----:B------:R-:W-:Y:S01]  /*7580*/  HADD2.F32 R22, -RZ, R36.H0_H0 ;  /* 0x20000024ff167230 */ /* 0x000fe20000004100 */
[----:B------:R-:W-:Y:S01]  /*7590*/  SHF.R.U32.HI R36, RZ, 0x10, R23 ;  /* 0x00000010ff247819 */ /* 0x000fe20000011617 */
[----:B------:R-:W-:-:S03]  /*75a0*/  HADD2.F32 R23, -RZ, R23.H0_H0 ;  /* 0x20000017ff177230 */ /* 0x000fc60000004100 */
[----:B------:R-:W-:Y:S01]  /*75b0*/  FMNMX3 R37, |R31|, R56, |R22|, !PT ;  /* 0x000000381f257276 */ /* 0x000fe20007800616 */
[----:B------:R-:W-:-:S05]  /*75c0*/  HADD2.F32 R36, -RZ, R36.H0_H0 ;  /* 0x20000024ff247230 */ /* 0x000fca0000004100 */
[C---:B------:R-:W-:Y:S01]  /*75d0*/  FMNMX3 R37, |R23|.reuse, R37, |R36|, !PT ;  /* 0x0000002517257276 */ /* 0x040fe20007800624 */
[----:B------:R-:W-:Y:S01]  /*75e0*/  FMUL R23, R23, UR7 ;  /* 0x0000000717177c20 */ /* 0x000fe20008400000 */
[----:B------:R-:W-:-:S04]  /*75f0*/  FMUL R36, R36, UR7 ;  /* 0x0000000724247c20 */ /* 0x000fc80008400000 */
[----:B------:R-:W-:Y:S01]  /*7600*/  F2FP.SATFINITE.E4M3.F32.PACK_AB_MERGE_C R23, RZ, R23, RZ ;  /* 0x00000017ff17723e */ /* 0x000fe200048070ff */
[----:B------:R-:W-:Y:S01]  /*7610*/  FMUL R22, R22, UR7 ;  /* 0x0000000716167c20 */ /* 0x000fe20008400000 */
[----:B------:R-:W-:-:S03]  /*7620*/  F2FP.SATFINITE.E4M3.F32.PACK_AB_MERGE_C R36, RZ, R36, RZ ;  /* 0x00000024ff24723e */ /* 0x000fc600048070ff */
[----:B------:R-:W-:Y:S01]  /*7630*/  IMAD.U32 R19, R23, 0x10000, RZ ;  /* 0x0001000017137824 */ /* 0x000fe200078e00ff */
[----:B------:R-:W-:-:S04]  /*7640*/  F2FP.SATFINITE.E4M3.F32.PACK_AB_MERGE_C R22, RZ, R22, RZ ;  /* 0x00000016ff16723e */ /* 0x000fc800048070ff */
[----:B------:R-:W-:Y:S02]  /*7650*/  LOP3.LUT R42, R19, 0xff0000, RZ, 0xc0, !PT ;  /* 0x00ff0000132a7812 */ /* 0x000fe400078ec0ff */
[----:B------:R-:W-:Y:S01]  /*7660*/  LOP3.LUT R19, R36, 0xffff, RZ, 0xc0, !PT ;  /* 0x0000ffff24137812 */ /* 0x000fe200078ec0ff */
[----:B------:R-:W-:-:S04]  /*7670*/  FMUL R31, R31, UR7 ;  /* 0x000000071f1f7c20 */ /* 0x000fc80008400000 */
        /* <DEDUP_REMOVED lines=10> */
[----:B------:R-:W-:-:S05]  /*7720*/  IMAD.U32 R44, R43, 0x10000, RZ ;  /* 0x000100002b2c7824 */ /* 0x000fca00078e00ff */
[----:B------:R-:W-:Y:S01]  /*7730*/  LOP3.LUT R27, R27, 0xff0000, R44, 0xf8, !PT ;  /* 0x00ff00001b1b7812 */ /* 0x000fe200078ef82c */
[----:B------:R-:W-:Y:S02]  /*7740*/  IMAD.U32 R44, R45, 0x10000, RZ ;  /* 0x000100002d2c7824 */ /* 0x000fe400078e00ff */
[----:B------:R-:W-:-:S03]  /*7750*/  IMAD.U32 R43, R52, 0x10000, RZ ;  /* 0x00010000342b7824 */ /* 0x000fc600078e00ff */
[----:B------:R-:W-:Y:S01]  /*7760*/  LOP3.LUT R31, R17, 0xff0000, R44, 0xf8, !PT ;  /* 0x00ff0000111f7812 */ /* 0x000fe200078ef82c */
[----:B------:R-:W-:Y:S01]  /*7770*/  IMAD.SHL.U32 R44, R34, 0x1000000, RZ ;  /* 0x01000000222c7824 */ /* 0x000fe200078e00ff */
[----:B------:R-:W-:Y:S02]  /*7780*/  LOP3.LUT R40, R40, 0xff0000, R43, 0xf8, !PT ;  /* 0x00ff000028287812 */ /* 0x000fe400078ef82b */
[----:B------:R-:W-:-:S05]  /*7790*/  IADD3 R80, P0, PT, R78, UR16, RZ ;  /* 0x000000104e507c10 */ /* 0x000fca000ff1e0ff */
[----:B------:R-:W-:Y:S02]  /*77a0*/  IMAD.X R81, R5, 0x1, R79, P0 ;  /* 0x0000000105517824 */ /* 0x000fe400000e064f */
[----:B0-----:R-:W-:-:S04]  /*77b0*/  IMAD.U32 R79, RZ, RZ, UR16 ;  /* 0x00000010ff4f7e24 */ /* 0x001fc8000f8e00ff */
[----:B------:R-:W-:Y:S01]  /*77c0*/  IMAD.WIDE R78, R79, 0x2, R76 ;  /* 0x000000024f4e7825 */ /* 0x000fe200078e024c */
        /* <DEDUP_REMOVED lines=8> */
[----:B------:R-:W-:Y:S02]  /*7850*/  LOP3.LUT R17, R27, R44, RZ, 0xfc, !PT ;  /* 0x0000002c1b117212 */ /* 0x000fe400078efcff */
        /* <DEDUP_REMOVED lines=14> */
[----:B------:R-:W-:-:S05]  /*7940*/  LOP3.LUT R53, R18, 0xff, R45, 0xf8, !PT ;  /* 0x000000ff12357812 */ /* 0x000fca00078ef82d */
[----:B------:R0:W-:Y:S04]  /*7950*/  STG.E desc[UR10][R80.64], R53 ;  /* 0x0000003550007986 */ /* 0x0001e8000c10190a */
[----:B------:R-:W2:Y:S01]  /*7960*/  LDG.E.64 R18, desc[UR10][R78.64] ;  /* 0x0000000a4e127981 */ /* 0x000ea2000c1e1b00 */
[----:B------:R-:W-:Y:S01]  /*7970*/  LOP3.LUT R57, R57, 0xffff, RZ, 0xc0, !PT ;  /* 0x0000ffff39397812 */ /* 0x000fe200078ec0ff */
[----:B------:R-:W-:Y:S01]  /*7980*/  IMAD.SHL.U32 R55, R55, 0x1000000, RZ ;  /* 0x0100000037377824 */ /* 0x000fe200078e00ff */
[----:B------:R-:W-:-:S03]  /*7990*/  LOP3.LUT R35, R35, 0xffff, RZ, 0xc0, !PT ;  /* 0x0000ffff23237812 */ /* 0x000fc600078ec0ff */
[----:B------:R-:W-:Y:S01]  /*79a0*/  IMAD.SHL.U32 R52, R57, 0x1000000, RZ ;  /* 0x0100000039347824 */ /* 0x000fe200078e00ff */
[----:B------:R-:W-:-:S04]  /*79b0*/  LOP3.LUT R75, R40, R55, RZ, 0xfc, !PT ;  /* 0x00000037284b7212 */ /* 0x000fc800078efcff */
[----:B------:R-:W-:Y:S01]  /*79c0*/  LOP3.LUT R27, R41, R52, RZ, 0xfc, !PT ;  /* 0x00000034291b7212 */ /* 0x000fe200078efcff */
[----:B------:R-:W-:-:S05]  /*79d0*/  IMAD.SHL.U32 R52, R35, 0x1000000, RZ ;  /* 0x0100000023347824 */ /* 0x000fca00078e00ff */
[----:B------:R-:W-:Y:S02]  /*79e0*/  LOP3.LUT R31, R31, R52, RZ, 0xfc, !PT ;  /* 0x000000341f1f7212 */ /* 0x000fe400078efcff */
        /* <DEDUP_REMOVED lines=30> */
[----:B------:R-:W-:Y:S01]  /*7bd0*/  IMAD R76, R45, 0x100, R42 ;  /* 0x000001002d4c7824 */ /* 0x000fe200078e022a */
[----:B------:R-:W-:Y:S02]  /*7be0*/  LOP3.LUT R42, R23, 0xff, RZ, 0xc0, !PT ;  /* 0x000000ff172a7812 */ /* 0x000fe400078ec0ff */
[----:B------:R-:W-:Y:S02]  /*7bf0*/  LOP3.LUT R23, R36, 0xff, RZ, 0xc0, !PT ;  /* 0x000000ff24177812 */ /* 0x000fe400078ec0ff */
[----:B------:R-:W-:-:S03]  /*7c00*/  PRMT R37, R22, 0x6540, R37 ;  /* 0x0000654016257816 */ /* 0x000fc60000000025 */
[----:B------:R-:W-:Y:S02]  /*7c10*/  IMAD R23, R34, 0x100, R23 ;  /* 0x0000010022177824 */ /* 0x000fe400078e0217 */
[----:B------:R-:W-:Y:S02]  /*7c20*/  IMAD R53, R43, 0x100, R42 ;  /* 0x000001002b357824 */ /* 0x000fe400078e022a */
[----:B------:R-:W-:Y:S01]  /*7c30*/  IMAD.U32 R44, R44, 0x10000, RZ ;  /* 0x000100002c2c7824 */ /* 0x000fe200078e00ff */
[----:B------:R-:W-:-:S04]  /*7c40*/  IADD3 R42, P0, PT, R56, UR16, RZ ;  /* 0x00000010382a7c10 */ /* 0x000fc8000ff1e0ff */
[----:B------:R-:W-:-:S04]  /*7c50*/  LOP3.LUT R45, R44, 0xff0000, RZ, 0xc0, !PT ;  /* 0x00ff00002c2d7812 */ /* 0x000fc800078ec0ff */
[----:B------:R-:W-:Y:S01]  /*7c60*/  LOP3.LUT R76, R45, 0xffff, R76, 0xf8, !PT ;  /* 0x0000ffff2d4c7812 */ /* 0x000fe200078ef84c */
[----:B------:R-:W-:-:S04]  /*7c70*/  IMAD.U32 R45, RZ, RZ, UR16 ;  /* 0x00000010ff2d7e24 */ /* 0x000fc8000f8e00ff */
        /* <DEDUP_REMOVED lines=24> */
[----:B------:R-:W-:-:S03]  /*7e00*/  IMAD.X R43, R5, 0x1, R57, P0 ;  /* 0x00000001052b7824 */ /* 0x000fc600000e0639 */
[----:B0-----:R-:W-:-:S05]  /*7e10*/  LOP3.LUT R55, R19, 0xff, R52, 0xf8, !PT ;  /* 0x000000ff13377812 */ /* 0x001fca00078ef834 */
[----:B------:R0:W-:Y:S04]  /*7e20*/  STG.E desc[UR10][R42.64], R55 ;  /* 0x000000372a007986 */ /* 0x0001e8000c10190a */
[----:B------:R-:W2:Y:S01]  /*7e30*/  LDG.E.64 R18, desc[UR10][R44.64] ;  /* 0x0000000a2c127981 */ /* 0x000ea2000c1e1b00 */
[----:B------:R-:W-:Y:S02]  /*7e40*/  IMAD.U32 R41, R41, 0x10000, RZ ;  /* 0x0001000029297824 */ /* 0x000fe400078e00ff */
[----:B------:R-:W-:-:S03]  /*7e50*/  IMAD.U32 R35, R35, 0x10000, RZ ;  /* 0x0001000023237824 */ /* 0x000fc600078e00ff */
[----:B------:R-:W-:Y:S01]  /*7e60*/  LOP3.LUT R56, R41, 0xff0000, RZ, 0xc0, !PT ;  /* 0x00ff000029387812 */ /* 0x000fe200078ec0ff */
[----:B------:R-:W-:-:S03]  /*7e70*/  IMAD.U32 R40, R40, 0x10000, RZ ;  /* 0x0001000028287824 */ /* 0x000fc600078e00ff */
[----:B------:R-:W-:Y:S02]  /*7e80*/  LOP3.LUT R53, R56, 0xffff, R53, 0xf8, !PT ;  /* 0x0000ffff38357812 */ /* 0x000fe400078ef835 */
[----:B------:R-:W-:Y:S02]  /*7e90*/  LOP3.LUT R56, R35, 0xff0000, RZ, 0xc0, !PT ;  /* 0x00ff000023387812 */ /* 0x000fe400078ec0ff */
[----:B------:R-:W-:Y:S02]  /*7ea0*/  LOP3.LUT R40, R40, 0xff0000, RZ, 0xc0, !PT ;  /* 0x00ff000028287812 */ /* 0x000fe400078ec0ff */
[----:B------:R-:W-:Y:S02]  /*7eb0*/  LOP3.LUT R41, R56, 0xffff, R23, 0xf8, !PT ;  /* 0x0000ffff38297812 */ /* 0x000fe400078ef817 */
[----:B------:R-:W-:Y:S02]  /*7ec0*/  LOP3.LUT R40, R40, 0xffff, R37, 0xf8, !PT ;  /* 0x0000ffff28287812 */ /* 0x000fe400078ef825 */
[----:B--2---:R-:W-:Y:S01]  /*7ed0*/  SHF.R.U64 R23, R18, 0x10, R19 ;  /* 0x0000001012177819 */ /* 0x004fe20000001213 */
[----:B------:R-:W-:-:S02]  /*7ee0*/  HADD2.F32 R56, -RZ, R19.H0_H0 ;  /* 0x20000013ff387230 */ /* 0x000fc40000004100 */
[----:B------:R-:W-:Y:S02]  /*7ef0*/  HADD2.F32 R37, -RZ, R18.H0_H0 ;  /* 0x20000012ff257230 */ /* 0x000fe40000004100 */
[----:B------:R-:W-:Y:S01]  /*7f00*/  HADD2.F32 R18, -RZ, R23.H0_H0 ;  /* 0x20000017ff127230 */ /* 0x000fe20000004100 */
[----:B------:R-:W-:Y:S01]  /*7f10*/  SHF.R.U32.HI R23, RZ, 0x10, R19 ;  /* 0x00000010ff177819 */ /* 0x000fe20000011613 */
[----:B------:R-:W-:-:S04]  /*7f20*/  FMUL R19, R56, UR7 ;  /* 0x0000000738137c20 */ /* 0x000fc80008400000 */
[----:B------:R-:W-:Y:S01]  /*7f30*/  HADD2.F32 R23, -RZ, R23.H0_H0 ;  /* 0x20000017ff177230 */ /* 0x000fe20000004100 */
[----:B------:R-:W-:Y:S02]  /*7f40*/  F2FP.SATFINITE.E4M3.F32.PACK_AB_MERGE_C R19, RZ, R19, RZ ;  /* 0x00000013ff13723e */ /* 0x000fe400048070ff */
[----:B------:R-:W-:Y:S02]  /*7f50*/  FMNMX3 R35, |R37|, R54, |R18|, !PT ;  /* 0x0000003625237276 */ /* 0x000fe40007800612 */
[----:B------:R-:W-:Y:S01]  /*7f60*/  FMUL R54, R23, UR7 ;  /* 0x0000000717367c20 */ /* 0x000fe20008400000 */
[----:B------:R-:W-:Y:S02]  /*7f70*/  LOP3.LUT R19, R19, 0xffff, RZ, 0xc0, !PT ;  /* 0x0000ffff13137812 */ /* 0x000fe400078ec0ff */
[----:B------:R-:W-:Y:S01]  /*7f80*/  FMNMX3 R35, |R56|, R35, |R23|, !PT ;  /* 0x0000002338237276 */ /* 0x000fe20007800617 */
[----:B------:R-:W-:Y:S01]  /*7f90*/  FMUL R23, R18, UR7 ;  /* 0x0000000712177c20 */ /* 0x000fe20008400000 */
[----:B------:R-:W-:Y:S01]  /*7fa0*/  F2FP.SATFINITE.E4M3.F32.PACK_AB_MERGE_C R18, RZ, R54, RZ ;  /* 0x00000036ff12723e */ /* 0x000fe200048070ff */
[----:B------:R-:W-:-:S03]  /*7fb0*/  IMAD.U32 R54, R19, 0x10000, RZ ;  /* 0x0001000013367824 */ /* 0x000fc600078e00ff */
[----:B------:R-:W-:Y:S02]  /*7fc0*/  LOP3.LUT R18, R18, 0xffff, RZ, 0xc0, !PT ;  /* 0x0000ffff12127812 */ /* 0x000fe400078ec0ff */
[----:B0-----:R-:W-:Y:S02]  /*7fd0*/  LOP3.LUT R55, R54, 0xff0000, RZ, 0xc0, !PT ;  /* 0x00ff000036377812 */ /* 0x001fe400078ec0ff */
[----:B------:R-:W-:Y:S01]  /*7fe0*/  F2FP.SATFINITE.E4M3.F32.PACK_AB_MERGE_C R23, RZ, R23, RZ ;  /* 0x00000017ff17723e */ /* 0x000fe200048070ff */
[----:B------:R-:W-:Y:S01]  /*7ff0*/  FMUL R37, R37, UR7 ;  /* 0x0000000725257c20 */ /* 0x000fe20008400000 */
[----:B------:R-:W-:Y:S01]  /*8000*/  IADD3 R56, P0, PT, R42, UR16, RZ ;  /* 0x000000102a387c10 */ /* 0x000fe2000ff1e0ff */
[----:B------:R-:W-:Y:S02]  /*8010*/  IMAD R55, R18, 0x1000000, R55 ;  /* 0x0100000012377824 */ /* 0x000fe400078e0237 */
[----:B------:R-:W-:Y:S01]  /*8020*/  IMAD.SHL.U32 R54, R23, 0x100, RZ ;  /* 0x0000010017367824 */ /* 0x000fe200078e00ff */
[----:B------:R-:W-:Y:S01]  /*8030*/  F2FP.SATFINITE.E4M3.F32.PACK_AB_MERGE_C R37, RZ, R37, RZ ;  /* 0x00000025ff25723e */ /* 0x000fe200048070ff */
[----:B------:R-:W-:-:S02]  /*8040*/  IMAD.X R57, R5, 0x1, R43, P0 ;  /* 0x0000000105397824 */ /* 0x000fc400000e062b */
[----:B------:R-:W-:Y:S01]  /*8050*/  IMAD.U32 R43, RZ, RZ, UR16 ;  /* 0x00000010ff2b7e24 */ /* 0x000fe2000f8e00ff */
[----:B------:R-:W-:-:S03]  /*8060*/  LOP3.LUT R54, R55, 0xffff, R54, 0xf8, !PT ;  /* 0x0000ffff37367812 */ /* 0x000fc600078ef836 */
[----:B------:R-:W-:Y:S01]  /*8070*/  IMAD.WIDE R44, R43, 0x2, R44 ;  /* 0x000000022b2c7825 */ /* 0x000fe200078e022c */
[----:B------:R-:W-:-:S05]  /*8080*/  LOP3.LUT R55, R54, 0xff, R37, 0xf8, !PT ;  /* 0x000000ff36377812 */ /* 0x000fca00078ef825 */
[----:B------:R0:W-:Y:S04]  /*8090*/  STG.E desc[UR10][R56.64], R55 ;  /* 0x0000003738007986 */ /* 0x0001e8000c10190a */
[----:B------:R-:W2:Y:S01]  /*80a0*/  LDG.E.64 R42, desc[UR10][R44.64] ;  /* 0x0000000a2c2a7981 */ /* 0x000ea2000c1e1b00 */
[----:B------:R-:W-:Y:S01]  /*80b0*/  IMAD.SHL.U32 R36, R36, 0x1000000, RZ ;  /* 0x0100000024247824 */ /* 0x000fe200078e00ff */
[----:B------:R-:W-:Y:S01]  /*80c0*/  LOP3.LUT R34, R34, 0xffff, RZ, 0xc0, !PT ;  /* 0x0000ffff22227812 */ /* 0x000fe200078ec0ff */
[----:B------:R-:W-:Y:S01]  /*80d0*/  IMAD.SHL.U32 R22, R22, 0x1000000, RZ ;  /* 0x0100000016167824 */ /* 0x000fe200078e00ff */
[----:B------:R-:W-:Y:S02]  /*80e0*/  LOP3.LUT R52, R52, 0xffff, RZ, 0xc0, !PT ;  /* 0x0000ffff34347812 */ /* 0x000fe400078ec0ff */
[----:B------:R-:W-:Y:S01]  /*80f0*/  LOP3.LUT R36, R53, 0xff000000, R36, 0xf8, !PT ;  /* 0xff00000035247812 */ /* 0x000fe200078ef824 */
[----:B------:R-:W-:Y:S01]  /*8100*/  IMAD.SHL.U32 R53, R34, 0x1000000, RZ ;  /* 0x0100000022357824 */ /* 0x000fe200078e00ff */
[----:B------:R-:W-:Y:S01]  /*8110*/  LOP3.LUT R34, R41, 0xff000000, R22, 0xf8, !PT ;  /* 0xff00000029227812 */ /* 0x000fe200078ef816 */
[----:B------:R-:W-:Y:S01]  /*8120*/  IMAD.SHL.U32 R77, R52, 0x1000000, RZ ;  /* 0x01000000344d7824 */ /* 0x000fe200078e00ff */
[----:B------:R-:W-:-:S02]  /*8130*/  LOP3.LUT R37, R37, 0xff, RZ, 0xc0, !PT ;  /* 0x000000ff25257812 */ /* 0x000fc400078ec0ff */
[----:B------:R-:W-:Y:S02]  /*8140*/  LOP3.LUT R40, R40, 0xff000000, R53, 0xf8, !PT ;  /* 0xff00000028287812 */ /* 0x000fe400078ef835 */
        /* <DEDUP_REMOVED lines=21> */
[----:B------:R-:W-:-:S04]  /*82a0*/  F2FP.SATFINITE.E4M3.F32.PACK_AB_MERGE_C R42, RZ, R42, RZ ;  /* 0x0000002aff2a723e */ /* 0x000fc800048070ff */
[----:B------:R-:W-:Y:S02]  /*82b0*/  LOP3.LUT R43, R43, 0xffff, R54, 0xf8, !PT ;  /* 0x0000ffff2b2b7812 */ /* 0x000fe400078ef836 */
[----:B------:R-:W-:Y:S02]  /*82c0*/  IADD3 R54, P0, PT, R56, UR16, RZ ;  /* 0x0000001038367c10 */ /* 0x000fe4000ff1e0ff */
[----:B------:R-:W-:Y:S01]  /*82d0*/  LOP3.LUT R53, R43, 0xff, R42, 0xf8, !PT ;  /* 0x000000ff2b357812 */ /* 0x000fe200078ef82a */
[----:B------:R-:W-:Y:S01]  /*82e0*/  IMAD.U32 R43, RZ, RZ, UR16 ;  /* 0x00000010ff2b7e24 */ /* 0x000fe2000f8e00ff */
[----:B------:R-:W-:Y:S01]  /*82f0*/  PRMT R42, R42, 0x7104, RZ ;  /* 0x000071042a2a7816 */ /* 0x000fe200000000ff */
[----:B0-----:R-:W-:-:S03]  /*8300*/  IMAD.X R55, R5, 0x1, R57, P0 ;  /* 0x0000000105377824 */ /* 0x001fc600000e0639 */
[----:B------:R-:W-:Y:S01]  /*8310*/  LOP3.LUT R37, R37, 0xff00, R42, 0xf8, !PT ;  /* 0x0000ff0025257812 */ /* 0x000fe200078ef82a */
[----:B------:R-:W-:Y:S01]  /*8320*/  IMAD.WIDE R42, R43, 0x2, R44 ;  /* 0x000000022b2a7825 */ /* 0x000fe200078e022c */
[----:B------:R0:W-:Y:S04]  /*8330*/  STG.E desc[UR10][R54.64], R53 ;  /* 0x0000003536007986 */ /* 0x0001e8000c10190a */
[----:B------:R-:W2:Y:S01]  /*8340*/  LDG.E.64 R44, desc[UR10][R42.64] ;  /* 0x0000000a2a2c7981 */ /* 0x000ea2000c1e1b00 */
[----:B------:R-:W-:Y:S01]  /*8350*/  IMAD.SHL.U32 R35, R35, 0x100, RZ ;  /* 0x0000010023237824 */ /* 0x000fe200078e00ff */
[----:B------:R-:W-:Y:S02]  /*8360*/  LOP3.LUT R18, R18, 0xff, RZ, 0xc0, !PT ;  /* 0x000000ff12127812 */ /* 0x000fe400078ec0ff */
[----:B------:R-:W-:Y:S01]  /*8370*/  LOP3.LUT R56, R19, 0xff, RZ, 0xc0, !PT ;  /* 0x000000ff13387812 */ /* 0x000fe200078ec0ff */
[----:B------:R-:W-:Y:S01]  /*8380*/  IMAD.SHL.U32 R19, R52, 0x100, RZ ;  /* 0x0000010034137824 */ /* 0x000fe200078e00ff */
[----:B------:R-:W-:-:S02]  /*8390*/  LOP3.LUT R18, R18, 0xff00, R35, 0xf8, !PT ;  /* 0x0000ff0012127812 */ /* 0x000fc400078ef823 */
[----:B------:R-:W-:Y:S02]  /*83a0*/  PRMT R52, R41, 0x7104, RZ ;  /* 0x0000710429347816 */ /* 0x000fe400000000ff */
[----:B------:R-:W-:-:S04]  /*83b0*/  LOP3.LUT R23, R23, 0xff, RZ, 0xc0, !PT ;  /* 0x000000ff17177812 */ /* 0x000fc800078ec0ff */
[----:B------:R-:W-:Y:S02]  /*83c0*/  LOP3.LUT R23, R23, 0xff00, R52, 0xf8, !PT ;  /* 0x0000ff0017177812 */ /* 0x000fe400078ef834 */
[----:B------:R-:W-:-:S05]  /*83d0*/  IADD3 R78, P0, PT, R54, UR16, RZ ;  /* 0x00000010364e7c10 */ /* 0x000fca000ff1e0ff */
[----:B------:R-:W-:Y:S01]  /*83e0*/  IMAD.X R79, R5, 0x1, R55, P0 ;  /* 0x00000001054f7824 */ /* 0x000fe200000e0637 */
[--C-:B--2---:R-:W-:Y:S01]  /*83f0*/  SHF.R.U64 R35, R44, 0x10, R45.reuse ;  /* 0x000000102c237819 */ /* 0x104fe2000000122d */
[----:B------:R-:W-:Y:S02]  /*8400*/  HADD2.F32 R41, -RZ, R45.H0_H0 ;  /* 0x2000002dff297230 */ /* 0x000fe40000004100 */
[----:B0-----:R-:W-:Y:S01]  /*8410*/  HADD2.F32 R53, -RZ, R44.H0_H0 ;  /* 0x2000002cff357230 */ /* 0x001fe20000004100 */
[----:B------:R-:W-:Y:S01]  /*8420*/  SHF.R.U32.HI R44, RZ, 0x10, R45 ;  /* 0x00000010ff2c7819 */ /* 0x000fe2000001162d */
[----:B------:R-:W-:Y:S02]  /*8430*/  HADD2.F32 R35, -RZ, R35.H0_H0 ;  /* 0x20000023ff237230 */ /* 0x000fe40000004100 */
[----:B------:R-:W-:Y:S02]  /*8440*/  FMUL R45, R41, UR7 ;  /* 0x00000007292d7c20 */ /* 0x000fe40008400000 */
[----:B------:R-:W-:Y:S01]  /*8450*/  HADD2.F32 R44, -RZ, R44.H0_H0 ;  /* 0x2000002cff2c7230 */ /* 0x000fe20000004100 */
        /* <DEDUP_REMOVED lines=17> */
[----:B------:R-:W-:Y:S02]  /*8570*/  IMAD.U32 R52, R45, 0x10000, RZ ;  /* 0x000100002d347824 */ /* 0x000fe400078e00ff */
[----:B------:R-:W-:-:S04]  /*8580*/  IMAD.U32 R45, RZ, RZ, UR16 ;  /* 0x00000010ff2d7e24 */ /* 0x000fc8000f8e00ff */
[----:B------:R-:W-:Y:S01]  /*8590*/  IMAD.WIDE R42, R45, 0x2, R42 ;  /* 0x000000022d2a7825 */ /* 0x000fe200078e022a */
[----:B------:R0:W-:Y:S05]  /*85a0*/  STG.E desc[UR10][R78.64], R53 ;  /* 0x000000354e007986 */ /* 0x0001ea000c10190a */
[----:B------:R-:W2:Y:S01]  /*85b0*/  LDG.E.64 R42, desc[UR10][R42.64] ;  /* 0x0000000a2a2a7981 */ /* 0x000ea2000c1e1b00 */
[----:B------:R-:W-:Y:S01]  /*85c0*/  IMAD.U32 R44, R44, 0x10000, RZ ;  /* 0x000100002c2c7824 */ /* 0x000fe200078e00ff */
[----:B------:R-:W-:Y:S02]  /*85d0*/  LOP3.LUT R19, R56, 0xff00, R19, 0xf8, !PT ;  /* 0x0000ff0038137812 */ /* 0x000fe400078ef813 */
[----:B------:R-:W-:-:S02]  /*85e0*/  LOP3.LUT R37, R37, 0xff0000, R52, 0xf8, !PT ;  /* 0x00ff000025257812 */ /* 0x000fc400078ef834 */
[----:B------:R-:W-:Y:S01]  /*85f0*/  LOP3.LUT R19, R19, 0xff0000, R44, 0xf8, !PT ;  /* 0x00ff000013137812 */ /* 0x000fe200078ef82c */
[----:B------:R-:W1:Y:S01]  /*8600*/  S2UR UR9, SR_CgaCtaId ;  /* 0x00000000000979c3 */ /* 0x000e620000008800 */
[----:B------:R-:W-:Y:S02]  /*8610*/  UMOV UR8, 0x400 ;  /* 0x0000040000087882 */ /* 0x000fe40000000000 */
[----:B------:R-:W-:-:S04]  /*8620*/  UIADD3 UR4, UPT, UPT, UR8, 0x10, URZ ;  /* 0x0000001008047890 */ /* 0x000fc8000fffe0ff */
[----:B-1----:R-:W-:Y:S01]  /*8630*/  ULEA UR4, UR9, UR4, 0x18 ;  /* 0x0000000409047291 */ /* 0x002fe2000f8ec0ff */
[--C-:B--2---:R-:W-:Y:S01]  /*8640*/  SHF.R.U64 R45, R42, 0x10, R43.reuse ;  /* 0x000000102a2d7819 */ /* 0x104fe2000000122b */
[----:B------:R-:W-:Y:S01]  /*8650*/  HADD2.F32 R44, -RZ, R42.H0_H0 ;  /* 0x2000002aff2c7230 */ /* 0x000fe20000004100 */
[----:B------:R-:W-:Y:S01]  /*8660*/  SHF.R.U32.HI R52, RZ, 0x10, R43 ;  /* 0x00000010ff347819 */ /* 0x000fe2000001162b */
[----:B------:R-:W-:Y:S02]  /*8670*/  HADD2.F32 R55, -RZ, R43.H0_H0 ;  /* 0x2000002bff377230 */ /* 0x000fe40000004100 */
[----:B------:R-:W-:Y:S02]  /*8680*/  HADD2.F32 R45, -RZ, R45.H0_H0 ;  /* 0x2000002dff2d7230 */ /* 0x000fe40000004100 */
[----:B------:R-:W-:Y:S02]  /*8690*/  HADD2.F32 R52, -RZ, R52.H0_H0 ;  /* 0x20000034ff347230 */ /* 0x000fe40000004100 */
[----:B0-----:R-:W-:Y:S01]  /*86a0*/  FMUL R53, R55, UR7 ;  /* 0x0000000737357c20 */ /* 0x001fe20008400000 */
[----:B------:R-:W-:-:S04]  /*86b0*/  FMNMX3 R41, |R44|, R41, |R45|, !PT ;  /* 0x000000292c297276 */ /* 0x000fc8000780062d */
[----:B------:R-:W-:Y:S01]  /*86c0*/  FMNMX3 R56, |R55|, R41, |R52|, !PT ;  /* 0x0000002937387276 */ /* 0x000fe20007800634 */
[----:B------:R-:W-:Y:S01]  /*86d0*/  FMUL R52, R52, UR7 ;  /* 0x0000000734347c20 */ /* 0x000fe20008400000 */
[----:B------:R-:W-:-:S04]  /*86e0*/  F2FP.SATFINITE.E4M3.F32.PACK_AB_MERGE_C R41, RZ, R53, RZ ;  /* 0x00000035ff29723e */ /* 0x000fc800048070ff */
[----:B------:R-:W-:Y:S02]  /*86f0*/  LOP3.LUT R41, R41, 0xffff, RZ, 0xc0, !PT ;  /* 0x0000ffff29297812 */ /* 0x000fe400078ec0ff */
[----:B------:R-:W-:Y:S01]  /*8700*/  F2FP.SATFINITE.E4M3.F32.PACK_AB_MERGE_C R42, RZ, R52, RZ ;  /* 0x00000034ff2a723e */ /* 0x000fe200048070ff */
[----:B------:R-:W-:Y:S01]  /*8710*/  FMUL R43, R45, UR7 ;  /* 0x000000072d2b7c20 */ /* 0x000fe20008400000 */
[----:B------:R-:W0:Y:S01]  /*8720*/  S2R R52, SR_TID.X ;  /* 0x0000000000347919 */ /* 0x000e220000002100 */
[----:B------:R-:W-:Y:S01]  /*8730*/  IMAD.U32 R45, R41, 0x10000, RZ ;  /* 0x00010000292d7824 */ /* 0x000fe200078e00ff */
[----:B------:R-:W-:Y:S02]  /*8740*/  LOP3.LUT R42, R42, 0xffff, RZ, 0xc0, !PT ;  /* 0x0000ffff2a2a7812 */ /* 0x000fe400078ec0ff */
[----:B------:R-:W-:Y:S02]  /*8750*/  F2FP.SATFINITE.E4M3.F32.PACK_AB_MERGE_C R43, RZ, R43, RZ ;  /* 0x0000002bff2b723e */ /* 0x000fe400048070ff */
[----:B------:R-:W-:Y:S01]  /*8760*/  LOP3.LUT R45, R45, 0xff0000, RZ, 0xc0, !PT ;  /* 0x00ff00002d2d7812 */ /* 0x000fe200078ec0ff */
[----:B------:R-:W-:-:S02]  /*8770*/  FMUL R57, R44, UR7 ;  /* 0x000000072c397c20 */ /* 0x000fc40008400000 */
[----:B------:R-:W-:Y:S02]  /*8780*/  IMAD.SHL.U32 R54, R43, 0x100, RZ ;  /* 0x000001002b367824 */ /* 0x000fe400078e00ff */
[----:B------:R-:W-:Y:S01]  /*8790*/  IMAD R45, R42, 0x1000000, R45 ;  /* 0x010000002a2d7824 */ /* 0x000fe200078e022d */
[----:B------:R-:W-:Y:S01]  /*87a0*/  F2FP.SATFINITE.E4M3.F32.PACK_AB_MERGE_C R57, RZ, R57, RZ ;  /* 0x00000039ff39723e */ /* 0x000fe200048070ff */
[----:B------:R-:W-:Y:S01]  /*87b0*/  IMAD.U32 R53, RZ, RZ, UR16 ;  /* 0x00000010ff357e24 */ /* 0x000fe2000f8e00ff */
[----:B------:R-:W-:Y:S02]  /*87c0*/  IADD3 R44, P0, PT, R78, UR16, RZ ;  /* 0x000000104e2c7c10 */ /* 0x000fe4000ff1e0ff */
[----:B------:R-:W-:-:S04]  /*87d0*/  LOP3.LUT R54, R45, 0xffff, R54, 0xf8, !PT ;  /* 0x0000ffff2d367812 */ /* 0x000fc800078ef836 */
[----:B------:R-:W-:Y:S01]  /*87e0*/  LOP3.LUT R65, R54, 0xff, R57, 0xf8, !PT ;  /* 0x000000ff36417812 */ /* 0x000fe200078ef839 */
[----:B------:R-:W-:Y:S02]  /*87f0*/  IMAD R54, R53, 0x2, R64 ;  /* 0x0000000235367824 */ /* 0x000fe400078e0240 */
[----:B------:R-:W-:Y:S02]  /*8800*/  IMAD.X R45, R5, 0x1, R79, P0 ;  /* 0x00000001052d7824 */ /* 0x000fe400000e064f */
[----:B------:R-:W-:Y:S02]  /*8810*/  VIADD R54, R54, UR16 ;  /* 0x0000001036367c36 */ /* 0x000fe40008000000 */
[----:B------:R-:W-:Y:S01]  /*8820*/  IMAD.U32 R55, RZ, RZ, UR16 ;  /* 0x00000010ff377e24 */ /* 0x000fe2000f8e00ff */
[----:B------:R1:W-:Y:S01]  /*8830*/  STG.E desc[UR10][R44.64], R65 ;  /* 0x000000412c007986 */ /* 0x0003e2000c10190a */
[----:B------:R-:W-:Y:S01]  /*8840*/  IMAD.MOV.U32 R64, RZ, RZ, 0x108 ;  /* 0x00000108ff407424 */ /* 0x000fe200078e00ff */
[----:B0-----:R-:W-:Y:S01]  /*8850*/  LOP3.LUT R53, R52, 0x1f, RZ, 0xc0, !PT ;  /* 0x0000001f34357812 */ /* 0x001fe200078ec0ff */
[----:B-1----:R-:W-:Y:S01]  /*8860*/  IMAD R45, R55, 0x19, R54 ;  /* 0x00000019372d7824 */ /* 0x002fe200078e0236 */
[----:B------:R-:W-:Y:S01]  /*8870*/  SHF.R.U32.HI R54, RZ, 0x5, R52 ;  /* 0x00000005ff367819 */ /* 0x000fe20000011634 */
[----:B------:R-:W-:-:S02]  /*8880*/  IMAD.MOV.U32 R65, RZ, RZ, 0x2 ;  /* 0x00000002ff417424 */ /* 0x000fc400078e00ff */
[----:B------:R-:W-:Y:S02]  /*8890*/  IMAD.IADD R4, R4, 0x1, R45 ;  /* 0x0000000104047824 */ /* 0x000fe400078e022d */
[----:B------:R-:W-:Y:S02]  /*88a0*/  IMAD R53, R53, R64, UR4 ;  /* 0x0000000435357e24 */ /* 0x000fe4000f8e0240 */
[----:B------:R-:W-:Y:S02]  /*88b0*/  IMAD.SHL.U32 R44, R54, 0x8, RZ ;  /* 0x00000008362c7824 */ /* 0x000fe400078e00ff */
[----:B------:R-:W-:-:S04]  /*88c0*/  IMAD.WIDE R64, R4, R65, UR12 ;  /* 0x0000000c04407e25 */ /* 0x000fc8000f8e0241 */
[----:B------:R-:W-:Y:S02]  /*88d0*/  IMAD.IADD R55, R44, 0x1, R53 ;  /* 0x000000012c377824 */ /* 0x000fe400078e0235 */
[----:B------:R-:W2:Y:S01]  /*88e0*/  LDG.E.64 R44, desc[UR10][R64.64] ;  /* 0x0000000a402c7981 */ /* 0x000ea2000c1e1b00 */
[----:B------:R-:W-:-:S03]  /*88f0*/  LOP3.LUT R76, R76, 0xff000000, R77, 0xf8, !PT ;  /* 0xff0000004c4c7812 */ /* 0x000fc600078ef84d */
[----:B------:R0:W-:Y:S04]  /*8900*/  STS.64 [R55], R48 ;  /* 0x0000003037007388 */ /* 0x0001e80000000a00 */
[----:B------:R1:W-:Y:S04]  /*8910*/  STS.64 [R55+0x20], R20 ;  /* 0x0000201437007388 */ /* 0x0003e80000000a00 */
[----:B------:R3:W-:Y:S04]  /*8920*/  STS.64 [R55+0x40], R24 ;  /* 0x0000401837007388 */ /* 0x0007e80000000a00 */
[----:B------:R4:W-:Y:S01]  /*8930*/  STS.64 [R55+0x80], R46 ;  /* 0x0000802e37007388 */ /* 0x0009e20000000a00 */
[--C-:B--2---:R-:W-:Y:S01]  /*8940*/  SHF.R.U32.HI R77, RZ, 0x10, R45.reuse ;  /* 0x00000010ff4d7819 */ /* 0x104fe2000001162d */
[----:B------:R-:W-:Y:S01]  /*8950*/  HADD2.F32 R78, -RZ, R45.H0_H0 ;  /* 0x2000002dff4e7230 */ /* 0x000fe20000004100 */
[----:B0-----:R-:W-:-:S03]  /*8960*/  SHF.R.U64 R49, R44, 0x10, R45 ;  /* 0x000000102c317819 */ /* 0x001fc6000000122d */
[----:B------:R-:W-:Y:S02]  /*8970*/  HADD2.F32 R45, -RZ, R77.H0_H0 ;  /* 0x2000004dff2d7230 */ /* 0x000fe40000004100 */
[----:B------:R-:W-:Y:S01]  /*8980*/  FMUL R48, R78, UR7 ;  /* 0x000000074e307c20 */ /* 0x000fe20008400000 */
[----:B-1----:R-:W-:Y:S02]  /*8990*/  HADD2.F32 R21, -RZ, R44.H0_H0 ;  /* 0x2000002cff157230 */ /* 0x002fe40000004100 */
[----:B------:R-:W-:Y:S02]  /*89a0*/  HADD2.F32 R20, -RZ, R49.H0_H0 ;  /* 0x20000031ff147230 */ /* 0x000fe40000004100 */
[----:B------:R-:W-:Y:S01]  /*89b0*/  FMUL R44, R45, UR7 ;  /* 0x000000072d2c7c20 */ /* 0x000fe20008400000 */
[----:B---3--:R-:W-:-:S04]  /*89c0*/  F2FP.SATFINITE.E4M3.F32.PACK_AB_MERGE_C R24, RZ, R48, RZ ;  /* 0x00000030ff18723e */ /* 0x008fc800048070ff */
[----:B------:R-:W-:Y:S01]  /*89d0*/  F2FP.SATFINITE.E4M3.F32.PACK_AB_MERGE_C R25, RZ, R44, RZ ;  /* 0x0000002cff19723e */ /* 0x000fe200048070ff */
[----:B----4-:R-:W-:Y:S02]  /*89e0*/  IMAD.U32 R46, R24, 0x10000, RZ ;  /* 0x00010000182e7824 */ /* 0x010fe400078e00ff */
[----:B------:R-:W-:Y:S01]  /*89f0*/  FMUL R44, R20, UR7 ;  /* 0x00000007142c7c20 */ /* 0x000fe20008400000 */
[----:B------:R-:W-:Y:S02]  /*8a00*/  FMNMX3 R56, |R21|, R56, |R20|, !PT ;  /* 0x0000003815387276 */ /* 0x000fe40007800614 */
        /* <DEDUP_REMOVED lines=10> */
[----:B------:R-:W-:Y:S01]  /*8ab0*/  LOP3.LUT R47, R21, R46, RZ, 0xfc, !PT ;  /* 0x0000002e152f7212 */ /* 0x000fe200078efcff */
[----:B------:R-:W-:Y:S01]  /*8ac0*/  IMAD.U32 R21, RZ, RZ, UR16 ;  /* 0x00000010ff157e24 */ /* 0x000fe2000f8e00ff */
[----:B------:R-:W-:-:S03]  /*8ad0*/  LEA.HI.X.SX32 R49, R4, UR15, 0x1, P0 ;  /* 0x0000000f04317c11 */ /* 0x000fc600080f0eff */
[----:B------:R-:W-:Y:S02]  /*8ae0*/  IMAD.WIDE R64, R21, 0x2, R64 ;  /* 0x0000000215407825 */ /* 0x000fe400078e0240 */
[----:B------:R-:W-:Y:S04]  /*8af0*/  STG.E desc[UR10][R48.64], R47 ;  /* 0x0000002f30007986 */ /* 0x000fe8000c10190a */
[----:B------:R-:W2:Y:S01]  /*8b00*/  LDG.E.64 R20, desc[UR10][R64.64] ;  /* 0x0000000a40147981 */ /* 0x000ea2000c1e1b00 */
[----:B------:R-:W-:-:S05]  /*8b10*/  LOP3.LUT R57, R57, 0xffff, RZ, 0xc0, !PT ;  /* 0x0000ffff39397812 */ /* 0x000fca00078ec0ff */
[----:B------:R-:W-:-:S05]  /*8b20*/  IMAD.SHL.U32 R4, R57, 0x1000000, RZ ;  /* 0x0100000039047824 */ /* 0x000fca00078e00ff */
[----:B------:R-:W-:Y:S02]  /*8b30*/  LOP3.LUT R77, R37, R4, RZ, 0xfc, !PT ;  /* 0x00000004254d7212 */ /* 0x000fe400078efcff */
[----:B------:R-:W-:Y:S01]  /*8b40*/  FMNMX3 R56, |R78|, R56, |R45|, !PT ;  /* 0x000000384e387276 */ /* 0x000fe2000780062d */
[----:B------:R0:W-:Y:S04]  /*8b50*/  STS.64 [R55+0xa0], R26 ;  /* 0x0000a01a37007388 */ /* 0x0001e80000000a00 */
[----:B------:R1:W-:Y:S01]  /*8b60*/  STS.64 [R55+0x60], R68 ;  /* 0x0000604437007388 */ /* 0x0003e20000000a00 */
[----:B0-----:R-:W-:Y:S01]  /*8b70*/  IADD3 R26, P0, PT, R48, UR16, RZ ;  /* 0x00000010301a7c10 */ /* 0x001fe2000ff1e0ff */
[----:B--2---:R-:W-:Y:S01]  /*8b80*/  HADD2.F32 R4, -RZ, R21.H0_H0 ;  /* 0x20000015ff047230 */ /* 0x004fe20000004100 */
[----:B------:R-:W-:-:S02]  /*8b90*/  SHF.R.U32.HI R37, RZ, 0x10, R21 ;  /* 0x00000010ff257819 */ /* 0x000fc40000011615 */
[----:B------:R-:W-:Y:S02]  /*8ba0*/  SHF.R.U64 R57, R20, 0x10, R21 ;  /* 0x0000001014397819 */ /* 0x000fe40000001215 */
[----:B------:R-:W-:Y:S01]  /*8bb0*/  FMUL R45, R4, UR7 ;  /* 0x00000007042d7c20 */ /* 0x000fe20008400000 */
[----:B------:R-:W-:Y:S02]  /*8bc0*/  HADD2.F32 R37, -RZ, R37.H0_H0 ;  /* 0x20000025ff257230 */ /* 0x000fe40000004100 */
[----:B------:R-:W-:Y:S02]  /*8bd0*/  HADD2.F32 R21, -RZ, R20.H0_H0 ;  /* 0x20000014ff157230 */ /* 0x000fe40000004100 */
[----:B------:R-:W-:Y:S01]  /*8be0*/  HADD2.F32 R20, -RZ, R57.H0_H0 ;  /* 0x20000039ff147230 */ /* 0x000fe20000004100 */
[----:B------:R-:W-:Y:S01]  /*8bf0*/  F2FP.SATFINITE.E4M3.F32.PACK_AB_MERGE_C R45, RZ, R45, RZ ;  /* 0x0000002dff2d723e */ /* 0x000fe200048070ff */
[----:B------:R-:W-:-:S03]  /*8c00*/  FMUL R47, R37, UR7 ;  /* 0x00000007252f7c20 */ /* 0x000fc60008400000 */
[----:B------:R-:W-:Y:S01]  /*8c10*/  FMNMX3 R56, |R21|, R56, |R20|, !PT ;  /* 0x0000003815387276 */ /* 0x000fe20007800614 */
[----:B------:R-:W-:Y:S01]  /*8c20*/  FMUL R57, R20, UR7 ;  /* 0x0000000714397c20 */ /* 0x000fe20008400000 */
[----:B------:R-:W-:Y:S01]  /*8c30*/  IMAD.U32 R20, R45, 0x10000, RZ ;  /* 0x000100002d147824 */ /* 0x000fe200078e00ff */
[----:B------:R-:W-:-:S04]  /*8c40*/  F2FP.SATFINITE.E4M3.F32.PACK_AB_MERGE_C R47, RZ, R47, RZ ;  /* 0x0000002fff2f723e */ /* 0x000fc800048070ff */
[----:B------:R-:W-:Y:S02]  /*8c50*/  LOP3.LUT R27, R20, 0xff0000, RZ, 0xc0, !PT ;  /* 0x00ff0000141b7812 */ /* 0x000fe400078ec0ff */
[----:B------:R-:W-:Y:S02]  /*8c60*/  LOP3.LUT R20, R47, 0xffff, RZ, 0xc0, !PT ;  /* 0x0000ffff2f147812 */ /* 0x000fe400078ec0ff */
[----:B------:R-:W-:Y:S01]  /*8c70*/  F2FP.SATFINITE.E4M3.F32.PACK_AB_MERGE_C R57, RZ, R57, RZ ;  /* 0x00000039ff39723e */ /* 0x000fe200048070ff */
[----:B-1----:R-:W-:Y:S01]  /*8c80*/  FMUL R69, R21, UR7 ;  /* 0x0000000715457c20 */ /* 0x002fe20008400000 */
[----:B------:R-:W-:Y:S02]  /*8c90*/  IMAD.SHL.U32 R21, R52, 0x100, RZ ;  /* 0x0000010034157824 */ /* 0x000fe400078e00ff */
[----:B------:R-:W-:Y:S02]  /*8ca0*/  IMAD R27, R20, 0x1000000, R27 ;  /* 0x01000000141b7824 */ /* 0x000fe400078e021b */
[----:B------:R-:W-:Y:S01]  /*8cb0*/  IMAD.SHL.U32 R20, R57, 0x100, RZ ;  /* 0x0000010039147824 */ /* 0x000fe200078e00ff */
[----:B------:R-:W-:-:S02]  /*8cc0*/  F2FP.SATFINITE.E4M3.F32.PACK_AB_MERGE_C R69, RZ, R69, RZ ;  /* 0x00000045ff45723e */ /* 0x000fc400048070ff */
[----:B------:R-:W-:Y:S01]  /*8cd0*/  LOP3.LUT R48, R21, 0x1f00, RZ, 0xc0, !PT ;  /* 0x00001f0015307812 */ /* 0x000fe200078ec0ff */
[----:B------:R-:W-:Y:S01]  /*8ce0*/  IMAD.U32 R21, RZ, RZ, UR16 ;  /* 0x00000010ff157e24 */ /* 0x000fe2000f8e00ff */
[----:B------:R-:W-:Y:S01]  /*8cf0*/  LOP3.LUT R20, R27, 0xffff, R20, 0xf8, !PT ;  /* 0x0000ffff1b147812 */ /* 0x000fe200078ef814 */
[----:B------:R-:W-:Y:S02]  /*8d00*/  IMAD.X R27, R5, 0x1, R49, P0 ;  /* 0x00000001051b7824 */ /* 0x000fe400000e0631 */
[----:B------:R-:W-:Y:S01]  /*8d10*/  IMAD.WIDE R64, R21, 0x2, R64 ;  /* 0x0000000215407825 */ /* 0x000fe200078e0240 */
[----:B------:R-:W-:-:S05]  /*8d20*/  LOP3.LUT R49, R20, 0xff, R69, 0xf8, !PT ;  /* 0x000000ff14317812 */ /* 0x000fca00078ef845 */
[----:B------:R-:W-:Y:S04]  /*8d30*/  STG.E desc[UR10][R26.64], R49 ;  /* 0x000000311a007986 */ /* 0x000fe8000c10190a */
[----:B------:R-:W2:Y:S01]  /*8d40*/  LDG.E.64 R20, desc[UR10][R64.64] ;  /* 0x0000000a40147981 */ /* 0x000ea2000c1e1b00 */
[----:B------:R-:W-:Y:S01]  /*8d50*/  IMAD.IADD R53, R53, 0x1, -R48 ;  /* 0x0000000135357824 */ /* 0x000fe200078e0a30 */
[----:B------:R-:W-:-:S03]  /*8d60*/  FMNMX3 R37, |R4|, R56, |R37|, !PT ;  /* 0x0000003804257276 */ /* 0x000fc60007800625 */
[----:B------:R-:W-:Y:S01]  /*8d70*/  IMAD R54, R54, 0x108, R53 ;  /* 0x0000010836367824 */ /* 0x000fe200078e0235 */
[----:B------:R0:W-:Y:S02]  /*8d80*/  STS.64 [R55+0xc0], R76 ;  /* 0x0000c04c37007388 */ /* 0x0001e40000000a00 */
        /* <DEDUP_REMOVED lines=30> */
[----:B------:R-:W-:-:S05]  /*8f70*/  IMAD.U32 R22, R22, 0x10000, RZ ;  /* 0x0001000016167824 */ /* 0x000fca00078e00ff */
[----:B------:R-:W-:Y:S01]  /*8f80*/  LOP3.LUT R23, R23, 0xff0000, R22, 0xf8, !PT ;  /* 0x00ff000017177812 */ /* 0x000fe200078ef816 */
[----:B------:R-:W-:-:S05]  /*8f90*/  IMAD.SHL.U32 R22, R41, 0x1000000, RZ ;  /* 0x0100000029167824 */ /* 0x000fca00078e00ff */
[----:B------:R-:W-:Y:S01]  /*8fa0*/  LOP3.LUT R37, R19, R22, RZ, 0xfc, !PT ;  /* 0x0000001613257212 */ /* 0x000fe200078efcff */
[----:B------:R-:W-:-:S05]  /*8fb0*/  IMAD.SHL.U32 R52, R52, 0x8, RZ ;  /* 0x0000000834347824 */ /* 0x000fca00078e00ff */
[----:B------:R-:W-:Y:S01]  /*8fc0*/  LOP3.LUT R3, R3, 0xf8, R52, 0xf8, !PT ;  /* 0x000000f803037812 */ /* 0x000fe200078ef834 */
[----:B------:R-:W-:-:S05]  /*8fd0*/  IMAD.U32 R35, R35, 0x10000, RZ ;  /* 0x0001000023237824 */ /* 0x000fca00078e00ff */
[----:B------:R-:W-:Y:S01]  /*8fe0*/  LOP3.LUT R18, R18, 0xff0000, R35, 0xf8, !PT ;  /* 0x00ff000012127812 */ /* 0x000fe200078ef823 */
[----:B------:R-:W-:-:S05]  /*8ff0*/  IMAD.SHL.U32 R35, R42, 0x1000000, RZ ;  /* 0x010000002a237824 */ /* 0x000fca00078e00ff */
[----:B------:R-:W-:Y:S02]  /*9000*/  LOP3.LUT R35, R18, R35, RZ, 0xfc, !PT ;  /* 0x0000002312237212 */ /* 0x000fe400078efcff */
[--C-:B--2---:R-:W-:Y:S02]  /*9010*/  SHF.R.U64 R19, R20, 0x10, R21.reuse ;  /* 0x0000001014137819 */ /* 0x104fe40000001215 */
[----:B0-----:R-:W-:Y:S01]  /*9020*/  SHF.R.U32.HI R27, RZ, 0x10, R21 ;  /* 0x00000010ff1b7819 */ /* 0x001fe20000011615 */
        /* <DEDUP_REMOVED lines=31> */
[----:B------:R-:W-:-:S03]  /*9220*/  IMAD R45, R45, 0x100, R24 ;  /* 0x000001002d2d7824 */ /* 0x000fc600078e0218 */
        /* <DEDUP_REMOVED lines=35> */
[----:B------:R-:W-:Y:S01]  /*9460*/  LOP3.LUT R4, R4, 0xff0000, RZ, 0xc0, !PT ;  /* 0x00ff000004047812 */ /* 0x000fe200078ec0ff */
[----:B------:R-:W-:Y:S01]  /*9470*/  IMAD R46, R69, 0x100, R46 ;  /* 0x00000100452e7824 */ /* 0x000fe200078e022e */
[----:B------:R-:W-:Y:S02]  /*9480*/  PRMT R44, R44, 0x6540, R57 ;  /* 0x000065402c2c7816 */ /* 0x000fe40000000039 */
[----:B------:R-:W-:Y:S02]  /*9490*/  LOP3.LUT R57, R26, 0xff0000, RZ, 0xc0, !PT ;  /* 0x00ff00001a397812 */ /* 0x000fe400078ec0ff */
[----:B------:R-:W-:Y:S02]  /*94a0*/  LOP3.LUT R45, R4, 0xffff, R45, 0xf8, !PT ;  /* 0x0000ffff042d7812 */ /* 0x000fe400078ef82d */
        /* <DEDUP_REMOVED lines=34> */
[----:B------:R-:W-:-:S05]  /*96d0*/  IMAD.U32 R48, R48, 0x10000, RZ ;  /* 0x0001000030307824 */ /* 0x000fca00078e00ff */
[----:B------:R-:W-:Y:S02]  /*96e0*/  LOP3.LUT R68, R48, 0xff0000, RZ, 0xc0, !PT ;  /* 0x00ff000030447812 */ /* 0x000fe400078ec0ff */
[----:B------:R-:W-:Y:S02]  /*96f0*/  LOP3.LUT R48, R22, 0xffff, RZ, 0xc0, !PT ;  /* 0x0000ffff16307812 */ /* 0x000fe400078ec0ff */
[----:B------:R-:W-:Y:S02]  /*9700*/  LOP3.LUT R22, R68, 0xffff, R47, 0xf8, !PT ;  /* 0x0000ffff44167812 */ /* 0x000fe400078ef82f */
[----:B------:R-:W-:Y:S02]  /*9710*/  LOP3.LUT R23, R23, 0xff, RZ, 0xc0, !PT ;  /* 0x000000ff17177812 */ /* 0x000fe400078ec0ff */
[----:B------:R-:W-:Y:S01]  /*9720*/  PRMT R68, R49, 0x7104, RZ ;  /* 0x0000710431447816 */ /* 0x000fe200000000ff */
[----:B------:R-:W-:-:S03]  /*9730*/  IMAD.SHL.U32 R47, R48, 0x1000000, RZ ;  /* 0x01000000302f7824 */ /* 0x000fc600078e00ff */
[----:B------:R-:W-:Y:S02]  /*9740*/  LOP3.LUT R68, R23, 0xff00, R68, 0xf8, !PT ;  /* 0x0000ff0017447812 */ /* 0x000fe400078ef844 */
[----:B------:R-:W-:Y:S02]  /*9750*/  LOP3.LUT R46, R46, 0xff000000, R47, 0xf8, !PT ;  /* 0xff0000002e2e7812 */ /* 0x000fe400078ef82f */
[--C-:B--2---:R-:W-:Y:S01]  /*9760*/  SHF.R.U64 R23, R18, 0x10, R19.reuse ;  /* 0x0000001012177819 */ /* 0x104fe20000001213 */
[----:B------:R-:W-:Y:S02]  /*9770*/  HADD2.F32 R48, -RZ, R19.H0_H0 ;  /* 0x20000013ff307230 */ /* 0x000fe40000004100 */
[----:B------:R-:W-:Y:S02]  /*9780*/  HADD2.F32 R49, -RZ, R18.H0_H0 ;  /* 0x20000012ff317230 */ /* 0x000fe40000004100 */
[----:B------:R-:W-:Y:S01]  /*9790*/  HADD2.F32 R18, -RZ, R23.H0_H0 ;  /* 0x20000017ff127230 */ /* 0x000fe20000004100 */
[----:B------:R-:W-:Y:S01]  /*97a0*/  SHF.R.U32.HI R23, RZ, 0x10, R19 ;  /* 0x00000010ff177819 */ /* 0x000fe20000011613 */
[----:B------:R-:W-:-:S03]  /*97b0*/  FMUL R19, R48, UR7 ;  /* 0x0000000730137c20 */ /* 0x000fc60008400000 */
[----:B------:R-:W-:Y:S01]  /*97c0*/  FMNMX3 R47, |R49|, R52, |R18|, !PT ;  /* 0x00000034312f7276 */ /* 0x000fe20007800612 */
[----:B------:R-:W-:Y:S01]  /*97d0*/  HADD2.F32 R23, -RZ, R23.H0_H0 ;  /* 0x20000017ff177230 */ /* 0x000fe20000004100 */
[----:B------:R-:W-:-:S04]  /*97e0*/  F2FP.SATFINITE.E4M3.F32.PACK_AB_MERGE_C R19, RZ, R19, RZ ;  /* 0x00000013ff13723e */ /* 0x000fc800048070ff */
[----:B------:R-:W-:Y:S01]  /*97f0*/  FMNMX3 R47, |R48|, R47, |R23|, !PT ;  /* 0x0000002f302f7276 */ /* 0x000fe20007800617 */
[----:B------:R-:W-:Y:S01]  /*9800*/  FMUL R48, R23, UR7 ;  /* 0x0000000717307c20 */ /* 0x000fe20008400000 */
[----:B0-----:R-:W-:Y:S01]  /*9810*/  LOP3.LUT R57, R19, 0xffff, RZ, 0xc0, !PT ;  /* 0x0000ffff13397812 */ /* 0x001fe200078ec0ff */
        /* <DEDUP_REMOVED lines=10> */
[----:B------:R-:W-:-:S04]  /*98c0*/  F2FP.SATFINITE.E4M3.F32.PACK_AB_MERGE_C R18, RZ, R49, RZ ;  /* 0x00000031ff12723e */ /* 0x000fc800048070ff */
[----:B------:R-:W-:Y:S01]  /*98d0*/  LOP3.LUT R69, R19, 0xff, R18, 0xf8, !PT ;  /* 0x000000ff13457812 */ /* 0x000fe200078ef812 */
        /* <DEDUP_REMOVED lines=11> */
[----:B------:R-:W3:Y:S01]  /*9990*/  LDCU.64 UR12, c[0x0][UR5+0x780] ;  /* 0x0000f000050c77ac */ /* 0x000ee20008000a00 */
[----:B------:R-:W-:Y:S01]  /*99a0*/  LOP3.LUT R27, R27, 0xffff, RZ, 0xc0, !PT ;  /* 0x0000ffff1b1b7812 */ /* 0x000fe200078ec0ff */
[----:B------:R-:W-:-:S04]  /*99b0*/  IMAD.SHL.U32 R4, R4, 0x100, RZ ;  /* 0x0000010004047824 */ /* 0x000fc800078e00ff */
[----:B------:R-:W-:Y:S01]  /*99c0*/  IMAD.SHL.U32 R27, R27, 0x1000000, RZ ;  /* 0x010000001b1b7824 */ /* 0x000fe200078e00ff */
[----:B------:R-:W-:-:S04]  /*99d0*/  LOP3.LUT R24, R24, 0xff, RZ, 0xc0, !PT ;  /* 0x000000ff18187812 */ /* 0x000fc800078ec0ff */
[----:B------:R-:W-:Y:S02]  /*99e0*/  LOP3.LUT R44, R44, 0xff000000, R27, 0xf8, !PT ;  /* 0xff0000002c2c7812 */ /* 0x000fe400078ef81b */
[----:B------:R-:W-:Y:S01]  /*99f0*/  PRMT R27, R26, 0x7104, RZ ;  /* 0x000071041a1b7816 */ /* 0x000fe200000000ff */
[----:B------:R-:W-:Y:S01]  /*9a00*/  IMAD.SHL.U32 R25, R25, 0x100, RZ ;  /* 0x0000010019197824 */ /* 0x000fe200078e00ff */
[----:B------:R-:W-:Y:S01]  /*9a10*/  LOP3.LUT R42, R42, 0xff, RZ, 0xc0, !PT ;  /* 0x000000ff2a2a7812 */ /* 0x000fe200078ec0ff */
[----:B------:R-:W-:-:S03]  /*9a20*/  IMAD.U32 R23, R23, 0x10000, RZ ;  /* 0x0001000017177824 */ /* 0x000fc600078e00ff */
[----:B------:R-:W-:Y:S01]  /*9a30*/  LOP3.LUT R42, R42, 0xff00, R25, 0xf8, !PT ;  /* 0x0000ff002a2a7812 */ /* 0x000fe200078ef819 */
[----:B--2---:R-:W-:-:S05]  /*9a40*/  HADD2.F32 R65, -RZ, R18.H0_H0 ;  /* 0x20000012ff417230 */ /* 0x004fca0000004100 */
[----:B------:R-:W-:-:S05]  /*9a50*/  FMUL R5, R65, UR7 ;  /* 0x0000000741057c20 */ /* 0x000fca0008400000 */
[----:B0-----:R-:W-:Y:S01]  /*9a60*/  F2FP.SATFINITE.E4M3.F32.PACK_AB_MERGE_C R48, RZ, R5, RZ ;  /* 0x00000005ff30723e */ /* 0x001fe200048070ff */
[----:B------:R-:W-:Y:S01]  /*9a70*/  HADD2.F32 R76, -RZ, R19.H0_H0 ;  /* 0x20000013ff4c7230 */ /* 0x000fe20000004100 */
[--C-:B------:R-:W-:Y:S02]  /*9a80*/  SHF.R.U64 R64, R18, 0x10, R19.reuse ;  /* 0x0000001012407819 */ /* 0x100fe40000001213 */
[----:B------:R-:W-:Y:S02]  /*9a90*/  LOP3.LUT R5, R48, 0xffff, RZ, 0xc0, !PT ;  /* 0x0000ffff30057812 */ /* 0x000fe400078ec0ff */
[----:B------:R-:W-:Y:S01]  /*9aa0*/  SHF.R.U32.HI R49, RZ, 0x10, R19 ;  /* 0x00000010ff317819 */ /* 0x000fe20000011613 */
[----:B------:R-:W-:Y:S02]  /*9ab0*/  HADD2.F32 R64, -RZ, R64.H0_H0 ;  /* 0x20000040ff407230 */ /* 0x000fe40000004100 */
[----:B------:R-:W-:Y:S02]  /*9ac0*/  IMAD.SHL.U32 R19, R5, 0x1000000, RZ ;  /* 0x0100000005137824 */ /* 0x000fe400078e00ff */
        /* <DEDUP_REMOVED lines=10> */
[----:B------:R-:W-:Y:S02]  /*9b70*/  LOP3.LUT R47, R68, R19, RZ, 0xfc, !PT ;  /* 0x00000013442f7212 */ /* 0x000fe400078efcff */
[----:B------:R-:W-:Y:S02]  /*9b80*/  LOP3.LUT R68, R18, 0xffff, RZ, 0xc0, !PT ;  /* 0x0000ffff12447812 */ /* 0x000fe400078ec0ff */
[----:B------:R-:W-:Y:S02]  /*9b90*/  LOP3.LUT R5, R5, 0xff0000, RZ, 0xc0, !PT ;  /* 0x00ff000005057812 */ /* 0x000fe400078ec0ff */
[----:B------:R-:W-:-:S03]  /*9ba0*/  F2FP.SATFINITE.E4M3.F32.PACK_AB_MERGE_C R64, RZ, R64, RZ ;  /* 0x00000040ff40723e */ /* 0x000fc600048070ff */
[----:B------:R-:W-:Y:S02]  /*9bb0*/  IMAD R5, R68, 0x1000000, R5 ;  /* 0x0100000044057824 */ /* 0x000fe400078e0205 */
[----:B------:R-:W-:-:S05]  /*9bc0*/  IMAD.SHL.U32 R18, R64, 0x100, RZ ;  /* 0x0000010040127824 */ /* 0x000fca00078e00ff */
[----:B------:R-:W-:Y:S02]  /*9bd0*/  LOP3.LUT R19, R5, 0xffff, R18, 0xf8, !PT ;  /* 0x0000ffff05137812 */ /* 0x000fe400078ef812 */
[----:B------:R-:W0:Y:S02]  /*9be0*/  S2R R5, SR_TID.X ;  /* 0x0000000000057919 */ /* 0x000e240000002100 */
[----:B------:R-:W-:Y:S01]  /*9bf0*/  LOP3.LUT R79, R19, 0xff, R48, 0xf8, !PT ;  /* 0x000000ff134f7812 */ /* 0x000fe200078ef830 */
[----:B------:R2:W-:Y:S04]  /*9c00*/  STS.64 [R55+0xe0], R46 ;  /* 0x0000e02e37007388 */ /* 0x0005e80000000a00 */
[----:B------:R4:W-:Y:S01]  /*9c10*/  STG.E desc[UR10][R20.64], R79 ;  /* 0x0000004f14007986 */ /* 0x0009e2000c10190a */
[----:B------:R-:W-:Y:S01]  /*9c20*/  BAR.SYNC.DEFER_BLOCKING 0x0 ;  /* 0x0000000000007b1d */ /* 0x000fe20000010000 */
[----:B0-----:R-:W-:-:S05]  /*9c30*/  SHF.R.U32.HI R77, RZ, 0x5, R5 ;  /* 0x00000005ff4d7819 */ /* 0x001fca0000011605 */
[----:B------:R-:W0:Y:S01]  /*9c40*/  LDS.64 R18, [R54] ;  /* 0x0000000036127984 */ /* 0x000e220000000a00 */
[----:B------:R-:W-:-:S03]  /*9c50*/  IMAD.SHL.U32 R77, R77, 0x4, RZ ;  /* 0x000000044d4d7824 */ /* 0x000fc600078e00ff */
[----:B------:R-:W5:Y:S02]  /*9c60*/  LDS.64 R78, [R54+0x420] ;  /* 0x00042000364e7984 */ /* 0x000f640000000a00 */
[----:B------:R-:W-:Y:S02]  /*9c70*/  LOP3.LUT R2, R2, R77, RZ, 0xfc, !PT ;  /* 0x0000004d02027212 */ /* 0x000fe400078efcff */
[----:B------:R-:W5:Y:S03]  /*9c80*/  LDS.64 R80, [R54+0x840] ;  /* 0x0008400036507984 */ /* 0x000f660000000a00 */
[C---:B-1----:R-:W-:Y:S02]  /*9c90*/  IMAD R49, R2.reuse, UR6, R3 ;  /* 0x0000000602317c24 */ /* 0x042fe4000f8e0203 */
[----:B--2---:R-:W-:-:S03]  /*9ca0*/  VIADD R46, R2, 0x10 ;  /* 0x00000010022e7836 */ /* 0x004fc60000000000 */
[----:B---3--:R-:W-:Y:S01]  /*9cb0*/  IADD3 R48, P0, PT, R49, UR12, RZ ;  /* 0x0000000c31307c10 */ /* 0x008fe2000ff1e0ff */
[----:B----4-:R-:W-:-:S03]  /*9cc0*/  IMAD R21, R46, UR6, R3 ;  /* 0x000000062e157c24 */ /* 0x010fc6000f8e0203 */
[----:B------:R-:W-:Y:S02]  /*9cd0*/  LEA.HI.X.SX32 R49, R49, UR13, 0x1, P0 ;  /* 0x0000000d31317c11 */ /* 0x000fe400080f0eff */
[----:B------:R-:W-:-:S04]  /*9ce0*/  IADD3 R46, P0, PT, R21, UR12, RZ ;  /* 0x0000000c152e7c10 */ /* 0x000fc8000ff1e0ff */
[----:B------:R-:W-:Y:S01]  /*9cf0*/  LEA.HI.X.SX32 R47, R21, UR13, 0x1, P0 ;  /* 0x0000000d152f7c11 */ /* 0x000fe200080f0eff */
[----:B------:R-:W-:-:S05]  /*9d00*/  IMAD.SHL.U32 R21, R56, 0x1000000, RZ ;  /* 0x0100000038157824 */ /* 0x000fca00078e00ff */
[----:B------:R-:W-:Y:S02]  /*9d10*/  LOP3.LUT R22, R22, 0xff000000, R21, 0xf8, !PT ;  /* 0xff00000016167812 */ /* 0x000fe400078ef815 */
[----:B------:R-:W-:Y:S01]  /*9d20*/  LOP3.LUT R21, R43, 0xff, RZ, 0xc0, !PT ;  /* 0x000000ff2b157812 */ /* 0x000fe200078ec0ff */
[----:B0-----:R0:W-:Y:S03]  /*9d30*/  STG.E.64 desc[UR10][R48.64], R18 ;  /* 0x0000001230007986 */ /* 0x0011e6000c101b0a */
[----:B------:R-:W-:Y:S02]  /*9d40*/  LOP3.LUT R21, R21, 0xff00, R4, 0xf8, !PT ;  /* 0x0000ff0015157812 */ /* 0x000fe400078ef804 */
[----:B------:R-:W-:Y:S01]  /*9d50*/  LOP3.LUT R4, R24, 0xff00, R27, 0xf8, !PT ;  /* 0x0000ff0018047812 */ /* 0x000fe200078ef81b */
[C---:B------:R-:W-:Y:S02]  /*9d60*/  VIADD R24, R2.reuse, 0x30 ;  /* 0x0000003002187836 */ /* 0x040fe40000000000 */
[----:B0-----:R-:W-:-:S04]  /*9d70*/  VIADD R18, R2, 0x20 ;  /* 0x0000002002127836 */ /* 0x001fc80000000000 */
[--C-:B------:R-:W-:Y:S02]  /*9d80*/  IMAD R19, R18, UR6, R3.reuse ;  /* 0x0000000612137c24 */ /* 0x100fe4000f8e0203 */
[----:B------:R-:W-:-:S03]  /*9d90*/  IMAD R24, R24, UR6, R3 ;  /* 0x0000000618187c24 */ /* 0x000fc6000f8e0203 */
[----:B------:R-:W-:-:S04]  /*9da0*/  IADD3 R18, P0, PT, R19, UR12, RZ ;  /* 0x0000000c13127c10 */ /* 0x000fc8000ff1e0ff */
[----:B------:R-:W-:Y:S02]  /*9db0*/  LEA.HI.X.SX32 R19, R19, UR13, 0x1, P0 ;  /* 0x0000000d13137c11 */ /* 0x000fe400080f0eff */
[C---:B------:R-:W-:Y:S01]  /*9dc0*/  IADD3 R26, P0, PT, R24.reuse, UR12, RZ ;  /* 0x0000000c181a7c10 */ /* 0x040fe2000ff1e0ff */
[----:B-----5:R-:W-:Y:S01]  /*9dd0*/  STG.E.64 desc[UR10][R46.64], R78 ;  /* 0x0000004e2e007986 */ /* 0x020fe2000c101b0a */
[----:B------:R-:W-:Y:S02]  /*9de0*/  IMAD.SHL.U32 R20, R53, 0x1000000, RZ ;  /* 0x0100000035147824 */ /* 0x000fe400078e00ff */
[----:B------:R-:W-:Y:S01]  /*9df0*/  LEA.HI.X.SX32 R27, R24, UR13, 0x1, P0 ;  /* 0x0000000d181b7c11 */ /* 0x000fe200080f0eff */
[----:B------:R-:W0:Y:S01]  /*9e00*/  LDS.64 R78, [R54+0xc60] ;  /* 0x000c6000364e7984 */ /* 0x000e220000000a00 */
[----:B------:R-:W-:Y:S02]  /*9e10*/  IMAD.U32 R24, R57, 0x10000, RZ ;  /* 0x0001000039187824 */ /* 0x000fe400078e00ff */
[----:B------:R-:W-:Y:S01]  /*9e20*/  IMAD.U32 R43, R52, 0x10000, RZ ;  /* 0x00010000342b7824 */ /* 0x000fe200078e00ff */
[----:B------:R-:W1:Y:S04]  /*9e30*/  LDS.64 R56, [R54+0x1080] ;  /* 0x0010800036387984 */ /* 0x000e680000000a00 */
[----:B------:R-:W2:Y:S01]  /*9e40*/  LDS.64 R52, [R54+0x14a0] ;  /* 0x0014a00036347984 */ /* 0x000ea20000000a00 */
[----:B------:R-:W-:Y:S01]  /*9e50*/  LOP3.LUT R21, R21, 0xff0000, R24, 0xf8, !PT ;  /* 0x00ff000015157812 */ /* 0x000fe200078ef818 */
[----:B------:R-:W-:Y:S01]  /*9e60*/  VIADD R24, R2, 0x40 ;  /* 0x0000004002187836 */ /* 0x000fe20000000000 */
[----:B------:R-:W-:-:S02]  /*9e70*/  LOP3.LUT R4, R4, 0xff0000, R23, 0xf8, !PT ;  /* 0x00ff000004047812 */ /* 0x000fc400078ef817 */
[----:B------:R-:W-:Y:S01]  /*9e80*/  LOP3.LUT R23, R42, 0xff0000, R43, 0xf8, !PT ;  /* 0x00ff00002a177812 */ /* 0x000fe200078ef82b */
[----:B------:R-:W-:Y:S02]  /*9e90*/  IMAD R25, R24, UR6, R3 ;  /* 0x0000000618197c24 */ /* 0x000fe4000f8e0203 */
[----:B------:R-:W-:-:S03]  /*9ea0*/  VIADD R42, R2, 0x50 ;  /* 0x00000050022a7836 */ /* 0x000fc60000000000 */
[----:B------:R-:W-:Y:S01]  /*9eb0*/  IADD3 R24, P0, PT, R25, UR12, RZ ;  /* 0x0000000c19187c10 */ /* 0x000fe2000ff1e0ff */
[----:B------:R-:W-:-:S03]  /*9ec0*/  IMAD R43, R42, UR6, R3 ;  /* 0x000000062a2b7c24 */ /* 0x000fc6000f8e0203 */
[----:B------:R-:W-:Y:S02]  /*9ed0*/  LEA.HI.X.SX32 R25, R25, UR13, 0x1, P0 ;  /* 0x0000000d19197c11 */ /* 0x000fe400080f0eff */
[C---:B------:R-:W-:Y:S01]  /*9ee0*/  IADD3 R42, P0, PT, R43.reuse, UR12, RZ ;  /* 0x0000000c2b2a7c10 */ /* 0x040fe2000ff1e0ff */
[----:B------:R-:W-:Y:S03]  /*9ef0*/  STG.E.64 desc[UR10][R18.64], R80 ;  /* 0x0000005012007986 */ /* 0x000fe6000c101b0a */
[----:B------:R-:W-:Y:S02]  /*9f00*/  LEA.HI.X.SX32 R43, R43, UR13, 0x1, P0 ;  /* 0x0000000d2b2b7c11 */ /* 0x000fe400080f0eff */
[----:B------:R-:W-:Y:S01]  /*9f10*/  LOP3.LUT R64, R64, 0xffff, RZ, 0xc0, !PT ;  /* 0x0000ffff40407812 */ /* 0x000fe200078ec0ff */
[----:B0-----:R-:W-:Y:S04]  /*9f20*/  STG.E.64 desc[UR10][R26.64], R78 ;  /* 0x0000004e1a007986 */ /* 0x001fe8000c101b0a */
[----:B-1----:R0:W-:Y:S04]  /*9f30*/  STG.E.64 desc[UR10][R24.64], R56 ;  /* 0x0000003818007986 */ /* 0x0021e8000c101b0a */
[----:B--2---:R-:W-:Y:S04]  /*9f40*/  STG.E.64 desc[UR10][R42.64], R52 ;  /* 0x000000342a007986 */ /* 0x004fe8000c101b0a */
[----:B------:R-:W1:Y:S04]  /*9f50*/  LDS.64 R78, [R54+0x18c0] ;  /* 0x0018c000364e7984 */ /* 0x000e680000000a00 */
[----:B------:R-:W2:Y:S01]  /*9f60*/  LDS.64 R52, [R54+0x1ce0] ;  /* 0x001ce00036347984 */ /* 0x000ea20000000a00 */
[----:B------:R-:W-:Y:S01]  /*9f70*/  LOP3.LUT R20, R45, 0xff000000, R20, 0xf8, !PT ;  /* 0xff0000002d147812 */ /* 0x000fe200078ef814 */
[----:B------:R-:W-:-:S05]  /*9f80*/  IMAD.SHL.U32 R45, R64, 0x1000000, RZ ;  /* 0x01000000402d7824 */ /* 0x000fca00078e00ff */
[----:B------:R-:W-:Y:S01]  /*9f90*/  LOP3.LUT R45, R4, R45, RZ, 0xfc, !PT ;  /* 0x0000002d042d7212 */ /* 0x000fe200078efcff */
[C---:B------:R-:W-:Y:S02]  /*9fa0*/  VIADD R4, R2.reuse, 0x60 ;  /* 0x0000006002047836 */ /* 0x040fe40000000000 */
[----:B------:R-:W-:Y:S02]  /*9fb0*/  VIADD R2, R2, 0x70 ;  /* 0x0000007002027836 */ /* 0x000fe40000000000 */
[--C-:B------:R-:W-:Y:S02]  /*9fc0*/  IMAD R4, R4, UR6, R3.reuse ;  /* 0x0000000604047c24 */ /* 0x100fe4000f8e0203 */
[----:B------:R-:W-:-:S03]  /*9fd0*/  IMAD R3, R2, UR6, R3 ;  /* 0x0000000602037c24 */ /* 0x000fc6000f8e0203 */
[----:B0-----:R-:W-:-:S04]  /*9fe0*/  IADD3 R56, P0, PT, R4, UR12, RZ ;  /* 0x0000000c04387c10 */ /* 0x001fc8000ff1e0ff */
[----:B------:R-:W-:Y:S02]  /*9ff0*/  LEA.HI.X.SX32 R57, R4, UR13, 0x1, P0 ;  /* 0x0000000d04397c11 */ /* 0x000fe400080f0eff */
[----:B------:R-:W-:-:S04]  /*a000*/  IADD3 R2, P0, PT, R3, UR12, RZ ;  /* 0x0000000c03027c10 */ /* 0x000fc8000ff1e0ff */
[----:B------:R-:W-:Y:S01]  /*a010*/  LEA.HI.X.SX32 R3, R3, UR13, 0x1, P0 ;  /* 0x0000000d03037c11 */ /* 0x000fe200080f0eff */
[----:B-1----:R0:W-:Y:S04]  /*a020*/  STG.E.64 desc[UR10][R56.64], R78 ;  /* 0x0000004e38007986 */ /* 0x0021e8000c101b0a */
[----:B--2---:R1:W-:Y:S01]  /*a030*/  STG.E.64 desc[UR10][R2.64], R52 ;  /* 0x0000003402007986 */ /* 0x0043e2000c101b0a */
[----:B------:R-:W-:Y:S01]  /*a040*/  BAR.SYNC.DEFER_BLOCKING 0x0 ;  /* 0x0000000000007b1d */ /* 0x000fe20000010000 */
[----:B------:R-:W-:-:S05]  /*a050*/  IMAD.SHL.U32 R68, R68, 0x1000000, RZ ;  /* 0x0100000044447824 */ /* 0x000fca00078e00ff */
        /* <DEDUP_REMOVED lines=9> */
[----:B------:R-:W-:Y:S01]  /*a0f0*/  IMAD.SHL.U32 R76, R69, 0x1000000, RZ ;  /* 0x01000000454c7824 */ /* 0x000fe200078e00ff */
[----:B------:R-:W-:Y:S01]  /*a100*/  LOP3.LUT R23, R23, R68, RZ, 0xfc, !PT ;  /* 0x0000004417177212 */ /* 0x000fe200078efcff */
[----:B------:R-:W-:-:S02]  /*a110*/  USHF.R.S32.HI UR12, URZ, 0x1f, UR6 ;  /* 0x0000001fff0c7899 */ /* 0x000fc40008011406 */
[----:B------:R-:W-:Y:S01]  /*a120*/  IADD3 R48, P0, PT, R48, UR6, RZ ;  /* 0x0000000630307c10 */ /* 0x000fe2000ff1e0ff */
        /* <DEDUP_REMOVED lines=16> */
[----:B------:R-:W-:Y:S02]  /*a230*/  IADD3 R42, P1, PT, R42, UR6, RZ ;  /* 0x000000062a2a7c10 */ /* 0x000fe4000ff3e0ff */
[----:B0-----:R-:W-:Y:S02]  /*a240*/  IADD3 R56, P2, PT, R56, UR6, RZ ;  /* 0x0000000638387c10 */ /* 0x001fe4000ff5e0ff */
[----:B------:R-:W-:Y:S02]  /*a250*/  IADD3.X R25, PT, PT, R25, UR12, RZ, P0, !PT ;  /* 0x0000000c19197c10 */ /* 0x000fe400087fe4ff */
[----:B-1----:R-:W-:Y:S01]  /*a260*/  IADD3 R2, P0, PT, R2, UR6, RZ ;  /* 0x0000000602027c10 */ /* 0x002fe2000ff1e0ff */
[----:B--2---:R-:W-:Y:S01]  /*a270*/  STG.E.64 desc[UR10][R48.64], R78 ;  /* 0x0000004e30007986 */ /* 0x004fe2000c101b0a */
[----:B------:R-:W-:Y:S02]  /*a280*/  IADD3.X R43, PT, PT, R43, UR12, RZ, P1, !PT ;  /* 0x0000000c2b2b7c10 */ /* 0x000fe40008ffe4ff */
[----:B------:R-:W-:Y:S01]  /*a290*/  IADD3.X R57, PT, PT, R57, UR12, RZ, P2, !PT ;  /* 0x0000000c39397c10 */ /* 0x000fe200097fe4ff */
[----:B---3--:R-:W-:Y:S01]  /*a2a0*/  STG.E.64 desc[UR10][R46.64], R68 ;  /* 0x000000442e007986 */ /* 0x008fe2000c101b0a */
[----:B------:R-:W-:-:S03]  /*a2b0*/  IADD3.X R3, PT, PT, R3, UR12, RZ, P0, !PT ;  /* 0x0000000c03037c10 */ /* 0x000fc600087fe4ff */
[----:B----4-:R-:W-:Y:S04]  /*a2c0*/  STG.E.64 desc[UR10][R18.64], R52 ;  /* 0x0000003412007986 */ /* 0x010fe8000c101b0a */
[----:B-----5:R-:W-:Y:S04]  /*a2d0*/  STG.E.64 desc[UR10][R26.64], R14 ;  /* 0x0000000e1a007986 */ /* 0x020fe8000c101b0a */
[----:B------:R-:W0:Y:S04]  /*a2e0*/  SHFL.DOWN PT, R4, R65, 0x10, 0x1f ;  /* 0x0a001f0041047f89 */ /* 0x000e2800000e0000 */
[----:B------:R-:W-:Y:S04]  /*a2f0*/  STG.E.64 desc[UR10][R24.64], R60 ;  /* 0x0000003c18007986 */ /* 0x000fe8000c101b0a */
[----:B------:R-:W-:Y:S04]  /*a300*/  STG.E.64 desc[UR10][R42.64], R44 ;  /* 0x0000002c2a007986 */ /* 0x000fe8000c101b0a */
[----:B------:R-:W-:Y:S04]  /*a310*/  STG.E.64 desc[UR10][R56.64], R40 ;  /* 0x0000002838007986 */ /* 0x000fe8000c101b0a */
[----:B------:R-:W-:Y:S01]  /*a320*/  STG.E.64 desc[UR10][R2.64], R30 ;  /* 0x0000001e02007986 */ /* 0x000fe2000c101b0a */
[----:B------:R-:W-:Y:S01]  /*a330*/  BAR.SYNC.DEFER_BLOCKING 0x0 ;  /* 0x0000000000007b1d */ /* 0x000fe20000010000 */
[----:B------:R-:W-:-:S02]  /*a340*/  LOP3.LUT R21, R21, R76, RZ, 0xfc, !PT ;  /* 0x0000004c15157212 */ /* 0x000fc400078efcff */
        /* <DEDUP_REMOVED lines=21> */
[----:B-1----:R-:W-:-:S04]  /*a4a0*/  IADD3 R6, P0, PT, R48, UR6, RZ ;  /* 0x0000000630067c10 */ /* 0x002fc8000ff1e0ff */
[----:B------:R-:W-:Y:S02]  /*a4b0*/  IADD3.X R7, PT, PT, R49, UR12, RZ, P0, !PT ;  /* 0x0000000c31077c10 */ /* 0x000fe400087fe4ff */
[----:B------:R-:W-:Y:S02]  /*a4c0*/  IADD3 R8, P0, PT, R46, UR6, RZ ;  /* 0x000000062e087c10 */ /* 0x000fe4000ff1e0ff */
[----:B------:R-:W-:Y:S02]  /*a4d0*/  IADD3 R10, P1, PT, R18, UR6, RZ ;  /* 0x00000006120a7c10 */ /* 0x000fe4000ff3e0ff */
[----:B0-----:R-:W-:Y:S02]  /*a4e0*/  FMNMX R46, R4, R9, !PT ;  /* 0x00000009042e7209 */ /* 0x001fe40007800000 */
[----:B------:R-:W-:Y:S02]  /*a4f0*/  IADD3.X R9, PT, PT, R47, UR12, RZ, P0, !PT ;  /* 0x0000000c2f097c10 */ /* 0x000fe400087fe4ff */
[----:B------:R-:W-:-:S02]  /*a500*/  IADD3 R14, P0, PT, R26, UR6, RZ ;  /* 0x000000061a0e7c10 */ /* 0x000fc4000ff1e0ff */
[----:B------:R-:W-:Y:S02]  /*a510*/  IADD3.X R11, PT, PT, R19, UR12, RZ, P1, !PT ;  /* 0x0000000c130b7c10 */ /* 0x000fe40008ffe4ff */
[----:B------:R-:W-:Y:S02]  /*a520*/  IADD3 R16, P1, PT, R24, UR6, RZ ;  /* 0x0000000618107c10 */ /* 0x000fe4000ff3e0ff */
[----:B------:R-:W-:Y:S02]  /*a530*/  IADD3.X R15, PT, PT, R27, UR12, RZ, P0, !PT ;  /* 0x0000000c1b0f7c10 */ /* 0x000fe400087fe4ff */
[----:B------:R-:W-:Y:S02]  /*a540*/  IADD3 R18, P0, PT, R42, UR6, RZ ;  /* 0x000000062a127c10 */ /* 0x000fe4000ff1e0ff */
[----:B------:R-:W-:Y:S02]  /*a550*/  IADD3 R20, P2, PT, R56, UR6, RZ ;  /* 0x0000000638147c10 */ /* 0x000fe4000ff5e0ff */
[----:B------:R-:W-:-:S02]  /*a560*/  IADD3.X R17, PT, PT, R25, UR12, RZ, P1, !PT ;  /* 0x0000000c19117c10 */ /* 0x000fc40008ffe4ff */
[----:B------:R-:W-:Y:S01]  /*a570*/  IADD3 R2, P1, PT, R2, UR6, RZ ;  /* 0x0000000602027c10 */ /* 0x000fe2000ff3e0ff */
[----:B--2---:R0:W-:Y:S01]  /*a580*/  STG.E.64 desc[UR10][R6.64], R44 ;  /* 0x0000002c06007986 */ /* 0x0041e2000c101b0a */
[----:B------:R-:W-:Y:S02]  /*a590*/  IADD3.X R19, PT, PT, R43, UR12, RZ, P0, !PT ;  /* 0x0000000c2b137c10 */ /* 0x000fe400087fe4ff */
[----:B------:R-:W-:Y:S01]  /*a5a0*/  IADD3.X R21, PT, PT, R57, UR12, RZ, P2, !PT ;  /* 0x0000000c39157c10 */ /* 0x000fe200097fe4ff */
[----:B---3--:R-:W-:Y:S01]  /*a5b0*/  STG.E.64 desc[UR10][R8.64], R52 ;  /* 0x0000003408007986 */ /* 0x008fe2000c101b0a */
[----:B------:R-:W-:-:S03]  /*a5c0*/  IADD3.X R3, PT, PT, R3, UR12, RZ, P1, !PT ;  /* 0x0000000c03037c10 */ /* 0x000fc60008ffe4ff */
[----:B----4-:R1:W-:Y:S04]  /*a5d0*/  STG.E.64 desc[UR10][R10.64], R60 ;  /* 0x0000003c0a007986 */ /* 0x0103e8000c101b0a */
[----:B-----5:R-:W-:Y:S04]  /*a5e0*/  STG.E.64 desc[UR10][R14.64], R40 ;  /* 0x000000280e007986 */ /* 0x020fe8000c101b0a */
[----:B------:R2:W-:Y:S04]  /*a5f0*/  STG.E.64 desc[UR10][R16.64], R28 ;  /* 0x0000001c10007986 */ /* 0x0005e8000c101b0a */
[----:B------:R3:W-:Y:S04]  /*a600*/  STG.E.64 desc[UR10][R18.64], R30 ;  /* 0x0000001e12007986 */ /* 0x0007e8000c101b0a */
[----:B------:R4:W-:Y:S04]  /*a610*/  STG.E.64 desc[UR10][R20.64], R36 ;  /* 0x0000002414007986 */ /* 0x0009e8000c101b0a */
        /* <DEDUP_REMOVED lines=11> */
[----:B------:R-:W5:Y:S04]  /*a6d0*/  SHFL.DOWN PT, R43, R46, 0x2, 0x1f ;  /* 0x08401f002e2b7f89 */ /* 0x000f6800000e0000 */
[----:B------:R-:W5:Y:S04]  /*a6e0*/  LDS.64 R24, [R54] ;  /* 0x0000000036187984 */ /* 0x000f680000000a00 */
[----:B------:R-:W5:Y:S04]  /*a6f0*/  LDS.64 R26, [R54+0x420] ;  /* 0x00042000361a7984 */ /* 0x000f680000000a00 */
[----:B------:R-:W5:Y:S04]  /*a700*/  LDS.64 R28, [R54+0x840] ;  /* 0x00084000361c7984 */ /* 0x000f680000000a00 */
[----:B------:R-:W5:Y:S04]  /*a710*/  LDS.64 R12, [R54+0xc60] ;  /* 0x000c6000360c7984 */ /* 0x000f680000000a00 */
[----:B------:R-:W5:Y:S04]  /*a720*/  LDS.64 R30, [R54+0x1080] ;  /* 0x00108000361e7984 */ /* 0x000f680000000a00 */
[----:B------:R-:W5:Y:S04]  /*a730*/  LDS.64 R32, [R54+0x14a0] ;  /* 0x0014a00036207984 */ /* 0x000f680000000a00 */
[----:B------:R-:W5:Y:S04]  /*a740*/  LDS.64 R34, [R54+0x18c0] ;  /* 0x0018c00036227984 */ /* 0x000f680000000a00 */
[----:B------:R-:W5:Y:S01]  /*a750*/  LDS.64 R22, [R54+0x1ce0] ;  /* 0x001ce00036167984 */ /* 0x000f620000000a00 */
[----:B0-----:R-:W-:-:S02]  /*a760*/  IADD3 R6, P1, PT, R6, UR6, RZ ;  /* 0x0000000606067c10 */ /* 0x001fc4000ff3e0ff */
[----:B-1----:R-:W-:Y:S02]  /*a770*/  IADD3 R10, P2, PT, R10, UR6, RZ ;  /* 0x000000060a0a7c10 */ /* 0x002fe4000ff5e0ff */
[----:B------:R-:W-:Y:S02]  /*a780*/  IADD3.X R7, PT, PT, R7, UR12, RZ, P1, !PT ;  /* 0x0000000c07077c10 */ /* 0x000fe40008ffe4ff */
[----:B------:R-:W-:Y:S02]  /*a790*/  IADD3 R8, P1, PT, R8, UR6, RZ ;  /* 0x0000000608087c10 */ /* 0x000fe4000ff3e0ff */
[----:B------:R-:W-:Y:S02]  /*a7a0*/  IADD3.X R11, PT, PT, R11, UR12, RZ, P2, !PT ;  /* 0x0000000c0b0b7c10 */ /* 0x000fe400097fe4ff */
[----:B--2---:R-:W-:Y:S02]  /*a7b0*/  IADD3 R16, P2, PT, R16, UR6, RZ ;  /* 0x0000000610107c10 */ /* 0x004fe4000ff5e0ff */
[----:B------:R-:W-:-:S02]  /*a7c0*/  IADD3 R14, P3, PT, R14, UR6, RZ ;  /* 0x000000060e0e7c10 */ /* 0x000fc4000ff7e0ff */
[----:B------:R-:W-:Y:S02]  /*a7d0*/  IADD3.X R9, PT, PT, R9, UR12, RZ, P1, !PT ;  /* 0x0000000c09097c10 */ /* 0x000fe40008ffe4ff */
[----:B---3--:R-:W-:Y:S02]  /*a7e0*/  IADD3 R18, P1, PT, R18, UR6, RZ ;  /* 0x0000000612127c10 */ /* 0x008fe4000ff3e0ff */
[----:B------:R-:W-:Y:S02]  /*a7f0*/  IADD3.X R17, PT, PT, R17, UR12, RZ, P2, !PT ;  /* 0x0000000c11117c10 */ /* 0x000fe400097fe4ff */
[----:B------:R-:W-:Y:S02]  /*a800*/  IADD3.X R15, PT, PT, R15, UR12, RZ, P3, !PT ;  /* 0x0000000c0f0f7c10 */ /* 0x000fe40009ffe4ff */
[----:B----4-:R-:W-:Y:S02]  /*a810*/  IADD3 R20, P2, PT, R20, UR6, RZ ;  /* 0x0000000614147c10 */ /* 0x010fe4000ff5e0ff */
[----:B-----5:R-:W-:-:S02]  /*a820*/  FMNMX R43, R46, R43, !PT ;  /* 0x0000002b2e2b7209 */ /* 0x020fc40007800000 */
[----:B------:R-:W-:Y:S01]  /*a830*/  IADD3 R2, P3, PT, R2, UR6, RZ ;  /* 0x0000000602027c10 */ /* 0x000fe2000ff7e0ff */
[----:B------:R-:W-:Y:S01]  /*a840*/  STG.E.64 desc[UR10][R6.64], R24 ;  /* 0x0000001806007986 */ /* 0x000fe2000c101b0a */
[----:B------:R-:W-:Y:S02]  /*a850*/  IADD3.X R19, PT, PT, R19, UR12, RZ, P1, !PT ;  /* 0x0000000c13137c10 */ /* 0x000fe40008ffe4ff */
[----:B------:R-:W-:Y:S01]  /*a860*/  LOP3.LUT R36, R5, 0x1f, RZ, 0xc0, !PT ;  /* 0x0000001f05247812 */ /* 0x000fe200078ec0ff */
[----:B------:R-:W-:Y:S01]  /*a870*/  STG.E.64 desc[UR10][R8.64], R26 ;  /* 0x0000001a08007986 */ /* 0x000fe2000c101b0a */
[----:B------:R-:W-:Y:S02]  /*a880*/  IADD3.X R21, PT, PT, R21, UR12, RZ, P2, !PT ;  /* 0x0000000c15157c10 */ /* 0x000fe400097fe4ff */
[----:B------:R-:W-:Y:S01]  /*a890*/  IADD3.X R3, PT, PT, R3, UR12, RZ, P3, !PT ;  /* 0x0000000c03037c10 */ /* 0x000fe20009ffe4ff */
[----:B------:R-:W-:Y:S01]  /*a8a0*/  STG.E.64 desc[UR10][R10.64], R28 ;  /* 0x0000001c0a007986 */ /* 0x000fe2000c101b0a */
[----:B------:R-:W-:-:S03]  /*a8b0*/  ISETP.NE.AND P0, PT, R36, RZ, PT ;  /* 0x000000ff2400720c */ /* 0x000fc60003f05270 */
[----:B------:R-:W0:Y:S04]  /*a8c0*/  SHFL.DOWN PT, R4, R43, 0x1, 0x1f ;  /* 0x08201f002b047f89 */ /* 0x000e2800000e0000 */
[----:B------:R1:W-:Y:S04]  /*a8d0*/  STG.E.64 desc[UR10][R14.64], R12 ;  /* 0x0000000c0e007986 */ /* 0x0003e8000c101b0a */
        /* <DEDUP_REMOVED lines=27> */
.L_x_3606:
[----:B-1----:R-:W-:-:S07]  /*aa90*/  FMNMX R4, R3, R4, !PT ;  /* 0x0000000403047209 */ /* 0x002fce0007800000 */
.L_x_3598:
[----:B--2---:R-:W-:Y:S05]  /*aaa0*/  BSYNC B0 ;  /* 0x0000000000007941 */ /* 0x004fea0003800000 */
.L_x_3597:
        /* <DEDUP_REMOVED lines=17> */
.L_x_3601:
[----:B------:R-:W-:Y:S05]  /*abc0*/  BSYNC.RECONVERGENT B0 ;  /* 0x0000000000007941 */ /* 0x000fea0003800200 */
.L_x_3600:
[----:B------:R-:W-:Y:S05]  /*abd0*/  @P0 EXIT ;  /* 0x000000000000094d */ /* 0x000fea0003800000 */
[----:B------:R-:W-:-:S04]  /*abe0*/  UIADD3 UR6, UPT, UPT, UR7, 0x1800000, URZ ;  /* 0x0180000007067890 */ /* 0x000fc8000fffe0ff */
[----:B------:R-:W-:-:S04]  /*abf0*/  ULOP3.LUT UR6, UR6, 0x7f800000, URZ, 0xc0, !UPT ;  /* 0x7f80000006067892 */ /* 0x000fc8000f8ec0ff */
[----:B------:R-:W-:-:S09]  /*ac00*/  UISETP.GT.U32.AND UP0, UPT, UR6, 0x1ffffff, UPT ;  /* 0x01ffffff0600788c */ /* 0x000fd2000bf04070 */
[----:B------:R-:W-:Y:S05]  /*ac10*/  BRA.U UP0, `(.L_x_3602) ;  /* 0x0000000100107547 */ /* 0x000fea000b800000 */
[----:B------:R-:W-:Y:S01]  /*ac20*/  IMAD.U32 R0, RZ, RZ, UR7 ;  /* 0x00000007ff007e24 */ /* 0x000fe2000f8e00ff */
[----:B------:R-:W-:-:S07]  /*ac30*/  MOV R7, 0xac50 ;  /* 0x0000ac5000077802 */ /* 0x000fce0000000f00 */
[----:B01----:R-:W-:Y:S05]  /*ac40*/  CALL.REL.NOINC `($__internal_20_$__cuda_sm20_rcp_rn_f32_slowpath) ;  /* 0x0000000000607944 */ /* 0x003fea0003c00000 */
[----:B------:R-:W-:Y:S05]  /*ac50*/  BRA `(.L_x_3603) ;  /* 0x0000000000147947 */ /* 0x000fea0003800000 */
.L_x_3602:
[----:B-1----:R-:W1:Y:S01]  /*ac60*/  MUFU.RCP R5, UR7 ;  /* 0x0000000700057d08 */ /* 0x002e620008001000 */
[----:B------:R-:W-:-:S04]  /*ac70*/  IMAD.U32 R0, RZ, RZ, UR7 ;  /* 0x00000007ff007e24 */ /* 0x000fc8000f8e00ff */
[----:B-1----:R-:W-:-:S04]  /*ac80*/  FFMA R0, R5, R0, -1 ;  /* 0xbf80000005007423 */ /* 0x002fc80000000000 */
[----:B------:R-:W-:-:S04]  /*ac90*/  FADD.FTZ R0, -R0, -RZ ;  /* 0x800000ff00007221 */ /* 0x000fc80000010100 */
[----:B------:R-:W-:-:S07]  /*aca0*/  FFMA R5, R5, R0, R5 ;  /* 0x0000000005057223 */ /* 0x000fce0000000005 */
.L_x_3603:
[----:B------:R-:W-:Y:S02]  /*acb0*/  IMAD.U32 R2, RZ, RZ, UR4 ;  /* 0x00000004ff027e24 */ /* 0x000fe4000f8e00ff */
[----:B0-----:R-:W-:-:S05]  /*acc0*/  IMAD.U32 R3, RZ, RZ, UR5 ;  /* 0x00000005ff037e24 */ /* 0x001fca000f8e00ff */
[----:B------:R-:W-:Y:S01]  /*acd0*/  STG.E desc[UR10][R2.64], R5 ;  /* 0x0000000502007986 */ /* 0x000fe2000c10190a */
[----:B------:R-:W-:Y:S05]  /*ace0*/  EXIT ;  /* 0x000000000000794d */ /* 0x000fea0003800000 */
.L_x_3599:
[----:B------:R-:W-:Y:S02]  /*acf0*/  IMAD.MOV.U32 R7, RZ, RZ, 0x2 ;  /* 0x00000002ff077424 */ /* 0x000fe400078e00ff */
[----:B------:R-:W-:Y:S02]  /*ad00*/  IMAD.MOV.U32 R9, RZ, RZ, 0x1f ;  /* 0x0000001fff097424 */ /* 0x000fe400078e00ff */
[----:B------:R-:W-:-:S07]  /*ad10*/  IMAD.MOV.U32 R6, RZ, RZ, -0x1 ;  /* 0xffffffffff067424 */ /* 0x000fce00078e00ff */
[----:B012---:R-:W-:Y:S05]  /*ad20*/  WARPSYNC.COLLECTIVE R6, `(.L_x_3604) ;  /* 0x0000000006087348 */ /* 0x007fea0003c00000 */
[----:B-1----:R1:W3:Y:S02]  /*ad30*/  SHFL.DOWN P0, R4, R2, R7, R9 ;  /* 0x0800000702047389 */ /* 0x0022e40000000009 */
[----:B0123--:R-:W-:Y:S05]  /*ad40*/  ENDCOLLECTIVE ;  /* 0x000000000000791b */ /* 0x00ffea0003800000 */
.L_x_3604:
[----:B------:R-:W-:Y:S02]  /*ad50*/  IMAD.MOV.U32 R7, RZ, RZ, 0x1 ;  /* 0x00000001ff077424 */ /* 0x000fe400078e00ff */
[----:B------:R-:W-:-:S05]  /*ad60*/  IMAD.MOV.U32 R3, RZ, RZ, R4 ;  /* 0x000000ffff037224 */ /* 0x000fca00078e0004 */
[----:B------:R-:W-:-:S05]  /*ad70*/  FMNMX R3, R3, R2, !PT ;  /* 0x0000000203037209 */ /* 0x000fca0007800000 */
[----:B------:R-:W-:-:S07]  /*ad80*/  IMAD.MOV.U32 R2, RZ, RZ, R3 ;  /* 0x000000ffff027224 */ /* 0x000fce00078e0003 */
[----:B------:R-:W-:Y:S05]  /*ad90*/  WARPSYNC.COLLECTIVE R6, `(.L_x_3605) ;  /* 0x0000000006087348 */ /* 0x000fea0003c00000 */
[----:B------:R0:W1:Y:S02]  /*ada0*/  SHFL.DOWN P0, R4, R2, R7, R9 ;  /* 0x0800000702047389 */ /* 0x0000640000000009 */
[----:B01----:R-:W-:Y:S05]  /*adb0*/  ENDCOLLECTIVE ;  /* 0x000000000000791b */ /* 0x003fea0003800000 */
.L_x_3605:
[----:B------:R-:W-:Y:S05]  /*adc0*/  BRA `(.L_x_3606) ;  /* 0xfffffffc00307947 */ /* 0x000fea000383ffff */
        .weak           $__internal_20_$__cuda_sm20_rcp_rn_f32_slowpath
        .type           $__internal_20_$__cuda_sm20_rcp_rn_f32_slowpath,@function
        .size           $__internal_20_$__cuda_sm20_rcp_rn_f32_slowpath,(.L_x_3786 - $__internal_20_$__cuda_sm20_rcp_rn_f32_slowpath)
$__internal_20_$__cuda_sm20_rcp_rn_f32_slowpath:
        /* <DEDUP_REMOVED lines=15> */
.L_x_3607:
        /* <DEDUP_REMOVED lines=33> */
.L_x_3609:
[----:B------:R0:W1:Y:S02]  /*b0d0*/  MUFU.RCP R2, R0 ;  /* 0x0000000000027308 */ /* 0x0000640000001000 */
.L_x_3608:
[----:B-1-3--:R-:W-:Y:S02]  /*b0e0*/  IMAD.MOV.U32 R5, RZ, RZ, R2 ;  /* 0x000000ffff057224 */ /* 0x00afe400078e0002 */
[----:B------:R-:W-:Y:S02]  /*b0f0*/  IMAD.MOV.U32 R2, RZ, RZ, R7 ;  /* 0x000000ffff027224 */ /* 0x000fe400078e0007 */
[----:B------:R-:W-:-:S04]  /*b100*/  IMAD.MOV.U32 R3, RZ, RZ, 0x0 ;  /* 0x00000000ff037424 */ /* 0x000fc800078e00ff */
[----:B0-2---:R-:W-:Y:S05]  /*b110*/  RET.REL.NODEC R2 `(_ZN18transformer_engine56_GLOBAL__N__9a404817_23_multi_cast_transpose_cu_26a11c4627multi_cast_transpose_kernelILi4ELi8ELb1Ef6__half13__nv_fp8_e4m3EEvNS0_22MultiCastTransposeArgsE) ;  /* 0xffffff4c02b87950 */ /* 0x005fea0003c3ffff */
.L_x_3610:
        /* <DEDUP_REMOVED lines=14> */
.L_x_3786:


//--------------------- .text._ZN18transformer_engine56_GLOBAL__N__9a404817_23_multi_cast_transpose_cu_26a11c4627multi_cast_transpose_kernelILi4ELi8ELb1Ef6__half13__nv_fp8_e5m2EEvNS0_22MultiCastTransposeArgsE --------------------------
	.section	.text._ZN18transformer_engine56_GLOBAL__N__9a404817_23_multi_cast_transpose_cu_26a11c4627multi_cast_transpose_kernelILi4ELi8ELb1Ef6__half13__nv_fp8_e5m2EEvNS0_22MultiCastTransposeArgsE,"ax",@progbits
	.align	128
.text._ZN18transformer_engine56_GLOBAL__N__9a404817_23_multi_cast_transpose_cu_26a11c4627multi_cast_transpose_kernelILi4ELi8ELb1Ef6__half13__nv_fp8_e5m2EEvNS0_22MultiCastTransposeArgsE:
        .type           _ZN18transformer_engine56_GLOBAL__N__9a404817_23_multi_cast_transpose_cu_26a11c4627multi_cast_transpose_kernelILi4ELi8ELb1Ef6__half13__nv_fp8_e5m2EEvNS0_22MultiCastTransposeArgsE,@function
        .size           _ZN18transformer_engine56_GLOBAL__N__9a404817_23_multi_cast_transpose_cu_26a11c4627multi_cast_transpose_kernelILi4ELi8ELb1Ef6__half13__nv_fp8_e5m2EEvNS0_22MultiCastTransposeArgsE,(.L_x_3788 - _ZN18transformer_engine56_GLOBAL__N__9a404817_23_multi_cast_transpose_cu_26a11c4627multi_cast_transpose_kernelILi4ELi8ELb1Ef6__half13__nv_fp8_e5m2EEvNS0_22MultiCastTransposeArgsE)
        .other          _ZN18transformer_engine56_GLOBAL__N__9a404817_23_multi_cast_transpose_cu_26a11c4627multi_cast_transpose_kernelILi4ELi8ELb1Ef6__half13__nv_fp8_e5m2EEvNS0_22MultiCastTransposeArgsE,@"STO_CUDA_ENTRY STV_DEFAULT"
_ZN18transformer_engine56_GLOBAL__N__9a404817_23_multi_cast_transpose_cu_26a11c4627multi_cast_transpose_kernelILi4ELi8ELb1Ef6__half13__nv_fp8_e5m2EEvNS0_22MultiCastTransposeArgsE:
[----:B------:R-:W-:Y:S08]  /*0000*/  LDC R1, c[0x0][0x37c] ;  /* 0x0000df00ff017b82 */ /* 0x000ff00000000800 */
[----:B------:R-:W0:Y:S01]  /*0010*/  S2UR UR7, SR_CTAID.X ;  /* 0x00000000000779c3 */ /* 0x000e220000002500 */
[----:B------:R-:W-:Y:S01]  /*0020*/  UMOV UR4, URZ ;  /* 0x000000ff00047c82 */ /* 0x000fe20008000000 */
[----:B------:R-:W-:-:S05]  /*0030*/  UMOV UR8, 0xe00 ;  /* 0x00000e0000087882 */ /* 0x000fca0000000000 */
.L_x_3611:
        /* <DEDUP_REMOVED lines=73> */
[----:B------:R-:W-:Y:S01]  /*04d0*/  F2FP.SATFINITE.E5M2.F32.PACK_AB_MERGE_C R58, RZ, R58, RZ ;  /* 0x0000003aff3a723e */ /* 0x000fe200048060ff */
[----:B------:R-:W-:Y:S01]  /*04e0*/  FMUL R53, R21, UR7 ;  /* 0x0000000715357c20 */ /* 0x000fe20008400000 */
[----:B------:R-:W-:Y:S02]  /*04f0*/  HADD2.F32 R55, -RZ, R8.H0_H0 ;  /* 0x20000008ff377230 */ /* 0x000fe40000004100 */
[----:B------:R-:W-:Y:S01]  /*0500*/  FMUL R57, R30, UR7 ;  /* 0x000000071e397c20 */ /* 0x000fe20008400000 */
[----:B------:R-:W-:Y:S01]  /*0510*/  IMAD.U32 R6, R58, 0x10000, RZ ;  /* 0x000100003a067824 */ /* 0x000fe200078e00ff */
[----:B------:R-:W-:-:S03]  /*0520*/  F2FP.SATFINITE.E5M2.F32.PACK_AB_MERGE_C R53, RZ, R53, RZ ;  /* 0x00000035ff35723e */ /* 0x000fc600048060ff */
[----:B------:R-:W-:Y:S02]  /*0530*/  F2FP.SATFINITE.E5M2.F32.PACK_AB_MERGE_C R57, RZ, R57, RZ ;  /* 0x00000039ff39723e */ /* 0x000fe400048060ff */
[----:B------:R-:W-:Y:S02]  /*0540*/  LOP3.LUT R8, R6, 0xff0000, RZ, 0xc0, !PT ;  /* 0x00ff000006087812 */ /* 0x000fe400078ec0ff */
[----:B------:R-:W-:Y:S01]  /*0550*/  LOP3.LUT R7, R53, 0xffff, RZ, 0xc0, !PT ;  /* 0x0000ffff35077812 */ /* 0x000fe200078ec0ff */
[----:B------:R-:W-:-:S04]  /*0560*/  FMUL R6, R55, UR7 ;  /* 0x0000000737067c20 */ /* 0x000fc80008400000 */
[----:B------:R-:W-:Y:S01]  /*0570*/  IMAD R7, R7, 0x1000000, R8 ;  /* 0x0100000007077824 */ /* 0x000fe200078e0208 */
[----:B------:R-:W-:Y:S01]  /*0580*/  F2FP.SATFINITE.E5M2.F32.PACK_AB_MERGE_C R65, RZ, R6, RZ ;  /* 0x00000006ff41723e */ /* 0x000fe200048060ff */
        /* <DEDUP_REMOVED lines=17> */
[----:B------:R-:W-:Y:S01]  /*06a0*/  F2FP.SATFINITE.E5M2.F32.PACK_AB_MERGE_C R59, RZ, R59, RZ ;  /* 0x0000003bff3b723e */ /* 0x000fe200048060ff */
[----:B------:R-:W-:Y:S02]  /*06b0*/  FMUL R52, R44, UR7 ;  /* 0x000000072c347c20 */ /* 0x000fe40008400000 */
[----:B------:R-:W-:Y:S02]  /*06c0*/  FMUL R54, R70, UR7 ;  /* 0x0000000746367c20 */ /* 0x000fe40008400000 */
[----:B------:R-:W-:Y:S01]  /*06d0*/  IMAD.U32 R5, R59, 0x10000, RZ ;  /* 0x000100003b057824 */ /* 0x000fe200078e00ff */
[----:B------:R-:W-:Y:S02]  /*06e0*/  F2FP.SATFINITE.E5M2.F32.PACK_AB_MERGE_C R52, RZ, R52, RZ ;  /* 0x00000034ff34723e */ /* 0x000fe400048060ff */
[----:B------:R-:W-:-:S02]  /*06f0*/  F2FP.SATFINITE.E5M2.F32.PACK_AB_MERGE_C R54, RZ, R54, RZ ;  /* 0x00000036ff36723e */ /* 0x000fc400048060ff */
        /* <DEDUP_REMOVED lines=10> */
[----:B------:R-:W-:-:S03]  /*07a0*/  F2FP.SATFINITE.E5M2.F32.PACK_AB_MERGE_C R68, RZ, R68, RZ ;  /* 0x00000044ff44723e */ /* 0x000fc600048060ff */
        /* <DEDUP_REMOVED lines=12> */
[----:B------:R-:W-:Y:S01]  /*0870*/  F2FP.SATFINITE.E5M2.F32.PACK_AB_MERGE_C R8, RZ, R8, RZ ;  /* 0x00000008ff08723e */ /* 0x000fe200048060ff */
[----:B------:R-:W-:Y:S02]  /*0880*/  HADD2.F32 R71, -RZ, R71.H0_H0 ;  /* 0x20000047ff477230 */ /* 0x000fe40000004100 */
[----:B------:R-:W-:Y:S01]  /*0890*/  FMUL R10, R56, UR7 ;  /* 0x00000007380a7c20 */ /* 0x000fe20008400000 */
[----:B------:R-:W-:Y:S02]  /*08a0*/  LOP3.LUT R51, R8, 0xffff, RZ, 0xc0, !PT ;  /* 0x0000ffff08337812 */ /* 0x000fe400078ec0ff */
[----:B------:R-:W-:Y:S02]  /*08b0*/  FMUL R50, R71, UR7 ;  /* 0x0000000747327c20 */ /* 0x000fe40008400000 */
[----:B------:R-:W-:Y:S01]  /*08c0*/  F2FP.SATFINITE.E5M2.F32.PACK_AB_MERGE_C R10, RZ, R10, RZ ;  /* 0x0000000aff0a723e */ /* 0x000fe200048060ff */
[----:B------:R-:W-:Y:S02]  /*08d0*/  IMAD.U32 R8, R51, 0x10000, RZ ;  /* 0x0001000033087824 */ /* 0x000fe400078e00ff */
[----:B------:R-:W-:Y:S01]  /*08e0*/  HADD2.F32 R72, -RZ, R12.H0_H0 ;  /* 0x2000000cff487230 */ /* 0x000fe20000004100 */
[----:B------:R-:W-:-:S02]  /*08f0*/  F2FP.SATFINITE.E5M2.F32.PACK_AB_MERGE_C R50, RZ, R50, RZ ;  /* 0x00000032ff32723e */ /* 0x000fc400048060ff */
[----:B------:R-:W-:Y:S02]  /*0900*/  LOP3.LUT R49, R10, 0xffff, RZ, 0xc0, !PT ;  /* 0x0000ffff0a317812 */ /* 0x000fe400078ec0ff */
[----:B------:R-:W-:Y:S01]  /*0910*/  LOP3.LUT R8, R8, 0xff0000, RZ, 0xc0, !PT ;  /* 0x00ff000008087812 */ /* 0x000fe200078ec0ff */
[----:B------:R-:W-:Y:S02]  /*0920*/  IMAD.SHL.U32 R9, R50, 0x100, RZ ;  /* 0x0000010032097824 */ /* 0x000fe400078e00ff */
[----:B------:R-:W-:Y:S02]  /*0930*/  FMUL R41, R72, UR7 ;  /* 0x0000000748297c20 */ /* 0x000fe40008400000 */
[----:B------:R-:W-:-:S03]  /*0940*/  IMAD R8, R49, 0x1000000, R8 ;  /* 0x0100000031087824 */ /* 0x000fc600078e0208 */
[----:B------:R-:W-:Y:S01]  /*0950*/  F2FP.SATFINITE.E5M2.F32.PACK_AB_MERGE_C R41, RZ, R41, RZ ;  /* 0x00000029ff29723e */ /* 0x000fe200048060ff */
        /* <DEDUP_REMOVED lines=26> */
[----:B------:R-:W-:Y:S02]  /*0b00*/  F2FP.SATFINITE.E5M2.F32.PACK_AB_MERGE_C R40, RZ, R40, RZ ;  /* 0x00000028ff28723e */ /* 0x000fe400048060ff */
        /* <DEDUP_REMOVED lines=14> */
[----:B------:R-:W-:Y:S01]  /*0bf0*/  F2FP.SATFINITE.E5M2.F32.PACK_AB_MERGE_C R7, RZ, R7, RZ ;  /* 0x00000007ff07723e */ /* 0x000fe200048060ff */
[----:B------:R-:W-:-:S03]  /*0c00*/  FMUL R10, R46, UR7 ;  /* 0x000000072e0a7c20 */ /* 0x000fc60008400000 */
[----:B------:R-:W-:Y:S01]  /*0c10*/  LOP3.LUT R24, R7, 0xffff, RZ, 0xc0, !PT ;  /* 0x0000ffff07187812 */ /* 0x000fe200078ec0ff */
[----:B------:R-:W-:Y:S01]  /*0c20*/  FMUL R7, R66, UR7 ;  /* 0x0000000742077c20 */ /* 0x000fe20008400000 */
[----:B------:R-:W-:Y:S01]  /*0c30*/  F2FP.SATFINITE.E5M2.F32.PACK_AB_MERGE_C R10, RZ, R10, RZ ;  /* 0x0000000aff0a723e */ /* 0x000fe200048060ff */
[----:B------:R-:W-:Y:S02]  /*0c40*/  HADD2.F32 R69, -RZ, R6.H0_H0 ;  /* 0x20000006ff457230 */ /* 0x000fe40000004100 */
[----:B0-----:R-:W-:Y:S01]  /*0c50*/  IMAD.U32 R11, R24, 0x10000, RZ ;  /* 0x00010000180b7824 */ /* 0x001fe200078e00ff */
[----:B------:R-:W-:Y:S02]  /*0c60*/  F2FP.SATFINITE.E5M2.F32.PACK_AB_MERGE_C R6, RZ, R7, RZ ;  /* 0x00000007ff06723e */ /* 0x000fe400048060ff */
[----:B------:R-:W-:Y:S02]  /*0c70*/  LOP3.LUT R7, R10, 0xffff, RZ, 0xc0, !PT ;  /* 0x0000ffff0a077812 */ /* 0x000fe400078ec0ff */
[----:B------:R-:W-:Y:S01]  /*0c80*/  LOP3.LUT R10, R11, 0xff0000, RZ, 0xc0, !PT ;  /* 0x00ff00000b0a7812 */ /* 0x000fe200078ec0ff */
[----:B------:R-:W-:-:S02]  /*0c90*/  IMAD.SHL.U32 R11, R6, 0x100, RZ ;  /* 0x00000100060b7824 */ /* 0x000fc400078e00ff */
[----:B------:R-:W-:Y:S02]  /*0ca0*/  FMUL R27, R69, UR7 ;  /* 0x00000007451b7c20 */ /* 0x000fe40008400000 */
[----:B------:R-:W-:-:S03]  /*0cb0*/  IMAD R10, R7, 0x1000000, R10 ;  /* 0x01000000070a7824 */ /* 0x000fc600078e020a */
[----:B------:R-:W-:Y:S02]  /*0cc0*/  F2FP.SATFINITE.E5M2.F32.PACK_AB_MERGE_C R27, RZ, R27, RZ ;  /* 0x0000001bff1b723e */ /* 0x000fe400048060ff */
        /* <DEDUP_REMOVED lines=48> */
[----:B------:R-:W-:-:S03]  /*0fd0*/  IMAD.U32 R13, R10, 0x10000, RZ ;  /* 0x000100000a0d7824 */ /* 0x000fc600078e00ff */
[----:B------:R-:W-:Y:S01]  /*0fe0*/  LOP3.LUT R12, R12, 0xffff, RZ, 0xc0, !PT ;  /* 0x0000ffff0c0c7812 */ /* 0x000fe200078ec0ff */
[----:B------:R-:W-:Y:S01]  /*0ff0*/  HADD2.F32 R63, -RZ, R14.H0_H0 ;  /* 0x2000000eff3f7230 */ /* 0x000fe20000004100 */
[----:B------:R-:W-:Y:S02]  /*1000*/  F2FP.SATFINITE.E5M2.F32.PACK_AB_MERGE_C R11, RZ, R11, RZ ;  /* 0x0000000bff0b723e */ /* 0x000fe400048060ff */
[----:B------:R-:W-:-:S03]  /*1010*/  LOP3.LUT R13, R13, 0xff0000, RZ, 0xc0, !PT ;  /* 0x00ff00000d0d7812 */ /* 0x000fc600078ec0ff */
[----:B------:R-:W-:Y:S02]  /*1020*/  IMAD.SHL.U32 R15, R11, 0x100, RZ ;  /* 0x000001000b0f7824 */ /* 0x000fe400078e00ff */
[----:B------:R-:W-:Y:S02]  /*1030*/  IMAD R14, R12, 0x1000000, R13 ;  /* 0x010000000c0e7824 */ /* 0x000fe400078e020d */
[----:B------:R-:W-:-:S03]  /*1040*/  FMUL R13, R63, UR7 ;  /* 0x000000073f0d7c20 */ /* 0x000fc60008400000 */
[----:B------:R-:W-:Y:S02]  /*1050*/  LOP3.LUT R14, R14, 0xffff, R15, 0xf8, !PT ;  /* 0x0000ffff0e0e7812 */ /* 0x000fe400078ef80f */
[----:B------:R-:W-:-:S04]  /*1060*/  F2FP.SATFINITE.E5M2.F32.PACK_AB_MERGE_C R13, RZ, R13, RZ ;  /* 0x0000000dff0d723e */ /* 0x000fc800048060ff */
        /* <DEDUP_REMOVED lines=11> */
[----:B------:R-:W-:Y:S01]  /*1120*/  F2FP.SATFINITE.E5M2.F32.PACK_AB_MERGE_C R14, RZ, R14, RZ ;  /* 0x0000000eff0e723e */ /* 0x000fe200048060ff */
[----:B------:R-:W-:Y:S01]  /*1130*/  FMUL R16, R42, UR7 ;  /* 0x000000072a107c20 */ /* 0x000fe20008400000 */
[----:B------:R-:W-:Y:S02]  /*1140*/  HADD2.F32 R64, -RZ, R64.H0_H0 ;  /* 0x20000040ff407230 */ /* 0x000fe40000004100 */
[----:B------:R-:W-:Y:S02]  /*1150*/  LOP3.LUT R14, R14, 0xffff, RZ, 0xc0, !PT ;  /* 0x0000ffff0e0e7812 */ /* 0x000fe400078ec0ff */
[----:B------:R-:W-:Y:S01]  /*1160*/  F2FP.SATFINITE.E5M2.F32.PACK_AB_MERGE_C R15, RZ, R16, RZ ;  /* 0x00000010ff0f723e */ /* 0x000fe200048060ff */
[----:B------:R-:W-:Y:S02]  /*1170*/  FMUL R16, R64, UR7 ;  /* 0x0000000740107c20 */ /* 0x000fe40008400000 */
[----:B------:R-:W-:Y:S01]  /*1180*/  IMAD.U32 R17, R14, 0x10000, RZ ;  /* 0x000100000e117824 */ /* 0x000fe200078e00ff */
[----:B------:R-:W-:-:S02]  /*1190*/  LOP3.LUT R15, R15, 0xffff, RZ, 0xc0, !PT ;  /* 0x0000ffff0f0f7812 */ /* 0x000fc400078ec0ff */
[----:B------:R-:W-:Y:S02]  /*11a0*/  F2FP.SATFINITE.E5M2.F32.PACK_AB_MERGE_C R16, RZ, R16, RZ ;  /* 0x00000010ff10723e */ /* 0x000fe400048060ff */
        /* <DEDUP_REMOVED lines=8> */
[----:B------:R-:W-:Y:S01]  /*1230*/  F2FP.SATFINITE.E5M2.F32.PACK_AB_MERGE_C R17, RZ, R17, RZ ;  /* 0x00000011ff11723e */ /* 0x000fe200048060ff */
        /* <DEDUP_REMOVED lines=27> */
[----:B------:R-:W-:Y:S02]  /*13f0*/  HADD2.F32 R61, -RZ, R20.H0_H0 ;  /* 0x20000014ff3d7230 */ /* 0x000fe40000004100 */
[----:B------:R-:W-:Y:S01]  /*1400*/  IMAD.U32 R22, R19, 0x10000, RZ ;  /* 0x0001000013167824 */ /* 0x000fe200078e00ff */
[----:B------:R-:W-:Y:S01]  /*1410*/  F2FP.SATFINITE.E5M2.F32.PACK_AB_MERGE_C R20, RZ, R21, RZ ;  /* 0x00000015ff14723e */ /* 0x000fe200048060ff */
[----:B------:R-:W-:-:S03]  /*1420*/  FMUL R21, R56, UR7 ;  /* 0x0000000738157c20 */ /* 0x000fc60008400000 */
[----:B------:R-:W-:Y:S02]  /*1430*/  LOP3.LUT R70, R22, 0xff0000, RZ, 0xc0, !PT ;  /* 0x00ff000016467812 */ /* 0x000fe400078ec0ff */
[----:B------:R-:W-:Y:S02]  /*1440*/  LOP3.LUT R35, R20, 0xffff, RZ, 0xc0, !PT ;  /* 0x0000ffff14237812 */ /* 0x000fe400078ec0ff */
[----:B------:R-:W-:Y:S01]  /*1450*/  F2FP.SATFINITE.E5M2.F32.PACK_AB_MERGE_C R21, RZ, R21, RZ ;  /* 0x00000015ff15723e */ /* 0x000fe200048060ff */
[----:B------:R-:W-:Y:S02]  /*1460*/  FMUL R22, R61, UR7 ;  /* 0x000000073d167c20 */ /* 0x000fe40008400000 */
[----:B------:R-:W-:Y:S02]  /*1470*/  IMAD R35, R35, 0x1000000, R70 ;  /* 0x0100000023237824 */ /* 0x000fe400078e0246 */
[----:B------:R-:W-:Y:S01]  /*1480*/  IMAD.SHL.U32 R70, R21, 0x100, RZ ;  /* 0x0000010015467824 */ /* 0x000fe200078e00ff */
[----:B------:R-:W-:-:S04]  /*1490*/  F2FP.SATFINITE.E5M2.F32.PACK_AB_MERGE_C R22, RZ, R22, RZ ;  /* 0x00000016ff16723e */ /* 0x000fc800048060ff */
        /* <DEDUP_REMOVED lines=21> */
[----:B------:R-:W-:Y:S01]  /*15f0*/  F2FP.SATFINITE.E5M2.F32.PACK_AB_MERGE_C R29, RZ, R30, RZ ;  /* 0x0000001eff1d723e */ /* 0x000fe200048060ff */
[----:B------:R-:W-:-:S02]  /*1600*/  FMUL R30, R46, UR7 ;  /* 0x000000072e1e7c20 */ /* 0x000fc40008400000 */
[----:B------:R-:W-:Y:S02]  /*1610*/  FMUL R32, R66, UR7 ;  /* 0x0000000742207c20 */ /* 0x000fe40008400000 */
[----:B------:R-:W-:Y:S01]  /*1620*/  IMAD.U32 R31, R29, 0x10000, RZ ;  /* 0x000100001d1f7824 */ /* 0x000fe200078e00ff */
[----:B------:R-:W-:Y:S02]  /*1630*/  F2FP.SATFINITE.E5M2.F32.PACK_AB_MERGE_C R30, RZ, R30, RZ ;  /* 0x0000001eff1e723e */ /* 0x000fe400048060ff */
[----:B------:R-:W-:Y:S02]  /*1640*/  F2FP.SATFINITE.E5M2.F32.PACK_AB_MERGE_C R32, RZ, R32, RZ ;  /* 0x00000020ff20723e */ /* 0x000fe400048060ff */
[----:B------:R-:W-:Y:S02]  /*1650*/  LOP3.LUT R36, R31, 0xff0000, RZ, 0xc0, !PT ;  /* 0x00ff00001f247812 */ /* 0x000fe400078ec0ff */
[----:B------:R-:W-:Y:S01]  /*1660*/  LOP3.LUT R31, R30, 0xffff, RZ, 0xc0, !PT ;  /* 0x0000ffff1e1f7812 */ /* 0x000fe200078ec0ff */
[----:B------:R-:W-:-:S04]  /*1670*/  HADD2.F32 R69, -RZ, R34.H0_H0 ;  /* 0x20000022ff457230 */ /* 0x000fc80000004100 */
        /* <DEDUP_REMOVED lines=28> */
[----:B------:R-:W-:Y:S02]  /*1840*/  LOP3.LUT R34, R34, 0xffff, RZ, 0xc0, !PT ;  /* 0x0000ffff22227812 */ /* 0x000fe400078ec0ff */
[----:B------:R-:W-:Y:S02]  /*1850*/  F2FP.SATFINITE.E5M2.F32.PACK_AB_MERGE_C R33, RZ, R33, RZ ;  /* 0x00000021ff21723e */ /* 0x000fe400048060ff */
[----:B------:R-:W-:Y:S01]  /*1860*/  LOP3.LUT R37, R37, 0xff0000, RZ, 0xc0, !PT ;  /* 0x00ff000025257812 */ /* 0x000fe200078ec0ff */
[----:B------:R-:W-:Y:S02]  /*1870*/  HADD2.F32 R67, -RZ, R36.H0_H0 ;  /* 0x20000024ff437230 */ /* 0x000fe40000004100 */
[----:B------:R-:W-:Y:S02]  /*1880*/  IMAD.SHL.U32 R36, R33, 0x100, RZ ;  /* 0x0000010021247824 */ /* 0x000fe400078e00ff */
        /* <DEDUP_REMOVED lines=79> */
[----:B------:R-:W-:Y:S01]  /*1d80*/  F2FP.SATFINITE.E5M2.F32.PACK_AB_MERGE_C R60, RZ, R60, RZ ;  /* 0x0000003cff3c723e */ /* 0x000fe200048060ff */
[----:B------:R-:W-:Y:S02]  /*1d90*/  HADD2.F32 R38, -RZ, R38.H0_H0 ;  /* 0x20000026ff267230 */ /* 0x000fe40000004100 */
[----:B------:R-:W-:Y:S01]  /*1da0*/  HADD2.F32 R39, -RZ, R39.H0_H0 ;  /* 0x20000027ff277230 */ /* 0x000fe20000004100 */
[----:B------:R-:W-:Y:S01]  /*1db0*/  LOP3.LUT R61, R60, 0xffff, RZ, 0xc0, !PT ;  /* 0x0000ffff3c3d7812 */ /* 0x000fe200078ec0ff */
[----:B------:R-:W-:-:S03]  /*1dc0*/  FMUL R62, R69, UR7 ;  /* 0x00000007453e7c20 */ /* 0x000fc60008400000 */
[----:B------:R-:W-:Y:S01]  /*1dd0*/  FMNMX3 R72, |R38|, R63, |R39|, !PT ;  /* 0x0000003f26487276 */ /* 0x000fe20007800627 */
[----:B------:R-:W-:Y:S01]  /*1de0*/  FMUL R60, R39, UR7 ;  /* 0x00000007273c7c20 */ /* 0x000fe20008400000 */
[----:B------:R-:W-:Y:S01]  /*1df0*/  IMAD.U32 R39, R61, 0x10000, RZ ;  /* 0x000100003d277824 */ /* 0x000fe200078e00ff */
[----:B------:R-:W-:-:S03]  /*1e00*/  F2FP.SATFINITE.E5M2.F32.PACK_AB_MERGE_C R62, RZ, R62, RZ ;  /* 0x0000003eff3e723e */ /* 0x000fc600048060ff */
[----:B------:R-:W-:Y:S02]  /*1e10*/  F2FP.SATFINITE.E5M2.F32.PACK_AB_MERGE_C R60, RZ, R60, RZ ;  /* 0x0000003cff3c723e */ /* 0x000fe400048060ff */
[----:B------:R-:W-:Y:S02]  /*1e20*/  LOP3.LUT R63, R62, 0xffff, RZ, 0xc0, !PT ;  /* 0x0000ffff3e3f7812 */ /* 0x000fe400078ec0ff */
[----:B------:R-:W-:Y:S01]  /*1e30*/  LOP3.LUT R74, R39, 0xff0000, RZ, 0xc0, !PT ;  /* 0x00ff0000274a7812 */ /* 0x000fe200078ec0ff */
[----:B------:R-:W-:Y:S02]  /*1e40*/  IMAD.SHL.U32 R39, R60, 0x100, RZ ;  /* 0x000001003c277824 */ /* 0x000fe400078e00ff */
[----:B------:R-:W-:Y:S02]  /*1e50*/  FMUL R62, R38, UR7 ;  /* 0x00000007263e7c20 */ /* 0x000fe40008400000 */
[----:B------:R-:W-:-:S03]  /*1e60*/  IMAD R74, R63, 0x1000000, R74 ;  /* 0x010000003f4a7824 */ /* 0x000fc600078e024a */
[----:B------:R-:W-:Y:S02]  /*1e70*/  F2FP.SATFINITE.E5M2.F32.PACK_AB_MERGE_C R62, RZ, R62, RZ ;  /* 0x0000003eff3e723e */ /* 0x000fe400048060ff */
        /* <DEDUP_REMOVED lines=54> */
[----:B------:R-:W-:Y:S01]  /*21e0*/  HADD2.F32 R53, -RZ, R53.H0_H0 ;  /* 0x20000035ff357230 */ /* 0x000fe20000004100 */
[----:B------:R-:W-:-:S03]  /*21f0*/  LOP3.LUT R52, R52, 0xffff, RZ, 0xc0, !PT ;  /* 0x0000ffff34347812 */ /* 0x000fc600078ec0ff */
[----:B------:R-:W-:Y:S01]  /*2200*/  F2FP.SATFINITE.E5M2.F32.PACK_AB_MERGE_C R38, RZ, R38, RZ ;  /* 0x00000026ff26723e */ /* 0x000fe200048060ff */
[----:B------:R-:W-:Y:S01]  /*2210*/  FMUL R57, R53, UR7 ;  /* 0x0000000735397c20 */ /* 0x000fe20008400000 */
[----:B------:R-:W-:Y:S02]  /*2220*/  IMAD.U32 R39, R52, 0x10000, RZ ;  /* 0x0001000034277824 */ /* 0x000fe400078e00ff */
[----:B------:R-:W-:Y:S02]  /*2230*/  LOP3.LUT R54, R38, 0xffff, RZ, 0xc0, !PT ;  /* 0x0000ffff26367812 */ /* 0x000fe400078ec0ff */
[----:B------:R-:W-:Y:S02]  /*2240*/  F2FP.SATFINITE.E5M2.F32.PACK_AB_MERGE_C R57, RZ, R57, RZ ;  /* 0x00000039ff39723e */ /* 0x000fe400048060ff */
[----:B------:R-:W-:Y:S02]  /*2250*/  LOP3.LUT R39, R39, 0xff0000, RZ, 0xc0, !PT ;  /* 0x00ff000027277812 */ /* 0x000fe400078ec0ff */
[C---:B------:R-:W-:Y:S01]  /*2260*/  FMNMX3 R73, |R76|.reuse, R73, |R53|, !PT ;  /* 0x000000494c497276 */ /* 0x040fe20007800635 */
[----:B------:R-:W-:Y:S01]  /*2270*/  FMUL R53, R76, UR7 ;  /* 0x000000074c357c20 */ /* 0x000fe20008400000 */
[----:B------:R-:W-:-:S02]  /*2280*/  IMAD.SHL.U32 R38, R57, 0x100, RZ ;  /* 0x0000010039267824 */ /* 0x000fc400078e00ff */
[----:B------:R-:W-:Y:S02]  /*2290*/  IMAD R39, R54, 0x1000000, R39 ;  /* 0x0100000036277824 */ /* 0x000fe400078e0227 */
[----:B------:R-:W-:-:S03]  /*22a0*/  F2FP.SATFINITE.E5M2.F32.PACK_AB_MERGE_C R53, RZ, R53, RZ ;  /* 0x00000035ff35723e */ /* 0x000fc600048060ff */
        /* <DEDUP_REMOVED lines=40> */
[----:B------:R-:W-:Y:S01]  /*2530*/  F2FP.SATFINITE.E5M2.F32.PACK_AB_MERGE_C R58, RZ, R58, RZ ;  /* 0x0000003aff3a723e */ /* 0x000fe200048060ff */
[----:B------:R-:W-:Y:S01]  /*2540*/  FMUL R68, R51, UR7 ;  /* 0x0000000733447c20 */ /* 0x000fe20008400000 */
[----:B------:R-:W-:-:S03]  /*2550*/  F2FP.SATFINITE.E5M2.F32.PACK_AB_MERGE_C R59, RZ, R59, RZ ;  /* 0x0000003bff3b723e */ /* 0x000fc600048060ff */
[----:B------:R-:W-:Y:S01]  /*2560*/  IMAD.U32 R39, R58, 0x10000, RZ ;  /* 0x000100003a277824 */ /* 0x000fe200078e00ff */
[----:B------:R-:W-:Y:S01]  /*2570*/  F2FP.SATFINITE.E5M2.F32.PACK_AB_MERGE_C R68, RZ, R68, RZ ;  /* 0x00000044ff44723e */ /* 0x000fe200048060ff */
[----:B------:R-:W-:-:S03]  /*2580*/  FMUL R72, R72, UR7 ;  /* 0x0000000748487c20 */ /* 0x000fc60008400000 */
[----:B------:R-:W-:Y:S02]  /*2590*/  LOP3.LUT R48, R39, 0xff0000, RZ, 0xc0, !PT ;  /* 0x00ff000027307812 */ /* 0x000fe400078ec0ff */
[----:B------:R-:W-:Y:S02]  /*25a0*/  LOP3.LUT R39, R59, 0xffff, RZ, 0xc0, !PT ;  /* 0x0000ffff3b277812 */ /* 0x000fe400078ec0ff */
[----:B------:R-:W-:-:S03]  /*25b0*/  F2FP.SATFINITE.E5M2.F32.PACK_AB_MERGE_C R69, RZ, R72, RZ ;  /* 0x00000048ff45723e */ /* 0x000fc600048060ff */
        /* <DEDUP_REMOVED lines=33> */
[----:B------:R-:W-:Y:S01]  /*27d0*/  F2FP.SATFINITE.E5M2.F32.PACK_AB_MERGE_C R27, RZ, R27, RZ ;  /* 0x0000001bff1b723e */ /* 0x000fe200048060ff */
[----:B------:R-:W-:Y:S01]  /*27e0*/  FMUL R26, R24, UR7 ;  /* 0x00000007181a7c20 */ /* 0x000fe20008400000 */
[----:B------:R-:W-:Y:S01]  /*27f0*/  FMNMX3 R51, |R41|, R49, |R24|, !PT ;  /* 0x0000003129337276 */ /* 0x000fe20007800618 */
[----:B------:R-:W-:Y:S02]  /*2800*/  FMUL R23, R23, UR7 ;  /* 0x0000000717177c20 */ /* 0x000fe40008400000 */
[----:B------:R-:W-:Y:S01]  /*2810*/  IMAD.U32 R24, R27, 0x10000, RZ ;  /* 0x000100001b187824 */ /* 0x000fe200078e00ff */
[----:B------:R-:W-:Y:S02]  /*2820*/  F2FP.SATFINITE.E5M2.F32.PACK_AB_MERGE_C R26, RZ, R26, RZ ;  /* 0x0000001aff1a723e */ /* 0x000fe400048060ff */
[----:B------:R-:W-:Y:S02]  /*2830*/  F2FP.SATFINITE.E5M2.F32.PACK_AB_MERGE_C R23, RZ, R23, RZ ;  /* 0x00000017ff17723e */ /* 0x000fe400048060ff */
[----:B------:R-:W-:-:S02]  /*2840*/  LOP3.LUT R25, R24, 0xff0000, RZ, 0xc0, !PT ;  /* 0x00ff000018197812 */ /* 0x000fc400078ec0ff */
[----:B------:R-:W-:Y:S01]  /*2850*/  LOP3.LUT R24, R26, 0xffff, RZ, 0xc0, !PT ;  /* 0x0000ffff1a187812 */ /* 0x000fe200078ec0ff */
[----:B------:R-:W-:-:S04]  /*2860*/  FMUL R28, R28, UR7 ;  /* 0x000000071c1c7c20 */ /* 0x000fc80008400000 */
[----:B------:R-:W-:Y:S02]  /*2870*/  IMAD R24, R24, 0x1000000, R25 ;  /* 0x0100000018187824 */ /* 0x000fe400078e0219 */
[----:B------:R-:W-:Y:S01]  /*2880*/  IMAD.SHL.U32 R25, R23, 0x100, RZ ;  /* 0x0000010017197824 */ /* 0x000fe200078e00ff */
[----:B------:R-:W-:-:S04]  /*2890*/  F2FP.SATFINITE.E5M2.F32.PACK_AB_MERGE_C R28, RZ, R28, RZ ;  /* 0x0000001cff1c723e */ /* 0x000fc800048060ff */
        /* <DEDUP_REMOVED lines=37> */
[----:B------:R-:W-:-:S04]  /*2af0*/  F2FP.SATFINITE.E5M2.F32.PACK_AB_MERGE_C R24, RZ, R24, RZ ;  /* 0x00000018ff18723e */ /* 0x000fc800048060ff */
        /* <DEDUP_REMOVED lines=38> */
[----:B------:R-:W-:Y:S02]  /*2d60*/  LOP3.LUT R11, R17, 0xffff, RZ, 0xc0, !PT ;  /* 0x0000ffff110b7812 */ /* 0x000fe400078ec0ff */
[----:B------:R-:W-:Y:S01]  /*2d70*/  F2FP.SATFINITE.E5M2.F32.PACK_AB_MERGE_C R17, RZ, R7, RZ ;  /* 0x00000007ff11723e */ /* 0x000fe200048060ff */
        /* <DEDUP_REMOVED lines=35> */
[----:B------:R-:W-:Y:S01]  /*2fb0*/  IMAD R7, R16, 0x1000000, R7 ;  /* 0x0100000010077824 */ /* 0x000fe200078e0207 */
[----:B------:R-:W-:-:S02]  /*2fc0*/  IADD3 R10, P0, PT, R72, UR16, RZ ;  /* 0x00000010480a7c10 */ /* 0x000fc4000ff1e0ff */
[----:B------:R-:W-:Y:S02]  /*2fd0*/  F2FP.SATFINITE.E5M2.F32.PACK_AB_MERGE_C R15, RZ, R15, RZ ;  /* 0x0000000fff0f723e */ /* 0x000fe400048060ff */
        /* <DEDUP_REMOVED lines=79> */
[----:B------:R-:W-:Y:S02]  /*34d0*/  F2FP.SATFINITE.E5M2.F32.PACK_AB_MERGE_C R41, RZ, R41, RZ ;  /* 0x00000029ff29723e */ /* 0x000fe400048060ff */
        /* <DEDUP_REMOVED lines=24> */
[----:B------:R-:W-:Y:S01]  /*3660*/  HADD2.F32 R43, -RZ, R43.H0_H0 ;  /* 0x2000002bff2b7230 */ /* 0x000fe20000004100 */
[----:B------:R-:W-:Y:S02]  /*3670*/  LOP3.LUT R37, R33, 0xffff, RZ, 0xc0, !PT ;  /* 0x0000ffff21257812 */ /* 0x000fe400078ec0ff */
[----:B------:R-:W-:Y:S02]  /*3680*/  F2FP.SATFINITE.E5M2.F32.PACK_AB_MERGE_C R44, RZ, R7, RZ ;  /* 0x00000007ff2c723e */ /* 0x000fe400048060ff */
[----:B------:R-:W-:Y:S01]  /*3690*/  FMNMX3 R21, |R6|, R21, |R43|, !PT ;  /* 0x0000001506157276 */ /* 0x000fe2000780062b */
[----:B------:R-:W-:-:S02]  /*36a0*/  IMAD.U32 R7, R37, 0x10000, RZ ;  /* 0x0001000025077824 */ /* 0x000fc400078e00ff */
[----:B------:R-:W-:Y:S01]  /*36b0*/  FMUL R43, R43, UR7 ;  /* 0x000000072b2b7c20 */ /* 0x000fe20008400000 */
[----:B------:R-:W-:Y:S02]  /*36c0*/  LOP3.LUT R44, R44, 0xffff, RZ, 0xc0, !PT ;  /* 0x0000ffff2c2c7812 */ /* 0x000fe400078ec0ff */
[----:B------:R-:W-:Y:S02]  /*36d0*/  LOP3.LUT R7, R7, 0xff0000, RZ, 0xc0, !PT ;  /* 0x00ff000007077812 */ /* 0x000fe400078ec0ff */
[----:B------:R-:W-:Y:S01]  /*36e0*/  F2FP.SATFINITE.E5M2.F32.PACK_AB_MERGE_C R43, RZ, R43, RZ ;  /* 0x0000002bff2b723e */ /* 0x000fe200048060ff */
[----:B------:R-:W-:Y:S02]  /*36f0*/  FMUL R42, R6, UR7 ;  /* 0x00000007062a7c20 */ /* 0x000fe40008400000 */
[----:B------:R-:W-:Y:S02]  /*3700*/  IMAD R6, R44, 0x1000000, R7 ;  /* 0x010000002c067824 */ /* 0x000fe400078e0207 */
[----:B------:R-:W-:-:S05]  /*3710*/  IMAD.SHL.U32 R7, R43, 0x100, RZ ;  /* 0x000001002b077824 */ /* 0x000fca00078e00ff */
[----:B------:R-:W-:Y:S01]  /*3720*/  LOP3.LUT R7, R6, 0xffff, R7, 0xf8, !PT ;  /* 0x0000ffff06077812 */ /* 0x000fe200078ef807 */
[----:B------:R-:W-:-:S04]  /*3730*/  IMAD.U32 R6, RZ, RZ, UR16 ;  /* 0x00000010ff067e24 */ /* 0x000fc8000f8e00ff */
[----:B------:R-:W-:-:S04]  /*3740*/  IMAD R55, R6, 0x2, R55 ;  /* 0x0000000206377824 */ /* 0x000fc800078e0237 */
[----:B------:R-:W-:Y:S01]  /*3750*/  VIADD R55, R55, UR16 ;  /* 0x0000001037377c36 */ /* 0x000fe20008000000 */
[----:B------:R-:W-:-:S03]  /*3760*/  F2FP.SATFINITE.E5M2.F32.PACK_AB_MERGE_C R42, RZ, R42, RZ ;  /* 0x0000002aff2a723e */ /* 0x000fc600048060ff */
        /* <DEDUP_REMOVED lines=32> */
[----:B------:R-:W-:Y:S02]  /*3970*/  FMUL R46, R46, UR7 ;  /* 0x000000072e2e7c20 */ /* 0x000fe40008400000 */
[----:B------:R-:W-:Y:S02]  /*3980*/  IMAD.U32 R7, R45, 0x10000, RZ ;  /* 0x000100002d077824 */ /* 0x000fe400078e00ff */
[----:B------:R-:W-:Y:S01]  /*3990*/  FMUL R47, R47, UR7 ;  /* 0x000000072f2f7c20 */ /* 0x000fe20008400000 */
[----:B------:R-:W-:-:S02]  /*39a0*/  F2FP.SATFINITE.E5M2.F32.PACK_AB_MERGE_C R46, RZ, R46, RZ ;  /* 0x0000002eff2e723e */ /* 0x000fc400048060ff */
[----:B------:R-:W-:Y:S02]  /*39b0*/  LOP3.LUT R21, R56, 0xff0000, R65, 0xf8, !PT ;  /* 0x00ff000038157812 */ /* 0x000fe400078ef841 */
        /* <DEDUP_REMOVED lines=37> */
[----:B------:R-:W-:Y:S01]  /*3c10*/  F2FP.SATFINITE.E5M2.F32.PACK_AB_MERGE_C R52, RZ, R52, RZ ;  /* 0x00000034ff34723e */ /* 0x000fe200048060ff */
[----:B------:R-:W-:Y:S01]  /*3c20*/  FMUL R60, R6, UR7 ;  /* 0x00000007063c7c20 */ /* 0x000fe20008400000 */
[----:B------:R-:W-:-:S03]  /*3c30*/  F2FP.SATFINITE.E5M2.F32.PACK_AB_MERGE_C R53, RZ, R53, RZ ;  /* 0x00000035ff35723e */ /* 0x000fc600048060ff */
[----:B------:R-:W-:Y:S01]  /*3c40*/  IMAD.U32 R7, R52, 0x10000, RZ ;  /* 0x0001000034077824 */ /* 0x000fe200078e00ff */
[----:B------:R-:W-:Y:S02]  /*3c50*/  LOP3.LUT R6, R53, 0xffff, RZ, 0xc0, !PT ;  /* 0x0000ffff35067812 */ /* 0x000fe400078ec0ff */
[----:B------:R-:W-:Y:S02]  /*3c60*/  F2FP.SATFINITE.E5M2.F32.PACK_AB_MERGE_C R60, RZ, R60, RZ ;  /* 0x0000003cff3c723e */ /* 0x000fe400048060ff */
[----:B------:R-:W-:Y:S01]  /*3c70*/  LOP3.LUT R7, R7, 0xff0000, RZ, 0xc0, !PT ;  /* 0x00ff000007077812 */ /* 0x000fe200078ec0ff */
[----:B------:R-:W-:-:S04]  /*3c80*/  FMUL R61, R61, UR7 ;  /* 0x000000073d3d7c20 */ /* 0x000fc80008400000 */
[----:B------:R-:W-:Y:S02]  /*3c90*/  IMAD R7, R6, 0x1000000, R7 ;  /* 0x0100000006077824 */ /* 0x000fe400078e0207 */
[----:B------:R-:W-:Y:S01]  /*3ca0*/  IMAD.SHL.U32 R6, R60, 0x100, RZ ;  /* 0x000001003c067824 */ /* 0x000fe200078e00ff */
[----:B------:R-:W-:-:S04]  /*3cb0*/  F2FP.SATFINITE.E5M2.F32.PACK_AB_MERGE_C R61, RZ, R61, RZ ;  /* 0x0000003dff3d723e */ /* 0x000fc800048060ff */
        /* <DEDUP_REMOVED lines=99> */
[----:B------:R-:W-:Y:S02]  /*42f0*/  F2FP.SATFINITE.E5M2.F32.PACK_AB_MERGE_C R7, RZ, R7, RZ ;  /* 0x00000007ff07723e */ /* 0x000fe400048060ff */
[----:B------:R-:W-:Y:S01]  /*4300*/  FMNMX3 R25, |R64|, R25, |R63|, !PT ;  /* 0x0000001940197276 */ /* 0x000fe2000780063f */
[----:B0-----:R-:W-:Y:S01]  /*4310*/  FMUL R65, R63, UR7 ;  /* 0x000000073f417c20 */ /* 0x001fe20008400000 */
        /* <DEDUP_REMOVED lines=38> */
[----:B------:R-:W-:Y:S02]  /*4580*/  F2FP.SATFINITE.E5M2.F32.PACK_AB_MERGE_C R15, RZ, R15, RZ ;  /* 0x0000000fff0f723e */ /* 0x000fe400048060ff */
[----:B------:R-:W-:Y:S01]  /*4590*/  FMNMX3 R25, |R66|, R25, |R7|, !PT ;  /* 0x0000001942197276 */ /* 0x000fe20007800607 */
[----:B------:R-:W-:Y:S01]  /*45a0*/  FMUL R7, R7, UR7 ;  /* 0x0000000707077c20 */ /* 0x000fe20008400000 */
[----:B------:R-:W-:Y:S01]  /*45b0*/  LOP3.LUT R66, R15, 0xffff, RZ, 0xc0, !PT ;  /* 0x0000ffff0f427812 */ /* 0x000fe200078ec0ff */
[----:B0-----:R-:W-:-:S03]  /*45c0*/  FMUL R65, R9, UR7 ;  /* 0x0000000709417c20 */ /* 0x001fc60008400000 */
        /* <DEDUP_REMOVED lines=8> */
[----:B------:R-:W-:Y:S02]  /*4650*/  IADD3 R74, P0, PT, R68, UR16, RZ ;  /* 0x00000010444a7c10 */ /* 0x000fe4000ff1e0ff */
[----:B------:R-:W-:Y:S02]  /*4660*/  F2FP.SATFINITE.E5M2.F32.PACK_AB_MERGE_C R67, RZ, R67, RZ ;  /* 0x00000043ff43723e */ /* 0x000fe400048060ff */
        /* <DEDUP_REMOVED lines=32> */
[----:B------:R-:W-:-:S03]  /*4870*/  FMUL R16, R16, UR7 ;  /* 0x0000000710107c20 */ /* 0x000fc60008400000 */
[----:B------:R-:W-:Y:S01]  /*4880*/  F2FP.SATFINITE.E5M2.F32.PACK_AB_MERGE_C R7, RZ, R7, RZ ;  /* 0x00000007ff07723e */ /* 0x000fe200048060ff */
[----:B0-----:R-:W-:Y:S01]  /*4890*/  IMAD.U32 R29, R19, 0x10000, RZ ;  /* 0x00010000131d7824 */ /* 0x001fe200078e00ff */
        /* <DEDUP_REMOVED lines=42> */
[----:B------:R-:W-:-:S05]  /*4b40*/  IMAD R36, R31, 0x1000000, R36 ;  /* 0x010000001f247824 */ /* 0x000fca00078e0224 */
[----:B------:R-:W-:Y:S02]  /*4b50*/  LOP3.LUT R7, R36, 0xffff, R7, 0xf8, !PT ;  /* 0x0000ffff24077812 */ /* 0x000fe400078ef807 */
[----:B------:R-:W-:Y:S01]  /*4b60*/  F2FP.SATFINITE.E5M2.F32.PACK_AB_MERGE_C R36, RZ, R6, RZ ;  /* 0x00000006ff24723e */ /* 0x000fe200048060ff */
        /* <DEDUP_REMOVED lines=31> */
[----:B------:R-:W-:Y:S01]  /*4d60*/  F2FP.SATFINITE.E5M2.F32.PACK_AB_MERGE_C R40, RZ, R40, RZ ;  /* 0x00000028ff28723e */ /* 0x000fe200048060ff */
[----:B------:R-:W-:-:S03]  /*4d70*/  FMUL R44, R6, UR7 ;  /* 0x00000007062c7c20 */ /* 0x000fc60008400000 */
        /* <DEDUP_REMOVED lines=41> */
[----:B------:R-:W-:Y:S01]  /*5010*/  FMUL R45, R45, UR7 ;  /* 0x000000072d2d7c20 */ /* 0x000fe20008400000 */
[----:B------:R-:W-:-:S03]  /*5020*/  IMAD.U32 R7, R52, 0x10000, RZ ;  /* 0x0001000034077824 */ /* 0x000fc600078e00ff */
[----:B------:R-:W-:Y:S02]  /*5030*/  F2FP.SATFINITE.E5M2.F32.PACK_AB_MERGE_C R46, RZ, R46, RZ ;  /* 0x0000002eff2e723e */ /* 0x000fe400048060ff */
[----:B------:R-:W-:Y:S02]  /*5040*/  LOP3.LUT R62, R7, 0xff0000, RZ, 0xc0, !PT ;  /* 0x00ff0000073e7812 */ /* 0x000fe400078ec0ff */
[----:B------:R-:W-:Y:S02]  /*5050*/  LOP3.LUT R7, R46, 0xffff, RZ, 0xc0, !PT ;  /* 0x0000ffff2e077812 */ /* 0x000fe400078ec0ff */
[----:B------:R-:W-:Y:S01]  /*5060*/  F2FP.SATFINITE.E5M2.F32.PACK_AB_MERGE_C R45, RZ, R45, RZ ;  /* 0x0000002dff2d723e */ /* 0x000fe200048060ff */
[----:B------:R-:W-:Y:S02]  /*5070*/  FMUL R55, R6, UR7 ;  /* 0x0000000706377c20 */ /* 0x000fe40008400000 */
        /* <DEDUP_REMOVED lines=106> */
[----:B------:R-:W-:Y:S02]  /*5720*/  F2FP.SATFINITE.E5M2.F32.PACK_AB_MERGE_C R35, RZ, R35, RZ ;  /* 0x00000023ff23723e */ /* 0x000fe400048060ff */
[----:B------:R-:W-:Y:S02]  /*5730*/  FMNMX3 R53, |R6|, R53, |R47|, !PT ;  /* 0x0000003506357276 */ /* 0x000fe4000780062f */
[----:B------:R-:W-:Y:S02]  /*5740*/  LOP3.LUT R35, R35, 0xffff, RZ, 0xc0, !PT ;  /* 0x0000ffff23237812 */ /* 0x000fe400078ec0ff */
[----:B------:R-:W-:Y:S01]  /*5750*/  FMNMX3 R65, |R66|, R53, |R7|, !PT ;  /* 0x0000003542417276 */ /* 0x000fe20007800607 */
[----:B------:R-:W-:Y:S01]  /*5760*/  FMUL R7, R7, UR7 ;  /* 0x0000000707077c20 */ /* 0x000fe20008400000 */
[----:B------:R-:W-:Y:S01]  /*5770*/  FMUL R53, R47, UR7 ;  /* 0x000000072f357c20 */ /* 0x000fe20008400000 */
[----:B------:R-:W-:-:S03]  /*5780*/  IMAD.U32 R66, R35, 0x10000, RZ ;  /* 0x0001000023427824 */ /* 0x000fc600078e00ff */
[----:B------:R-:W-:Y:S02]  /*5790*/  F2FP.SATFINITE.E5M2.F32.PACK_AB_MERGE_C R7, RZ, R7, RZ ;  /* 0x00000007ff07723e */ /* 0x000fe400048060ff */
[----:B------:R-:W-:Y:S02]  /*57a0*/  LOP3.LUT R66, R66, 0xff0000, RZ, 0xc0, !PT ;  /* 0x00ff000042427812 */ /* 0x000fe400078ec0ff */
[----:B------:R-:W-:Y:S02]  /*57b0*/  LOP3.LUT R47, R7, 0xffff, RZ, 0xc0, !PT ;  /* 0x0000ffff072f7812 */ /* 0x000fe400078ec0ff */
[----:B------:R-:W-:-:S03]  /*57c0*/  F2FP.SATFINITE.E5M2.F32.PACK_AB_MERGE_C R53, RZ, R53, RZ ;  /* 0x00000035ff35723e */ /* 0x000fc600048060ff */
[----:B------:R-:W-:Y:S02]  /*57d0*/  IMAD R7, R47, 0x1000000, R66 ;  /* 0x010000002f077824 */ /* 0x000fe400078e0242 */
[----:B------:R-:W-:Y:S02]  /*57e0*/  IMAD.SHL.U32 R66, R53, 0x100, RZ ;  /* 0x0000010035427824 */ /* 0x000fe400078e00ff */
[----:B------:R-:W-:-:S03]  /*57f0*/  FMUL R6, R6, UR7 ;  /* 0x0000000706067c20 */ /* 0x000fc60008400000 */
[----:B------:R-:W-:Y:S02]  /*5800*/  LOP3.LUT R7, R7, 0xffff, R66, 0xf8, !PT ;  /* 0x0000ffff07077812 */ /* 0x000fe400078ef842 */
[----:B------:R-:W-:Y:S02]  /*5810*/  IADD3 R66, P0, PT, R60, UR16, RZ ;  /* 0x000000103c427c10 */ /* 0x000fe4000ff1e0ff */
[----:B0-----:R-:W-:-:S03]  /*5820*/  F2FP.SATFINITE.E5M2.F32.PACK_AB_MERGE_C R60, RZ, R6, RZ ;  /* 0x00000006ff3c723e */ /* 0x001fc600048060ff */
        /* <DEDUP_REMOVED lines=39> */
[----:B------:R-:W-:-:S04]  /*5aa0*/  F2FP.SATFINITE.E5M2.F32.PACK_AB_MERGE_C R36, RZ, R6, RZ ;  /* 0x00000006ff24723e */ /* 0x000fc800048060ff */
        /* <DEDUP_REMOVED lines=38> */
[----:B------:R-:W-:Y:S01]  /*5d10*/  F2FP.SATFINITE.E5M2.F32.PACK_AB_MERGE_C R56, RZ, R56, RZ ;  /* 0x00000038ff38723e */ /* 0x000fe200048060ff */
        /* <DEDUP_REMOVED lines=18> */
[----:B------:R-:W-:Y:S01]  /*5e40*/  F2FP.SATFINITE.E5M2.F32.PACK_AB_MERGE_C R37, RZ, R37, RZ ;  /* 0x00000025ff25723e */ /* 0x000fe200048060ff */
[----:B------:R-:W-:Y:S02]  /*5e50*/  HADD2.F32 R40, -RZ, R6.H0_H0 ;  /* 0x20000006ff287230 */ /* 0x000fe40000004100 */
[----:B------:R-:W-:Y:S01]  /*5e60*/  FMUL R6, R75, UR7 ;  /* 0x000000074b067c20 */ /* 0x000fe20008400000 */
[----:B------:R-:W-:Y:S01]  /*5e70*/  HADD2.F32 R44, -RZ, R44.H0_H0 ;  /* 0x2000002cff2c7230 */ /* 0x000fe20000004100 */
[----:B------:R-:W-:-:S03]  /*5e80*/  LOP3.LUT R37, R37, 0xffff, RZ, 0xc0, !PT ;  /* 0x0000ffff25257812 */ /* 0x000fc600078ec0ff */
[----:B------:R-:W-:Y:S01]  /*5e90*/  F2FP.SATFINITE.E5M2.F32.PACK_AB_MERGE_C R6, RZ, R6, RZ ;  /* 0x00000006ff06723e */ /* 0x000fe200048060ff */
[----:B------:R-:W-:Y:S01]  /*5ea0*/  FMUL R45, R44, UR7 ;  /* 0x000000072c2d7c20 */ /* 0x000fe20008400000 */
[----:B------:R-:W-:Y:S01]  /*5eb0*/  IMAD.U32 R7, R37, 0x10000, RZ ;  /* 0x0001000025077824 */ /* 0x000fe200078e00ff */
[----:B------:R-:W-:Y:S02]  /*5ec0*/  FMNMX3 R74, |R40|, R61, |R44|, !PT ;  /* 0x0000003d284a7276 */ /* 0x000fe4000780062c */
[----:B------:R-:W-:Y:S02]  /*5ed0*/  LOP3.LUT R44, R6, 0xffff, RZ, 0xc0, !PT ;  /* 0x0000ffff062c7812 */ /* 0x000fe400078ec0ff */
[----:B------:R-:W-:Y:S02]  /*5ee0*/  LOP3.LUT R7, R7, 0xff0000, RZ, 0xc0, !PT ;  /* 0x00ff000007077812 */ /* 0x000fe400078ec0ff */
[----:B------:R-:W-:Y:S01]  /*5ef0*/  F2FP.SATFINITE.E5M2.F32.PACK_AB_MERGE_C R45, RZ, R45, RZ ;  /* 0x0000002dff2d723e */ /* 0x000fe200048060ff */
[----:B------:R-:W-:-:S02]  /*5f00*/  FMUL R61, R40, UR7 ;  /* 0x00000007283d7c20 */ /* 0x000fc40008400000 */
[----:B------:R-:W-:Y:S02]  /*5f10*/  IMAD R7, R44, 0x1000000, R7 ;  /* 0x010000002c077824 */ /* 0x000fe400078e0207 */
[----:B------:R-:W-:Y:S01]  /*5f20*/  IMAD.SHL.U32 R6, R45, 0x100, RZ ;  /* 0x000001002d067824 */ /* 0x000fe200078e00ff */
[----:B------:R-:W-:-:S04]  /*5f30*/  F2FP.SATFINITE.E5M2.F32.PACK_AB_MERGE_C R61, RZ, R61, RZ ;  /* 0x0000003dff3d723e */ /* 0x000fc800048060ff */
        /* <DEDUP_REMOVED lines=36> */
[----:B------:R-:W-:Y:S02]  /*6180*/  F2FP.SATFINITE.E5M2.F32.PACK_AB_MERGE_C R54, RZ, R54, RZ ;  /* 0x00000036ff36723e */ /* 0x000fe400048060ff */
[----:B------:R-:W-:Y:S01]  /*6190*/  FMNMX3 R7, |R46|, R7, |R17|, !PT ;  /* 0x000000072e077276 */ /* 0x000fe20007800611 */
[----:B------:R-:W-:Y:S01]  /*61a0*/  FMUL R17, R42, UR7 ;  /* 0x000000072a117c20 */ /* 0x000fe20008400000 */
[----:B------:R-:W-:Y:S01]  /*61b0*/  F2FP.SATFINITE.E5M2.F32.PACK_AB_MERGE_C R52, RZ, R52, RZ ;  /* 0x00000034ff34723e */ /* 0x000fe200048060ff */
[----:B------:R-:W-:-:S03]  /*61c0*/  IMAD.U32 R46, R54, 0x10000, RZ ;  /* 0x00010000362e7824 */ /* 0x000fc600078e00ff */
        /* <DEDUP_REMOVED lines=85> */
[----:B------:R-:W-:-:S04]  /*6720*/  FMUL R41, R22, UR7 ;  /* 0x0000000716297c20 */ /* 0x000fc80008400000 */
[----:B------:R-:W-:Y:S02]  /*6730*/  IMAD R23, R43, 0x1000000, R56 ;  /* 0x010000002b177824 */ /* 0x000fe400078e0238 */
[----:B------:R-:W-:Y:S01]  /*6740*/  IMAD.SHL.U32 R56, R27, 0x100, RZ ;  /* 0x000001001b387824 */ /* 0x000fe200078e00ff */
[----:B------:R-:W-:Y:S01]  /*6750*/  F2FP.SATFINITE.E5M2.F32.PACK_AB_MERGE_C R41, RZ, R41, RZ ;  /* 0x00000029ff29723e */ /* 0x000fe200048060ff */
        /* <DEDUP_REMOVED lines=39> */
[----:B------:R-:W-:-:S04]  /*69d0*/  F2FP.SATFINITE.E5M2.F32.PACK_AB_MERGE_C R34, RZ, R34, RZ ;  /* 0x00000022ff22723e */ /* 0x000fc800048060ff */
        /* <DEDUP_REMOVED lines=194> */
[----:B------:R-:W-:Y:S01]  /*7600*/  F2FP.SATFINITE.E5M2.F32.PACK_AB_MERGE_C R23, RZ, R23, RZ ;  /* 0x00000017ff17723e */ /* 0x000fe200048060ff */
[----:B------:R-:W-:Y:S01]  /*7610*/  FMUL R22, R22, UR7 ;  /* 0x0000000716167c20 */ /* 0x000fe20008400000 */
[----:B------:R-:W-:-:S03]  /*7620*/  F2FP.SATFINITE.E5M2.F32.PACK_AB_MERGE_C R36, RZ, R36, RZ ;  /* 0x00000024ff24723e */ /* 0x000fc600048060ff */
[----:B------:R-:W-:Y:S01]  /*7630*/  IMAD.U32 R19, R23, 0x10000, RZ ;  /* 0x0001000017137824 */ /* 0x000fe200078e00ff */
[----:B------:R-:W-:-:S04]  /*7640*/  F2FP.SATFINITE.E5M2.F32.PACK_AB_MERGE_C R22, RZ, R22, RZ ;  /* 0x00000016ff16723e */ /* 0x000fc800048060ff */
[----:B------:R-:W-:Y:S02]  /*7650*/  LOP3.LUT R42, R19, 0xff0000, RZ, 0xc0, !PT ;  /* 0x00ff0000132a7812 */ /* 0x000fe400078ec0ff */
[----:B------:R-:W-:Y:S01]  /*7660*/  LOP3.LUT R19, R36, 0xffff, RZ, 0xc0, !PT ;  /* 0x0000ffff24137812 */ /* 0x000fe200078ec0ff */
[----:B------:R-:W-:-:S04]  /*7670*/  FMUL R31, R31, UR7 ;  /* 0x000000071f1f7c20 */ /* 0x000fc80008400000 */
        /* <DEDUP_REMOVED lines=140> */
[----:B------:R-:W-:Y:S02]  /*7f40*/  F2FP.SATFINITE.E5M2.F32.PACK_AB_MERGE_C R19, RZ, R19, RZ ;  /* 0x00000013ff13723e */ /* 0x000fe400048060ff */
[----:B------:R-:W-:Y:S02]  /*7f50*/  FMNMX3 R35, |R37|, R54, |R18|, !PT ;  /* 0x0000003625237276 */ /* 0x000fe40007800612 */
[----:B------:R-:W-:Y:S01]  /*7f60*/  FMUL R54, R23, UR7 ;  /* 0x0000000717367c20 */ /* 0x000fe20008400000 */
[----:B------:R-:W-:Y:S02]  /*7f70*/  LOP3.LUT R19, R19, 0xffff, RZ, 0xc0, !PT ;  /* 0x0000ffff13137812 */ /* 0x000fe400078ec0ff */
[----:B------:R-:W-:Y:S01]  /*7f80*/  FMNMX3 R35, |R56|, R35, |R23|, !PT ;  /* 0x0000002338237276 */ /* 0x000fe20007800617 */
[----:B------:R-:W-:Y:S01]  /*7f90*/  FMUL R23, R18, UR7 ;  /* 0x0000000712177c20 */ /* 0x000fe20008400000 */
[----:B------:R-:W-:Y:S01]  /*7fa0*/  F2FP.SATFINITE.E5M2.F32.PACK_AB_MERGE_C R18, RZ, R54, RZ ;  /* 0x00000036ff12723e */ /* 0x000fe200048060ff */
[----:B------:R-:W-:-:S03]  /*7fb0*/  IMAD.U32 R54, R19, 0x10000, RZ ;  /* 0x0001000013367824 */ /* 0x000fc600078e00ff */
[----:B------:R-:W-:Y:S02]  /*7fc0*/  LOP3.LUT R18, R18, 0xffff, RZ, 0xc0, !PT ;  /* 0x0000ffff12127812 */ /* 0x000fe400078ec0ff */
[----:B0-----:R-:W-:Y:S02]  /*7fd0*/  LOP3.LUT R55, R54, 0xff0000, RZ, 0xc0, !PT ;  /* 0x00ff000036377812 */ /* 0x001fe400078ec0ff */
[----:B------:R-:W-:Y:S01]  /*7fe0*/  F2FP.SATFINITE.E5M2.F32.PACK_AB_MERGE_C R23, RZ, R23, RZ ;  /* 0x00000017ff17723e */ /* 0x000fe200048060ff */
[----:B------:R-:W-:Y:S01]  /*7ff0*/  FMUL R37, R37, UR7 ;  /* 0x0000000725257c20 */ /* 0x000fe20008400000 */
[----:B------:R-:W-:Y:S01]  /*8000*/  IADD3 R56, P0, PT, R42, UR16, RZ ;  /* 0x000000102a387c10 */ /* 0x000fe2000ff1e0ff */
[----:B------:R-:W-:Y:S02]  /*8010*/  IMAD R55, R18, 0x1000000, R55 ;  /* 0x0100000012377824 */ /* 0x000fe400078e0237 */
[----:B------:R-:W-:Y:S01]  /*8020*/  IMAD.SHL.U32 R54, R23, 0x100, RZ ;  /* 0x0000010017367824 */ /* 0x000fe200078e00ff */
[----:B------:R-:W-:Y:S01]  /*8030*/  F2FP.SATFINITE.E5M2.F32.PACK_AB_MERGE_C R37, RZ, R37, RZ ;  /* 0x00000025ff25723e */ /* 0x000fe200048060ff */
        /* <DEDUP_REMOVED lines=38> */
[----:B------:R-:W-:-:S04]  /*82a0*/  F2FP.SATFINITE.E5M2.F32.PACK_AB_MERGE_C R42, RZ, R42, RZ ;  /* 0x0000002aff2a723e */ /* 0x000fc800048060ff */
        /* <DEDUP_REMOVED lines=67> */
[----:B------:R-:W-:-:S04]  /*86e0*/  F2FP.SATFINITE.E5M2.F32.PACK_AB_MERGE_C R41, RZ, R53, RZ ;  /* 0x00000035ff29723e */ /* 0x000fc800048060ff */
[----:B------:R-:W-:Y:S02]  /*86f0*/  LOP3.LUT R41, R41, 0xffff, RZ, 0xc0, !PT ;  /* 0x0000ffff29297812 */ /* 0x000fe400078ec0ff */
[----:B------:R-:W-:Y:S01]  /*8700*/  F2FP.SATFINITE.E5M2.F32.PACK_AB_MERGE_C R42, RZ, R52, RZ ;  /* 0x00000034ff2a723e */ /* 0x000fe200048060ff */
[----:B------:R-:W-:Y:S01]  /*8710*/  FMUL R43, R45, UR7 ;  /* 0x000000072d2b7c20 */ /* 0x000fe20008400000 */
[----:B------:R-:W0:Y:S01]  /*8720*/  S2R R52, SR_TID.X ;  /* 0x0000000000347919 */ /* 0x000e220000002100 */
[----:B------:R-:W-:Y:S01]  /*8730*/  IMAD.U32 R45, R41, 0x10000, RZ ;  /* 0x00010000292d7824 */ /* 0x000fe200078e00ff */
[----:B------:R-:W-:Y:S02]  /*8740*/  LOP3.LUT R42, R42, 0xffff, RZ, 0xc0, !PT ;  /* 0x0000ffff2a2a7812 */ /* 0x000fe400078ec0ff */
[----:B------:R-:W-:Y:S02]  /*8750*/  F2FP.SATFINITE.E5M2.F32.PACK_AB_MERGE_C R43, RZ, R43, RZ ;  /* 0x0000002bff2b723e */ /* 0x000fe400048060ff */
[----:B------:R-:W-:Y:S01]  /*8760*/  LOP3.LUT R45, R45, 0xff0000, RZ, 0xc0, !PT ;  /* 0x00ff00002d2d7812 */ /* 0x000fe200078ec0ff */
[----:B------:R-:W-:-:S02]  /*8770*/  FMUL R57, R44, UR7 ;  /* 0x000000072c397c20 */ /* 0x000fc40008400000 */
[----:B------:R-:W-:Y:S02]  /*8780*/  IMAD.SHL.U32 R54, R43, 0x100, RZ ;  /* 0x000001002b367824 */ /* 0x000fe400078e00ff */
[----:B------:R-:W-:Y:S01]  /*8790*/  IMAD R45, R42, 0x1000000, R45 ;  /* 0x010000002a2d7824 */ /* 0x000fe200078e022d */
[----:B------:R-:W-:Y:S01]  /*87a0*/  F2FP.SATFINITE.E5M2.F32.PACK_AB_MERGE_C R57, RZ, R57, RZ ;  /* 0x00000039ff39723e */ /* 0x000fe200048060ff */
        /* <DEDUP_REMOVED lines=33> */
[----:B---3--:R-:W-:-:S04]  /*89c0*/  F2FP.SATFINITE.E5M2.F32.PACK_AB_MERGE_C R24, RZ, R48, RZ ;  /* 0x00000030ff18723e */ /* 0x008fc800048060ff */
[----:B------:R-:W-:Y:S01]  /*89d0*/  F2FP.SATFINITE.E5M2.F32.PACK_AB_MERGE_C R25, RZ, R44, RZ ;  /* 0x0000002cff19723e */ /* 0x000fe200048060ff */
[----:B----4-:R-:W-:Y:S02]  /*89e0*/  IMAD.U32 R46, R24, 0x10000, RZ ;  /* 0x00010000182e7824 */ /* 0x010fe400078e00ff */
[----:B------:R-:W-:Y:S01]  /*89f0*/  FMUL R44, R20, UR7 ;  /* 0x00000007142c7c20 */ /* 0x000fe20008400000 */
[----:B------:R-:W-:Y:S02]  /*8a00*/  FMNMX3 R56, |R21|, R56, |R20|, !PT ;  /* 0x0000003815387276 */ /* 0x000fe40007800614 */
        /* <DEDUP_REMOVED lines=30> */
[----:B------:R-:W-:Y:S01]  /*8bf0*/  F2FP.SATFINITE.E5M2.F32.PACK_AB_MERGE_C R45, RZ, R45, RZ ;  /* 0x0000002dff2d723e */ /* 0x000fe200048060ff */
[----:B------:R-:W-:-:S03]  /*8c00*/  FMUL R47, R37, UR7 ;  /* 0x00000007252f7c20 */ /* 0x000fc60008400000 */
[----:B------:R-:W-:Y:S01]  /*8c10*/  FMNMX3 R56, |R21|, R56, |R20|, !PT ;  /* 0x0000003815387276 */ /* 0x000fe20007800614 */
[----:B------:R-:W-:Y:S01]  /*8c20*/  FMUL R57, R20, UR7 ;  /* 0x0000000714397c20 */ /* 0x000fe20008400000 */
[----:B------:R-:W-:Y:S01]  /*8c30*/  IMAD.U32 R20, R45, 0x10000, RZ ;  /* 0x000100002d147824 */ /* 0x000fe200078e00ff */
[----:B------:R-:W-:-:S04]  /*8c40*/  F2FP.SATFINITE.E5M2.F32.PACK_AB_MERGE_C R47, RZ, R47, RZ ;  /* 0x0000002fff2f723e */ /* 0x000fc800048060ff */
[----:B------:R-:W-:Y:S02]  /*8c50*/  LOP3.LUT R27, R20, 0xff0000, RZ, 0xc0, !PT ;  /* 0x00ff0000141b7812 */ /* 0x000fe400078ec0ff */
[----:B------:R-:W-:Y:S02]  /*8c60*/  LOP3.LUT R20, R47, 0xffff, RZ, 0xc0, !PT ;  /* 0x0000ffff2f147812 */ /* 0x000fe400078ec0ff */
[----:B------:R-:W-:Y:S01]  /*8c70*/  F2FP.SATFINITE.E5M2.F32.PACK_AB_MERGE_C R57, RZ, R57, RZ ;  /* 0x00000039ff39723e */ /* 0x000fe200048060ff */
[----:B-1----:R-:W-:Y:S01]  /*8c80*/  FMUL R69, R21, UR7 ;  /* 0x0000000715457c20 */ /* 0x002fe20008400000 */
[----:B------:R-:W-:Y:S02]  /*8c90*/  IMAD.SHL.U32 R21, R52, 0x100, RZ ;  /* 0x0000010034157824 */ /* 0x000fe400078e00ff */
[----:B------:R-:W-:Y:S02]  /*8ca0*/  IMAD R27, R20, 0x1000000, R27 ;  /* 0x01000000141b7824 */ /* 0x000fe400078e021b */
[----:B------:R-:W-:Y:S01]  /*8cb0*/  IMAD.SHL.U32 R20, R57, 0x100, RZ ;  /* 0x0000010039147824 */ /* 0x000fe200078e00ff */
[----:B------:R-:W-:-:S02]  /*8cc0*/  F2FP.SATFINITE.E5M2.F32.PACK_AB_MERGE_C R69, RZ, R69, RZ ;  /* 0x00000045ff45723e */ /* 0x000fc400048060ff */
        /* <DEDUP_REMOVED lines=177> */
[----:B------:R-:W-:-:S04]  /*97e0*/  F2FP.SATFINITE.E5M2.F32.PACK_AB_MERGE_C R19, RZ, R19, RZ ;  /* 0x00000013ff13723e */ /* 0x000fc800048060ff */
[----:B------:R-:W-:Y:S01]  /*97f0*/  FMNMX3 R47, |R48|, R47, |R23|, !PT ;  /* 0x0000002f302f7276 */ /* 0x000fe20007800617 */
[----:B------:R-:W-:Y:S01]  /*9800*/  FMUL R48, R23, UR7 ;  /* 0x0000000717307c20 */ /* 0x000fe20008400000 */
[----:B0-----:R-:W-:Y:S01]  /*9810*/  LOP3.LUT R57, R19, 0xffff, RZ, 0xc0, !PT ;  /* 0x0000ffff13397812 */ /* 0x001fe200078ec0ff */
        /* <DEDUP_REMOVED lines=10> */
[----:B------:R-:W-:-:S04]  /*98c0*/  F2FP.SATFINITE.E5M2.F32.PACK_AB_MERGE_C R18, RZ, R49, RZ ;  /* 0x00000031ff12723e */ /* 0x000fc800048060ff */
        /* <DEDUP_REMOVED lines=25> */
[----:B0-----:R-:W-:Y:S01]  /*9a60*/  F2FP.SATFINITE.E5M2.F32.PACK_AB_MERGE_C R48, RZ, R5, RZ ;  /* 0x00000005ff30723e */ /* 0x001fe200048060ff */
        /* <DEDUP_REMOVED lines=16> */
[----:B------:R-:W-:Y:S02]  /*9b70*/  LOP3.LUT R47, R68, R19, RZ, 0xfc, !PT ;  /* 0x00000013442f7212 */ /* 0x000fe400078efcff */
[----:B------:R-:W-:Y:S02]  /*9b80*/  LOP3.LUT R68, R18, 0xffff, RZ, 0xc0, !PT ;  /* 0x0000ffff12447812 */ /* 0x000fe400078ec0ff */
[----:B------:R-:W-:Y:S02]  /*9b90*/  LOP3.LUT R5, R5, 0xff0000, RZ, 0xc0, !PT ;  /* 0x00ff000005057812 */ /* 0x000fe400078ec0ff */
[----:B------:R-:W-:-:S03]  /*9ba0*/  F2FP.SATFINITE.E5M2.F32.PACK_AB_MERGE_C R64, RZ, R64, RZ ;  /* 0x00000040ff40723e */ /* 0x000fc600048060ff */
        /* <DEDUP_REMOVED lines=238> */
.L_x_3621:
[----:B-1----:R-:W-:-:S07]  /*aa90*/  FMNMX R4, R3, R4, !PT ;  /* 0x0000000403047209 */ /* 0x002fce0007800000 */
.L_x_3613:
[----:B--2---:R-:W-:Y:S05]  /*aaa0*/  BSYNC B0 ;  /* 0x0000000000007941 */ /* 0x004fea0003800000 */
.L_x_3612:
        /* <DEDUP_REMOVED lines=17> */
.L_x_3616:
[----:B------:R-:W-:Y:S05]  /*abc0*/  BSYNC.RECONVERGENT B0 ;  /* 0x0000000000007941 */ /* 0x000fea0003800200 */
.L_x_3615:
[----:B------:R-:W-:Y:S05]  /*abd0*/  @P0 EXIT ;  /* 0x000000000000094d */ /* 0x000fea0003800000 */
[----:B------:R-:W-:-:S04]  /*abe0*/  UIADD3 UR6, UPT, UPT, UR7, 0x1800000, URZ ;  /* 0x0180000007067890 */ /* 0x000fc8000fffe0ff */
[----:B------:R-:W-:-:S04]  /*abf0*/  ULOP3.LUT UR6, UR6, 0x7f800000, URZ, 0xc0, !UPT ;  /* 0x7f80000006067892 */ /* 0x000fc8000f8ec0ff */
[----:B------:R-:W-:-:S09]  /*ac00*/  UISETP.GT.U32.AND UP0, UPT, UR6, 0x1ffffff, UPT ;  /* 0x01ffffff0600788c */ /* 0x000fd2000bf04070 */
[----:B------:R-:W-:Y:S05]  /*ac10*/  BRA.U UP0, `(.L_x_3617) ;  /* 0x0000000100107547 */ /* 0x000fea000b800000 */
[----:B------:R-:W-:Y:S01]  /*ac20*/  IMAD.U32 R0, RZ, RZ, UR7 ;  /* 0x00000007ff007e24 */ /* 0x000fe2000f8e00ff */
[----:B------:R-:W-:-:S07]  /*ac30*/  MOV R7, 0xac50 ;  /* 0x0000ac5000077802 */ /* 0x000fce0000000f00 */
[----:B01----:R-:W-:Y:S05]  /*ac40*/  CALL.REL.NOINC `($__internal_21_$__cuda_sm20_rcp_rn_f32_slowpath) ;  /* 0x0000000000607944 */ /* 0x003fea0003c00000 */
[----:B------:R-:W-:Y:S05]  /*ac50*/  BRA `(.L_x_3618) ;  /* 0x0000000000147947 */ /* 0x000fea0003800000 */
.L_x_3617:
[----:B-1----:R-:W1:Y:S01]  /*ac60*/  MUFU.RCP R5, UR7 ;  /* 0x0000000700057d08 */ /* 0x002e620008001000 */
[----:B------:R-:W-:-:S04]  /*ac70*/  IMAD.U32 R0, RZ, RZ, UR7 ;  /* 0x00000007ff007e24 */ /* 0x000fc8000f8e00ff */
[----:B-1----:R-:W-:-:S04]  /*ac80*/  FFMA R0, R5, R0, -1 ;  /* 0xbf80000005007423 */ /* 0x002fc80000000000 */
[----:B------:R-:W-:-:S04]  /*ac90*/  FADD.FTZ R0, -R0, -RZ ;  /* 0x800000ff00007221 */ /* 0x000fc80000010100 */
[----:B------:R-:W-:-:S07]  /*aca0*/  FFMA R5, R5, R0, R5 ;  /* 0x0000000005057223 */ /* 0x000fce0000000005 */
.L_x_3618:
[----:B------:R-:W-:Y:S02]  /*acb0*/  IMAD.U32 R2, RZ, RZ, UR4 ;  /* 0x00000004ff027e24 */ /* 0x000fe4000f8e00ff */
[----:B0-----:R-:W-:-:S05]  /*acc0*/  IMAD.U32 R3, RZ, RZ, UR5 ;  /* 0x00000005ff037e24 */ /* 0x001fca000f8e00ff */
[----:B------:R-:W-:Y:S01]  /*acd0*/  STG.E desc[UR10][R2.64], R5 ;  /* 0x0000000502007986 */ /* 0x000fe2000c10190a */
[----:B------:R-:W-:Y:S05]  /*ace0*/  EXIT ;  /* 0x000000000000794d */ /* 0x000fea0003800000 */
.L_x_3614:
[----:B------:R-:W-:Y:S02]  /*acf0*/  IMAD.MOV.U32 R7, RZ, RZ, 0x2 ;  /* 0x00000002ff077424 */ /* 0x000fe400078e00ff */
[----:B------:R-:W-:Y:S02]  /*ad00*/  IMAD.MOV.U32 R9, RZ, RZ, 0x1f ;  /* 0x0000001fff097424 */ /* 0x000fe400078e00ff */
[----:B------:R-:W-:-:S07]  /*ad10*/  IMAD.MOV.U32 R6, RZ, RZ, -0x1 ;  /* 0xffffffffff067424 */ /* 0x000fce00078e00ff */
[----:B012---:R-:W-:Y:S05]  /*ad20*/  WARPSYNC.COLLECTIVE R6, `(.L_x_3619) ;  /* 0x0000000006087348 */ /* 0x007fea0003c00000 */
[----:B-1----:R1:W3:Y:S02]  /*ad30*/  SHFL.DOWN P0, R4, R2, R7, R9 ;  /* 0x0800000702047389 */ /* 0x0022e40000000009 */
[----:B0123--:R-:W-:Y:S05]  /*ad40*/  ENDCOLLECTIVE ;  /* 0x000000000000791b */ /* 0x00ffea0003800000 */
.L_x_3619:
[----:B------:R-:W-:Y:S02]  /*ad50*/  IMAD.MOV.U32 R7, RZ, RZ, 0x1 ;  /* 0x00000001ff077424 */ /* 0x000fe400078e00ff */
[----:B------:R-:W-:-:S05]  /*ad60*/  IMAD.MOV.U32 R3, RZ, RZ, R4 ;  /* 0x000000ffff037224 */ /* 0x000fca00078e0004 */
[----:B------:R-:W-:-:S05]  /*ad70*/  FMNMX R3, R3, R2, !PT ;  /* 0x0000000203037209 */ /* 0x000fca0007800000 */
[----:B------:R-:W-:-:S07]  /*ad80*/  IMAD.MOV.U32 R2, RZ, RZ, R3 ;  /* 0x000000ffff027224 */ /* 0x000fce00078e0003 */
[----:B------:R-:W-:Y:S05]  /*ad90*/  WARPSYNC.COLLECTIVE R6, `(.L_x_3620) ;  /* 0x0000000006087348 */ /* 0x000fea0003c00000 */
[----:B------:R0:W1:Y:S02]  /*ada0*/  SHFL.DOWN P0, R4, R2, R7, R9 ;  /* 0x0800000702047389 */ /* 0x0000640000000009 */
[----:B01----:R-:W-:Y:S05]  /*adb0*/  ENDCOLLECTIVE ;  /* 0x000000000000791b */ /* 0x003fea0003800000 */
.L_x_3620:
[----:B------:R-:W-:Y:S05]  /*adc0*/  BRA `(.L_x_3621) ;  /* 0xfffffffc00307947 */ /* 0x000fea000383ffff */
        .weak           $__internal_21_$__cuda_sm20_rcp_rn_f32_slowpath
        .type           $__internal_21_$__cuda_sm20_rcp_rn_f32_slowpath,@function
        .size           $__internal_21_$__cuda_sm20_rcp_rn_f32_slowpath,(.L_x_3788 - $__internal_21_$__cuda_sm20_rcp_rn_f32_slowpath)
$__internal_21_$__cuda_sm20_rcp_rn_f32_slowpath:
        /* <DEDUP_REMOVED lines=15> */
.L_x_3622:
        /* <DEDUP_REMOVED lines=33> */
.L_x_3624:
[----:B------:R0:W1:Y:S02]  /*b0d0*/  MUFU.RCP R2, R0 ;  /* 0x0000000000027308 */ /* 0x0000640000001000 */
.L_x_3623:
[----:B-1-3--:R-:W-:Y:S02]  /*b0e0*/  IMAD.MOV.U32 R5, RZ, RZ, R2 ;  /* 0x000000ffff057224 */ /* 0x00afe400078e0002 */
[----:B------:R-:W-:Y:S02]  /*b0f0*/  IMAD.MOV.U32 R2, RZ, RZ, R7 ;  /* 0x000000ffff027224 */ /* 0x000fe400078e0007 */
[----:B------:R-:W-:-:S04]  /*b100*/  IMAD.MOV.U32 R3, RZ, RZ, 0x0 ;  /* 0x00000000ff037424 */ /* 0x000fc800078e00ff */
[----:B0-2---:R-:W-:Y:S05]  /*b110*/  RET.REL.NODEC R2 `(_ZN18transformer_engine56_GLOBAL__N__9a404817_23_multi_cast_transpose_cu_26a11c4627multi_cast_transpose_kernelILi4ELi8ELb1Ef6__half13__nv_fp8_e5m2EEvNS0_22MultiCastTransposeArgsE) ;  /* 0xffffff4c02b87950 */ /* 0x005fea0003c3ffff */
.L_x_3625:
        /* <DEDUP_REMOVED lines=14> */
.L_x_3788:


//--------------------- .text._ZN18transformer_engine56_GLOBAL__N__9a404817_23_multi_cast_transpose_cu_26a11c4627multi_cast_transpose_kernelILi4ELi4ELb1Ef6__half13__nv_bfloat16EEvNS0_22MultiCastTransposeArgsE --------------------------
	.section	.text._ZN18transformer_engine56_GLOBAL__N__9a404817_23_multi_cast_transpose_cu_26a11c4627multi_cast_transpose_kernelILi4ELi4ELb1Ef6__half13__nv_bfloat16EEvNS0_22MultiCastTransposeArgsE,"ax",@progbits
	.align	128
.text._ZN18transformer_engine56_GLOBAL__N__9a404817_23_multi_cast_transpose_cu_26a11c4627multi_cast_transpose_kernelILi4ELi4ELb1Ef6__half13__nv_bfloat16EEvNS0_22MultiCastTransposeArgsE:
        .type           _ZN18transformer_engine56_GLOBAL__N__9a404817_23_multi_cast_transpose_cu_26a11c4627multi_cast_transpose_kernelILi4ELi4ELb1Ef6__half13__nv_bfloat16EEvNS0_22MultiCastTransposeArgsE,@function
        .size           _ZN18transformer_engine56_GLOBAL__N__9a404817_23_multi_cast_transpose_cu_26a11c4627multi_cast_transpose_kernelILi4ELi4ELb1Ef6__half13__nv_bfloat16EEvNS0_22MultiCastTransposeArgsE,(.L_x_3790 - _ZN18transformer_engine56_GLOBAL__N__9a404817_23_multi_cast_transpose_cu_26a11c4627multi_cast_transpose_kernelILi4ELi4ELb1Ef6__half13__nv_bfloat16EEvNS0_22MultiCastTransposeArgsE)
        .other          _ZN18transformer_engine56_GLOBAL__N__9a404817_23_multi_cast_transpose_cu_26a11c4627multi_cast_transpose_kernelILi4ELi4ELb1Ef6__half13__nv_bfloat16EEvNS0_22MultiCastTransposeArgsE,@"STO_CUDA_ENTRY STV_DEFAULT"
_ZN18transformer_engine56_GLOBAL__N__9a404817_23_multi_cast_transpose_cu_26a11c4627multi_cast_transpose_kernelILi4ELi4ELb1Ef6__half13__nv_bfloat16EEvNS0_22MultiCastTransposeArgsE:
[----:B------:R-:W-:Y:S08]  /*0000*/  LDC R1, c[0x0][0x37c] ;  /* 0x0000df00ff017b82 */ /* 0x000ff00000000800 */
[----:B------:R-:W0:Y:S01]  /*0010*/  S2UR UR7, SR_CTAID.X ;  /* 0x00000000000779c3 */ /* 0x000e220000002500 */
[----:B------:R-:W-:Y:S01]  /*0020*/  UMOV UR4, URZ ;  /* 0x000000ff00047c82 */ /* 0x000fe20008000000 */
[----:B------:R-:W-:-:S05]  /*0030*/  UMOV UR8, 0xe00 ;  /* 0x00000e0000087882 */ /* 0x000fca0000000000 */
.L_x_3626:
        /* <DEDUP_REMOVED lines=11> */
[----:B------:R-:W-:Y:S01]  /*00f0*/  MOV R5, UR5 ;  /* 0x0000000500057c02 */ /* 0x000fe20008000f00 */
[----:B------:R-:W-:Y:S01]  /*0100*/  USHF.L.U32 UR5, UR6, 0x3, URZ ;  /* 0x0000000306057899 */ /* 0x000fe200080006ff */
[----:B------:R-:W1:Y:S02]  /*0110*/  LDCU.64 UR12, c[0x0][UR4+0x380] ;  /* 0x00007000040c77ac */ /* 0x000e640008000a00 */
[----:B------:R-:W2:Y:S03]  /*0120*/  LDC R19, c[0x0][R5+0x1080] ;  /* 0x0004200005137b82 */ /* 0x000ea60000000800 */
[----:B------:R-:W-:-:S06]  /*0130*/  MOV R14, UR5 ;  /* 0x00000005000e7c02 */ /* 0x000fcc0008000f00 */
[----:B------:R-:W3:Y:S01]  /*0140*/  LDC.64 R14, c[0x0][R14+0x980] ;  /* 0x000260000e0e7b82 */ /* 0x000ee20000000a00 */
[----:B--2---:R-:W-:-:S04]  /*0150*/  IADD3 R0, PT, PT, R19, 0x7f, RZ ;  /* 0x0000007f13007810 */ /* 0x004fc80007ffe0ff */
        /* <DEDUP_REMOVED lines=10> */
[----:B--2---:R-:W-:Y:S02]  /*0200*/  IADD3 R2, PT, PT, R4, 0xffffffe, RZ ;  /* 0x0ffffffe04027810 */ /* 0x004fe40007ffe0ff */
[----:B------:R-:W2:Y:S03]  /*0210*/  S2R R4, SR_TID.X ;  /* 0x0000000000047919 */ /* 0x000ea60000002100 */
[----:B------:R4:W5:Y:S02]  /*0220*/  F2I.FTZ.U32.TRUNC.NTZ R3, R2 ;  /* 0x0000000200037305 */ /* 0x000964000021f000 */
[----:B----4-:R-:W-:Y:S01]  /*0230*/  HFMA2 R2, -RZ, RZ, 0, 0 ;  /* 0x00000000ff027431 */ /* 0x010fe200000001ff */
[----:B-----5:R-:W-:-:S05]  /*0240*/  IADD3 R6, PT, PT, RZ, -R3, RZ ;  /* 0x80000003ff067210 */ /* 0x020fca0007ffe0ff */
[----:B------:R-:W-:Y:S01]  /*0250*/  IMAD R9, R6, R7, RZ ;  /* 0x0000000706097224 */ /* 0x000fe200078e02ff */
[----:B------:R-:W-:-:S03]  /*0260*/  MOV R6, R8 ;  /* 0x0000000800067202 */ /* 0x000fc60000000f00 */
[----:B------:R-:W-:-:S04]  /*0270*/  IMAD.HI.U32 R3, R3, R9, R2 ;  /* 0x0000000903037227 */ /* 0x000fc800078e0002 */
[----:B------:R-:W-:Y:S02]  /*0280*/  IMAD.MOV R2, RZ, RZ, -R10 ;  /* 0x000000ffff027224 */ /* 0x000fe400078e0a0a */
[----:B------:R-:W-:-:S04]  /*0290*/  IMAD.HI.U32 R3, R3, R6, RZ ;  /* 0x0000000603037227 */ /* 0x000fc800078e00ff */
[----:B------:R-:W-:Y:S01]  /*02a0*/  IMAD R2, R3, R2, R6 ;  /* 0x0000000203027224 */ /* 0x000fe200078e0206 */
[----:B--2---:R-:W-:Y:S02]  /*02b0*/  SHF.R.U32.HI R6, RZ, 0x5, R4 ;  /* 0x00000005ff067819 */ /* 0x004fe40000011604 */
[----:B------:R-:W-:Y:S02]  /*02c0*/  SHF.L.U32 R4, R4, 0x2, RZ ;  /* 0x0000000204047819 */ /* 0x000fe400000006ff */
[----:B------:R-:W-:Y:S02]  /*02d0*/  ISETP.GT.U32.AND P2, PT, R7, R2, PT ;  /* 0x000000020700720c */ /* 0x000fe40003f44070 */
[----:B------:R-:W-:-:S11]  /*02e0*/  SHF.L.U32 R6, R6, 0x2, RZ ;  /* 0x0000000206067819 */ /* 0x000fd600000006ff */
[-C--:B------:R-:W-:Y:S02]  /*02f0*/  @!P2 IADD3 R2, PT, PT, R2, -R7.reuse, RZ ;  /* 0x800000070202a210 */ /* 0x080fe40007ffe0ff */
[----:B------:R-:W-:Y:S02]  /*0300*/  @!P2 IADD3 R3, PT, PT, R3, 0x1, RZ ;  /* 0x000000010303a810 */ /* 0x000fe40007ffe0ff */
[----:B------:R-:W-:Y:S02]  /*0310*/  ISETP.GE.U32.AND P0, PT, R2, R7, PT ;  /* 0x000000070200720c */ /* 0x000fe40003f06070 */
[----:B------:R-:W-:Y:S02]  /*0320*/  LOP3.LUT R2, R0, R11, RZ, 0x3c, !PT ;  /* 0x0000000b00027212 */ /* 0x000fe400078e3cff */
[----:B------:R-:W-:Y:S02]  /*0330*/  ISETP.NE.AND P2, PT, R11, RZ, PT ;  /* 0x000000ff0b00720c */ /* 0x000fe40003f45270 */
[----:B------:R-:W-:-:S07]  /*0340*/  ISETP.GE.AND P1, PT, R2, RZ, PT ;  /* 0x000000ff0200720c */ /* 0x000fce0003f26270 */
[----:B------:R-:W-:Y:S02]  /*0350*/  @P0 IADD3 R3, PT, PT, R3, 0x1, RZ ;  /* 0x0000000103030810 */ /* 0x000fe40007ffe0ff */
[----:B---3--:R-:W-:-:S04]  /*0360*/  ISETP.NE.U32.AND P0, PT, R14, RZ, PT ;  /* 0x000000ff0e00720c */ /* 0x008fc80003f05070 */
[----:B------:R-:W-:Y:S02]  /*0370*/  @!P1 IADD3 R3, PT, PT, -R3, RZ, RZ ;  /* 0x000000ff03039210 */ /* 0x000fe40007ffe1ff */
[----:B------:R-:W-:Y:S02]  /*0380*/  @!P2 LOP3.LUT R3, RZ, R11, RZ, 0x33, !PT ;  /* 0x0000000bff03a212 */ /* 0x000fe400078e33ff */
[----:B------:R-:W-:-:S03]  /*0390*/  ISETP.NE.AND.EX P0, PT, R15, RZ, PT, P0 ;  /* 0x000000ff0f00720c */ /* 0x000fc60003f05300 */
[----:B------:R-:W-:-:S04]  /*03a0*/  IMAD.MOV R7, RZ, RZ, -R3 ;  /* 0x000000ffff077224 */ /* 0x000fc800078e0a03 */
[----:B------:R-:W-:Y:S01]  /*03b0*/  IMAD R2, R11, R7, R0 ;  /* 0x000000070b027224 */ /* 0x000fe200078e0200 */
[----:B------:R-:W-:-:S04]  /*03c0*/  SHF.L.U32 R7, R3, 0x7, RZ ;  /* 0x0000000703077819 */ /* 0x000fc800000006ff */
[----:B------:R-:W-:Y:S01]  /*03d0*/  SHF.L.U32 R3, R2, 0x7, RZ ;  /* 0x0000000702037819 */ /* 0x000fe200000006ff */
[----:B0-----:R-:W2:Y:S01]  /*03e0*/  @P0 LDG.E R14, desc[UR10][R14.64] ;  /* 0x0000000a0e0e0981 */ /* 0x001ea2000c1e1900 */
[----:B------:R-:W-:Y:S02]  /*03f0*/  LOP3.LUT R11, R7, R6, RZ, 0xfc, !PT ;  /* 0x00000006070b7212 */ /* 0x000fe400078efcff */
[----:B------:R-:W-:-:S05]  /*0400*/  LOP3.LUT R4, R3, 0x7c, R4, 0xf8, !PT ;  /* 0x0000007c03047812 */ /* 0x000fca00078ef804 */
[----:B------:R-:W-:-:S04]  /*0410*/  IMAD R44, R19, R11, R4 ;  /* 0x0000000b132c7224 */ /* 0x000fc800078e0204 */
[----:B-1----:R-:W-:-:S05]  /*0420*/  IMAD.WIDE R12, R44, R13, UR12 ;  /* 0x0000000c2c0c7e25 */ /* 0x002fca000f8e020d */
[----:B------:R0:W3:Y:S01]  /*0430*/  LDG.E.64 R56, desc[UR10][R12.64] ;  /* 0x0000000a0c387981 */ /* 0x0000e2000c1e1b00 */
[----:B------:R-:W-:Y:S01]  /*0440*/  UMOV UR7, 0x3f800000 ;  /* 0x3f80000000077882 */ /* 0x000fe20000000000 */
[----:B------:R-:W1:Y:S01]  /*0450*/  LDCU.64 UR14, c[0x0][UR4+0x580] ;  /* 0x0000b000040e77ac */ /* 0x000e620008000a00 */
[----:B------:R-:W-:Y:S02]  /*0460*/  IMAD.MOV.U32 R45, RZ, RZ, 0x2 ;  /* 0x00000002ff2d7424 */ /* 0x000fe400078e00ff */
[----:B0-----:R-:W-:-:S04]  /*0470*/  IMAD.WIDE R12, R19, 0x2, R12 ;  /* 0x00000002130c7825 */ /* 0x001fc800078e020c */
[----:B-1----:R-:W-:Y:S01]  /*0480*/  IMAD.WIDE R44, R44, R45, UR14 ;  /* 0x0000000e2c2c7e25 */ /* 0x002fe2000f8e022d */
[----:B--2---:R-:W-:Y:S02]  /*0490*/  @P0 R2UR UR7, R14 ;  /* 0x000000000e0702ca */ /* 0x004fe400000e0000 */
[--C-:B---3--:R-:W-:Y:S02]  /*04a0*/  SHF.R.U64 R51, R56, 0x10, R57.reuse ;  /* 0x0000001038337819 */ /* 0x108fe40000001239 */
[----:B------:R-:W-:Y:S01]  /*04b0*/  SHF.R.U32.HI R52, RZ, 0x10, R57 ;  /* 0x00000010ff347819 */ /* 0x000fe20000011639 */
[----:B------:R-:W-:Y:S02]  /*04c0*/  HADD2.F32 R67, -RZ, R57.H0_H0 ;  /* 0x20000039ff437230 */ /* 0x000fe40000004100 */
[----:B------:R-:W-:Y:S02]  /*04d0*/  HADD2.F32 R51, -RZ, R51.H0_H0 ;  /* 0x20000033ff337230 */ /* 0x000fe40000004100 */
[----:B------:R-:W-:-:S04]  /*04e0*/  HADD2.F32 R52, -RZ, R52.H0_H0 ;  /* 0x20000034ff347230 */ /* 0x000fc80000004100 */
[----:B------:R-:W-:Y:S01]  /*04f0*/  FMUL R8, R67, UR7 ;  /* 0x0000000743087c20 */ /* 0x000fe20008400000 */
[----:B------:R-:W-:Y:S02]  /*0500*/  HADD2.F32 R56, -RZ, R56.H0_H0 ;  /* 0x20000038ff387230 */ /* 0x000fe40000004100 */
[----:B------:R-:W-:Y:S01]  /*0510*/  FMUL R20, R51, UR7 ;  /* 0x0000000733147c20 */ /* 0x000fe20008400000 */
        /* <DEDUP_REMOVED lines=12> */
[----:B0-----:R-:W-:-:S04]  /*05e0*/  IMAD.WIDE R44, R19, 0x2, R44 ;  /* 0x00000002132c7825 */ /* 0x001fc800078e022c */
[----:B------:R-:W-:Y:S01]  /*05f0*/  IMAD.WIDE R16, R19, 0x2, R12 ;  /* 0x0000000213107825 */ /* 0x000fe200078e020c */
[----:B--2---:R-:W-:-:S03]  /*0600*/  SHF.R.U64 R49, R54, 0x10, R55 ;  /* 0x0000001036317819 */ /* 0x004fc60000001237 */
[----:B------:R-:W-:Y:S01]  /*0610*/  HADD2.F32 R50, -RZ, R55.H0_H0 ;  /* 0x20000037ff327230 */ /* 0x000fe20000004100 */
[----:B------:R-:W-:Y:S01]  /*0620*/  SHF.R.U32.HI R55, RZ, 0x10, R55 ;  /* 0x00000010ff377819 */ /* 0x000fe20000011637 */
[----:B------:R-:W-:-:S04]  /*0630*/  HADD2.F32 R49, -RZ, R49.H0_H0 ;  /* 0x20000031ff317230 */ /* 0x000fc80000004100 */
[----:B------:R-:W-:Y:S02]  /*0640*/  HADD2.F32 R55, -RZ, R55.H0_H0 ;  /* 0x20000037ff377230 */ /* 0x000fe40000004100 */
        /* <DEDUP_REMOVED lines=17> */
[----:B--2---:R-:W-:-:S03]  /*0760*/  SHF.R.U64 R46, R32, 0x10, R33 ;  /* 0x00000010202e7819 */ /* 0x004fc60000001221 */
[----:B------:R-:W-:Y:S01]  /*0770*/  HADD2.F32 R48, -RZ, R33.H0_H0 ;  /* 0x20000021ff307230 */ /* 0x000fe20000004100 */
[----:B------:R-:W-:Y:S01]  /*0780*/  SHF.R.U32.HI R33, RZ, 0x10, R33 ;  /* 0x00000010ff217819 */ /* 0x000fe20000011621 */
[----:B------:R-:W-:-:S04]  /*0790*/  HADD2.F32 R46, -RZ, R46.H0_H0 ;  /* 0x2000002eff2e7230 */ /* 0x000fc80000004100 */
[----:B------:R-:W-:Y:S02]  /*07a0*/  HADD2.F32 R33, -RZ, R33.H0_H0 ;  /* 0x20000021ff217230 */ /* 0x000fe40000004100 */
[----:B------:R-:W-:Y:S02]  /*07b0*/  HADD2.F32 R31, -RZ, R32.H0_H0 ;  /* 0x20000020ff1f7230 */ /* 0x000fe40000004100 */
[----:B------:R-:W-:Y:S01]  /*07c0*/  FMUL R13, R46, UR7 ;  /* 0x000000072e0d7c20 */ /* 0x000fe20008400000 */
[----:B------:R-:W-:Y:S01]  /*07d0*/  FMUL R2, R33, UR7 ;  /* 0x0000000721027c20 */ /* 0x000fe20008400000 */
[----:B------:R-:W-:Y:S01]  /*07e0*/  FMUL R10, R48, UR7 ;  /* 0x00000007300a7c20 */ /* 0x000fe20008400000 */
[----:B------:R-:W-:-:S03]  /*07f0*/  FMUL R35, R31, UR7 ;  /* 0x000000071f237c20 */ /* 0x000fc60008400000 */
        /* <DEDUP_REMOVED lines=9> */
[----:B------:R-:W2:Y:S01]  /*0890*/  LDG.E.64 R36, desc[UR10][R36.64] ;  /* 0x0000000a24247981 */ /* 0x000ea2000c1e1b00 */
[----:B------:R-:W-:-:S05]  /*08a0*/  SHF.L.U32 R18, R19, 0x1, RZ ;  /* 0x0000000113127819 */ /* 0x000fca00000006ff */
[----:B------:R-:W-:-:S05]  /*08b0*/  IMAD R14, R19, R11, R18 ;  /* 0x0000000b130e7224 */ /* 0x000fca00078e0212 */
[----:B------:R-:W-:Y:S01]  /*08c0*/  IADD3 R14, PT, PT, R19, R14, RZ ;  /* 0x0000000e130e7210 */ /* 0x000fe20007ffe0ff */
[----:B0-----:R-:W-:-:S04]  /*08d0*/  HFMA2 R41, -RZ, RZ, 0, 1.1920928955078125e-07 ;  /* 0x00000002ff297431 */ /* 0x001fc800000001ff */
[----:B------:R-:W-:-:S05]  /*08e0*/  IMAD R53, R19, 0xd, R14 ;  /* 0x0000000d13357824 */ /* 0x000fca00078e020e */
[----:B------:R-:W-:Y:S01]  /*08f0*/  IADD3 R74, PT, PT, R4, R53, RZ ;  /* 0x00000035044a7210 */ /* 0x000fe20007ffe0ff */
[----:B------:R-:W-:-:S04]  /*0900*/  IMAD.WIDE R44, R19, 0x2, R44 ;  /* 0x00000002132c7825 */ /* 0x000fc800078e022c */
[----:B------:R-:W-:Y:S01]  /*0910*/  IMAD.WIDE R40, R74, R41, UR12 ;  /* 0x0000000c4a287e25 */ /* 0x000fe2000f8e0229 */
[--C-:B--2---:R-:W-:Y:S02]  /*0920*/  SHF.R.U64 R27, R36, 0x10, R37.reuse ;  /* 0x00000010241b7819 */ /* 0x104fe40000001225 */
[----:B------:R-:W-:-:S03]  /*0930*/  SHF.R.U32.HI R12, RZ, 0x10, R37 ;  /* 0x00000010ff0c7819 */ /* 0x000fc60000011625 */
[----:B------:R-:W-:Y:S02]  /*0940*/  HADD2.F32 R27, -RZ, R27.H0_H0 ;  /* 0x2000001bff1b7230 */ /* 0x000fe40000004100 */
[----:B------:R-:W-:Y:S02]  /*0950*/  HADD2.F32 R12, -RZ, R12.H0_H0 ;  /* 0x2000000cff0c7230 */ /* 0x000fe40000004100 */
[----:B------:R-:W-:Y:S02]  /*0960*/  HADD2.F32 R17, -RZ, R37.H0_H0 ;  /* 0x20000025ff117230 */ /* 0x000fe40000004100 */
[----:B------:R-:W-:Y:S01]  /*0970*/  FMUL R16, R27, UR7 ;  /* 0x000000071b107c20 */ /* 0x000fe20008400000 */
[----:B------:R-:W-:Y:S02]  /*0980*/  HADD2.F32 R30, -RZ, R36.H0_H0 ;  /* 0x20000024ff1e7230 */ /* 0x000fe40000004100 */
[----:B------:R-:W-:Y:S01]  /*0990*/  FMUL R21, R12, UR7 ;  /* 0x000000070c157c20 */ /* 0x000fe20008400000 */
[----:B------:R-:W-:-:S02]  /*09a0*/  FMUL R22, R17, UR7 ;  /* 0x0000000711167c20 */ /* 0x000fc40008400000 */
[----:B------:R-:W-:Y:S01]  /*09b0*/  FMUL R47, R30, UR7 ;  /* 0x000000071e2f7c20 */ /* 0x000fe20008400000 */
        /* <DEDUP_REMOVED lines=14> */
[----:B------:R-:W-:Y:S01]  /*0aa0*/  SHF.R.U32.HI R26, RZ, 0x10, R37 ;  /* 0x00000010ff1a7819 */ /* 0x000fe20000011625 */
[----:B------:R-:W-:Y:S02]  /*0ab0*/  HADD2.F32 R21, -RZ, R37.H0_H0 ;  /* 0x20000025ff157230 */ /* 0x000fe40000004100 */
[----:B------:R-:W-:Y:S02]  /*0ac0*/  HADD2.F32 R14, -RZ, R14.H0_H0 ;  /* 0x2000000eff0e7230 */ /* 0x000fe40000004100 */
[----:B------:R-:W-:Y:S02]  /*0ad0*/  HADD2.F32 R26, -RZ, R26.H0_H0 ;  /* 0x2000001aff1a7230 */ /* 0x000fe40000004100 */
[----:B------:R-:W-:Y:S01]  /*0ae0*/  FMUL R23, R21, UR7 ;  /* 0x0000000715177c20 */ /* 0x000fe20008400000 */
[----:B0-----:R-:W-:-:S02]  /*0af0*/  HADD2.F32 R45, -RZ, R36.H0_H0 ;  /* 0x20000024ff2d7230 */ /* 0x001fc40000004100 */
        /* <DEDUP_REMOVED lines=17> */
[----:B------:R-:W-:Y:S02]  /*0c10*/  HADD2.F32 R28, -RZ, R37.H0_H0 ;  /* 0x20000025ff1c7230 */ /* 0x000fe40000004100 */
[----:B------:R-:W-:Y:S02]  /*0c20*/  HADD2.F32 R57, -RZ, R57.H0_H0 ;  /* 0x20000039ff397230 */ /* 0x000fe40000004100 */
[----:B------:R-:W-:Y:S02]  /*0c30*/  HADD2.F32 R44, -RZ, R44.H0_H0 ;  /* 0x2000002cff2c7230 */ /* 0x000fe40000004100 */
[----:B------:R-:W-:Y:S01]  /*0c40*/  FMUL R58, R28, UR7 ;  /* 0x000000071c3a7c20 */ /* 0x000fe20008400000 */
[----:B------:R-:W-:-:S02]  /*0c50*/  HADD2.F32 R65, -RZ, R36.H0_H0 ;  /* 0x20000024ff417230 */ /* 0x000fc40000004100 */
        /* <DEDUP_REMOVED lines=16> */
[----:B------:R-:W-:Y:S02]  /*0d60*/  HADD2.F32 R64, -RZ, R64.H0_H0 ;  /* 0x20000040ff407230 */ /* 0x000fe40000004100 */
[----:B------:R-:W-:Y:S02]  /*0d70*/  HADD2.F32 R62, -RZ, R62.H0_H0 ;  /* 0x2000003eff3e7230 */ /* 0x000fe40000004100 */
[----:B------:R-:W-:Y:S02]  /*0d80*/  HADD2.F32 R59, -RZ, R43.H0_H0 ;  /* 0x2000002bff3b7230 */ /* 0x000fe40000004100 */
[----:B------:R-:W-:Y:S01]  /*0d90*/  FMUL R60, R64, UR7 ;  /* 0x00000007403c7c20 */ /* 0x000fe20008400000 */
[----:B------:R-:W-:Y:S02]  /*0da0*/  HADD2.F32 R71, -RZ, R42.H0_H0 ;  /* 0x2000002aff477230 */ /* 0x000fe40000004100 */
[----:B0-----:R-:W-:Y:S01]  /*0db0*/  FMUL R68, R62, UR7 ;  /* 0x000000073e447c20 */ /* 0x001fe20008400000 */
        /* <DEDUP_REMOVED lines=9> */
[----:B---3--:R-:W-:Y:S01]  /*0e50*/  LOP3.LUT R72, R42, R69, RZ, 0xfc, !PT ;  /* 0x000000452a487212 */ /* 0x008fe200078efcff */
[----:B------:R-:W-:-:S05]  /*0e60*/  IMAD.WIDE R42, R19, 0x2, R74 ;  /* 0x00000002132a7825 */ /* 0x000fca00078e024a */
[----:B------:R0:W-:Y:S04]  /*0e70*/  STG.E.64 desc[UR10][R42.64], R72 ;  /* 0x000000482a007986 */ /* 0x0001e8000c101b0a */
[----:B------:R-:W2:Y:S01]  /*0e80*/  LDG.E.64 R40, desc[UR10][R40.64] ;  /* 0x0000000a28287981 */ /* 0x000ea2000c1e1b00 */
[----:B------:R-:W-:-:S04]  /*0e90*/  FMNMX3 R51, |R56|, RZ, |R51|, !PT ;  /* 0x000000ff38337276 */ /* 0x000fc80007800633 */
[----:B------:R-:W-:-:S04]  /*0ea0*/  FMNMX3 R74, |R67|, R51, |R52|, !PT ;  /* 0x00000033434a7276 */ /* 0x000fc80007800634 */
[----:B------:R-:W-:Y:S01]  /*0eb0*/  FMNMX3 R74, |R54|, R74, |R49|, !PT ;  /* 0x0000004a364a7276 */ /* 0x000fe20007800631 */
[----:B------:R-:W-:Y:S01]  /*0ec0*/  IMAD.WIDE R76, R19, 0x2, R42 ;  /* 0x00000002134c7825 */ /* 0x000fe200078e022a */
[----:B0-----:R-:W-:Y:S02]  /*0ed0*/  MOV R43, 0x2 ;  /* 0x00000002002b7802 */ /* 0x001fe40000000f00 */
[----:B------:R-:W-:Y:S02]  /*0ee0*/  FMNMX3 R74, |R50|, R74, |R55|, !PT ;  /* 0x0000004a324a7276 */ /* 0x000fe40007800637 */
[----:B--2---:R-:W-:-:S05]  /*0ef0*/  SHF.R.U64 R56, R40, 0x10, R41 ;  /* 0x0000001028387819 */ /* 0x004fca0000001229 */
[----:B------:R-:W-:Y:S02]  /*0f00*/  HADD2.F32 R49, -RZ, R56.H0_H0 ;  /* 0x20000038ff317230 */ /* 0x000fe40000004100 */
[----:B------:R-:W-:-:S03]  /*0f10*/  HADD2.F32 R56, -RZ, R40.H0_H0 ;  /* 0x20000028ff387230 */ /* 0x000fc60000004100 */
[----:B------:R-:W-:Y:S01]  /*0f20*/  FMUL R67, R49, UR7 ;  /* 0x0000000731437c20 */ /* 0x000fe20008400000 */
[----:B------:R-:W-:Y:S01]  /*0f30*/  SHF.R.U32.HI R54, RZ, 0x10, R41 ;  /* 0x00000010ff367819 */ /* 0x000fe20000011629 */
[----:B------:R-:W-:-:S04]  /*0f40*/  FMUL R70, R56, UR7 ;  /* 0x0000000738467c20 */ /* 0x000fc80008400000 */
[----:B------:R-:W0:Y:S01]  /*0f50*/  F2F.BF16.F32 R67, R67 ;  /* 0x0000004300437304 */ /* 0x000e220000202000 */
[----:B------:R-:W-:Y:S02]  /*0f60*/  HADD2.F32 R54, -RZ, R54.H0_H0 ;  /* 0x20000036ff367230 */ /* 0x000fe40000004100 */
[----:B------:R-:W-:-:S05]  /*0f70*/  HADD2.F32 R51, -RZ, R41.H0_H0 ;  /* 0x20000029ff337230 */ /* 0x000fca0000004100 */
[----:B------:R-:W1:Y:S01]  /*0f80*/  F2F.BF16.F32 R70, R70 ;  /* 0x0000004600467304 */ /* 0x000e620000202000 */
[----:B------:R-:W-:Y:S01]  /*0f90*/  FMUL R75, R54, UR7 ;  /* 0x00000007364b7c20 */ /* 0x000fe20008400000 */
[----:B------:R-:W-:Y:S01]  /*0fa0*/  FMUL R52, R51, UR7 ;  /* 0x0000000733347c20 */ /* 0x000fe20008400000 */
[----:B0-----:R-:W-:-:S05]  /*0fb0*/  IMAD.WIDE.U32 R40, R67, 0x10000, RZ ;  /* 0x0001000043287825 */ /* 0x001fca00078e00ff */
[----:B------:R-:W0:Y:S01]  /*0fc0*/  F2F.BF16.F32 R75, R75 ;  /* 0x0000004b004b7304 */ /* 0x000e220000202000 */
[----:B-1----:R-:W-:-:S07]  /*0fd0*/  LOP3.LUT R72, R40, R70, RZ, 0xfc, !PT ;  /* 0x0000004628487212 */ /* 0x002fce00078efcff */
[----:B------:R-:W1:Y:S01]  /*0fe0*/  F2F.BF16.F32 R52, R52 ;  /* 0x0000003400347304 */ /* 0x000e620000202000 */
[----:B------:R-:W-:-:S05]  /*0ff0*/  IADD3 R40, PT, PT, R19, R53, R18 ;  /* 0x0000003513287210 */ /* 0x000fca0007ffe012 */
[----:B------:R-:W-:Y:S01]  /*1000*/  IMAD R53, R19, 0xd, R40 ;  /* 0x0000000d13357824 */ /* 0x000fe200078e0228 */
[----:B0-----:R-:W-:-:S04]  /*1010*/  SHF.L.U32 R55, R75, 0x10, RZ ;  /* 0x000000104b377819 */ /* 0x001fc800000006ff */
[----:B------:R-:W-:Y:S02]  /*1020*/  IADD3 R50, PT, PT, R4, R53, RZ ;  /* 0x0000003504327210 */ /* 0x000fe40007ffe0ff */
[----:B-1----:R-:W-:-:S03]  /*1030*/  LOP3.LUT R73, R55, R52, R41, 0xfe, !PT ;  /* 0x0000003437497212 */ /* 0x002fc600078efe29 */
[----:B------:R-:W-:Y:S02]  /*1040*/  IMAD.WIDE R42, R50, R43, UR12 ;  /* 0x0000000c322a7e25 */ /* 0x000fe4000f8e022b */
[----:B------:R0:W-:Y:S04]  /*1050*/  STG.E.64 desc[UR10][R76.64], R72 ;  /* 0x000000484c007986 */ /* 0x0001e8000c101b0a */
[----:B------:R1:W2:Y:S01]  /*1060*/  LDG.E.64 R40, desc[UR10][R42.64] ;  /* 0x0000000a2a287981 */ /* 0x0002a2000c1e1b00 */
[----:B------:R-:W-:Y:S02]  /*1070*/  FMNMX3 R31, |R31|, R74, |R46|, !PT ;  /* 0x0000004a1f1f7276 */ /* 0x000fe4000780062e */
[----:B------:R-:W-:Y:S01]  /*1080*/  SHF.L.U32 R74, R47, 0x10, RZ ;  /* 0x000000102f4a7819 */ /* 0x000fe200000006ff */
[----:B------:R-:W-:Y:S01]  /*1090*/  IMAD.WIDE.U32 R46, R25, 0x10000, RZ ;  /* 0x00010000192e7825 */ /* 0x000fe200078e00ff */
[----:B------:R-:W-:-:S04]  /*10a0*/  FMNMX3 R31, |R48|, R31, |R33|, !PT ;  /* 0x0000001f301f7276 */ /* 0x000fc80007800621 */
[----:B------:R-:W-:Y:S02]  /*10b0*/  LOP3.LUT R47, R74, R47, R35, 0xfe, !PT ;  /* 0x0000002f4a2f7212 */ /* 0x000fe400078efe23 */
[----:B------:R-:W-:Y:S01]  /*10c0*/  LOP3.LUT R46, R46, R29, RZ, 0xfc, !PT ;  /* 0x0000001d2e2e7212 */ /* 0x000fe200078efcff */
[----:B------:R-:W-:Y:S01]  /*10d0*/  HFMA2 R79, -RZ, RZ, 0, 1.1920928955078125e-07 ;  /* 0x00000002ff4f7431 */ /* 0x000fe200000001ff */
[----:B------:R-:W-:Y:S01]  /*10e0*/  FMNMX3 R27, |R30|, R31, |R27|, !PT ;  /* 0x0000001f1e1b7276 */ /* 0x000fe2000780061b */
[----:B-1----:R-:W-:-:S04]  /*10f0*/  IMAD.WIDE R42, R19, 0x2, R42 ;  /* 0x00000002132a7825 */ /* 0x002fc800078e022a */
[----:B------:R-:W-:Y:S01]  /*1100*/  IMAD.WIDE R78, R50, R79, UR14 ;  /* 0x0000000e324e7e25 */ /* 0x000fe2000f8e024f */
        /* <DEDUP_REMOVED lines=24> */
[----:B------:R-:W-:Y:S01]  /*1290*/  FMNMX3 R45, |R45|, R27, |R14|, !PT ;  /* 0x0000001b2d2d7276 */ /* 0x000fe2000780060e */
[----:B0-----:R-:W-:Y:S01]  /*12a0*/  IMAD.WIDE.U32 R40, R9, 0x10000, RZ ;  /* 0x0001000009287825 */ /* 0x001fe200078e00ff */
[----:B------:R-:W-:-:S04]  /*12b0*/  LOP3.LUT R80, R80, R8, RZ, 0xfc, !PT ;  /* 0x0000000850507212 */ /* 0x000fc800078efcff */
[----:B------:R-:W-:Y:S02]  /*12c0*/  LOP3.LUT R11, R11, R41, R2, 0xfe, !PT ;  /* 0x000000290b0b7212 */ /* 0x000fe400078efe02 */
[----:B------:R-:W-:Y:S01]  /*12d0*/  LOP3.LUT R10, R40, R15, RZ, 0xfc, !PT ;  /* 0x0000000f280a7212 */ /* 0x000fe200078efcff */
[----:B------:R-:W-:-:S04]  /*12e0*/  IMAD.WIDE R78, R19, 0x2, R78 ;  /* 0x00000002134e7825 */ /* 0x000fc800078e024e */
[----:B-1----:R-:W-:Y:S01]  /*12f0*/  IMAD.WIDE R42, R19, 0x2, R42 ;  /* 0x00000002132a7825 */ /* 0x002fe200078e022a */
[--C-:B--2---:R-:W-:Y:S02]  /*1300*/  SHF.R.U64 R6, R30, 0x10, R31.reuse ;  /* 0x000000101e067819 */ /* 0x104fe4000000121f */
[----:B------:R-:W-:Y:S01]  /*1310*/  SHF.R.U32.HI R17, RZ, 0x10, R31 ;  /* 0x00000010ff117819 */ /* 0x000fe2000001161f */
        /* <DEDUP_REMOVED lines=18> */
[----:B------:R-:W1:Y:S01]  /*1440*/  S2R R15, SR_TID.X ;  /* 0x00000000000f7919 */ /* 0x000e620000002100 */
[----:B------:R-:W3:Y:S01]  /*1450*/  S2UR UR9, SR_CgaCtaId ;  /* 0x00000000000979c3 */ /* 0x000ee20000008800 */
[----:B------:R-:W-:Y:S01]  /*1460*/  UMOV UR8, 0x400 ;  /* 0x0000040000087882 */ /* 0x000fe20000000000 */
[----:B------:R-:W-:Y:S01]  /*1470*/  PRMT R13, R13, 0x5410, R16 ;  /* 0x000054100d0d7816 */ /* 0x000fe20000000010 */
[----:B------:R-:W-:Y:S01]  /*1480*/  UIADD3 UR5, UPT, UPT, UR8, 0x10, URZ ;  /* 0x0000001008057890 */ /* 0x000fe2000fffe0ff */
[----:B------:R-:W-:-:S02]  /*1490*/  FMNMX3 R45, |R21|, R45, |R26|, !PT ;  /* 0x0000002d152d7276 */ /* 0x000fc4000780061a */
[----:B------:R-:W-:Y:S02]  /*14a0*/  LOP3.LUT R21, R13, R39, RZ, 0xfc, !PT ;  /* 0x000000270d157212 */ /* 0x000fe400078efcff */
[----:B------:R-:W-:Y:S02]  /*14b0*/  MOV R16, 0x108 ;  /* 0x0000010800107802 */ /* 0x000fe40000000f00 */
        /* <DEDUP_REMOVED lines=8> */
[----:B------:R-:W-:Y:S02]  /*1540*/  LOP3.LUT R20, R20, R38, RZ, 0xfc, !PT ;  /* 0x0000002614147212 */ /* 0x000fe400078efcff */
[----:B------:R-:W-:Y:S02]  /*1550*/  SHF.L.U32 R38, R70, 0x10, RZ ;  /* 0x0000001046267819 */ /* 0x000fe400000006ff */
[----:B------:R-:W-:Y:S01]  /*1560*/  FMNMX3 R50, |R71|, R50, |R64|, !PT ;  /* 0x0000003247327276 */ /* 0x000fe20007800640 */
[----:B0-----:R-:W-:Y:S01]  /*1570*/  IMAD.WIDE R78, R19, 0x2, R78 ;  /* 0x00000002134e7825 */ /* 0x001fe200078e024e */
[--C-:B--2---:R-:W-:Y:S02]  /*1580*/  SHF.R.U64 R22, R8, 0x10, R9.reuse ;  /* 0x0000001008167819 */ /* 0x104fe40000001209 */
[----:B------:R-:W-:-:S03]  /*1590*/  SHF.R.U32.HI R57, RZ, 0x10, R9 ;  /* 0x00000010ff397819 */ /* 0x000fc60000011609 */
[----:B------:R-:W-:Y:S02]  /*15a0*/  HADD2.F32 R22, -RZ, R22.H0_H0 ;  /* 0x20000016ff167230 */ /* 0x000fe40000004100 */
[----:B------:R-:W-:Y:S02]  /*15b0*/  HADD2.F32 R57, -RZ, R57.H0_H0 ;  /* 0x20000039ff397230 */ /* 0x000fe40000004100 */
[----:B------:R-:W-:Y:S02]  /*15c0*/  HADD2.F32 R28, -RZ, R9.H0_H0 ;  /* 0x20000009ff1c7230 */ /* 0x000fe40000004100 */
[----:B------:R-:W-:Y:S01]  /*15d0*/  FMUL R30, R22, UR7 ;  /* 0x00000007161e7c20 */ /* 0x000fe20008400000 */
[----:B-1----:R-:W-:Y:S02]  /*15e0*/  HADD2.F32 R47, -RZ, R8.H0_H0 ;  /* 0x20000008ff2f7230 */ /* 0x002fe40000004100 */
[----:B------:R-:W-:Y:S01]  /*15f0*/  FMUL R44, R57, UR7 ;  /* 0x00000007392c7c20 */ /* 0x000fe20008400000 */
[----:B------:R-:W-:-:S02]  /*1600*/  FMUL R26, R28, UR7 ;  /* 0x000000071c1a7c20 */ /* 0x000fc40008400000 */
        /* <DEDUP_REMOVED lines=16> */
[----:B------:R-:W-:Y:S02]  /*1710*/  SHF.L.U32 R43, R52, 0x10, RZ ;  /* 0x00000010342b7819 */ /* 0x000fe400000006ff */
[----:B------:R-:W-:Y:S01]  /*1720*/  FMNMX3 R62, |R56|, R62, |R49|, !PT ;  /* 0x0000003e383e7276 */ /* 0x000fe20007800631 */
[----:B0-----:R-:W-:Y:S01]  /*1730*/  IMAD.WIDE R78, R19, 0x2, R78 ;  /* 0x00000002134e7825 */ /* 0x001fe200078e024e */
[----:B--2---:R-:W-:-:S03]  /*1740*/  SHF.R.U64 R50, R8, 0x10, R9 ;  /* 0x0000001008327819 */ /* 0x004fc60000001209 */
[----:B------:R-:W-:Y:S02]  /*1750*/  HADD2.F32 R69, -RZ, R8.H0_H0 ;  /* 0x20000008ff457230 */ /* 0x000fe40000004100 */
[----:B------:R-:W-:-:S03]  /*1760*/  HADD2.F32 R50, -RZ, R50.H0_H0 ;  /* 0x20000032ff327230 */ /* 0x000fc60000004100 */
[----:B------:R-:W-:Y:S02]  /*1770*/  FMUL R52, R69, UR7 ;  /* 0x0000000745347c20 */ /* 0x000fe40008400000 */
[----:B------:R-:W-:Y:S01]  /*1780*/  FMUL R70, R50, UR7 ;  /* 0x0000000732467c20 */ /* 0x000fe20008400000 */
[----:B------:R-:W-:-:S03]  /*1790*/  SHF.R.U32.HI R61, RZ, 0x10, R9 ;  /* 0x00000010ff3d7819 */ /* 0x000fc60000011609 */
[----:B------:R-:W0:Y:S01]  /*17a0*/  F2F.BF16.F32 R65, R70 ;  /* 0x0000004600417304 */ /* 0x000e220000202000 */
[----:B------:R-:W-:Y:S02]  /*17b0*/  HADD2.F32 R34, -RZ, R9.H0_H0 ;  /* 0x20000009ff227230 */ /* 0x000fe40000004100 */
[----:B------:R-:W-:-:S05]  /*17c0*/  HADD2.F32 R61, -RZ, R61.H0_H0 ;  /* 0x2000003dff3d7230 */ /* 0x000fca0000004100 */
[----:B------:R-:W1:Y:S01]  /*17d0*/  F2F.BF16.F32 R52, R52 ;  /* 0x0000003400347304 */ /* 0x000e620000202000 */
[----:B------:R-:W-:-:S04]  /*17e0*/  IMAD.WIDE.U32 R8, R58, 0x10000, RZ ;  /* 0x000100003a087825 */ /* 0x000fc800078e00ff */
[----:B------:R-:W-:Y:S01]  /*17f0*/  FMUL R64, R61, UR7 ;  /* 0x000000073d407c20 */ /* 0x000fe20008400000 */
[----:B------:R-:W-:Y:S01]  /*1800*/  FMUL R59, R34, UR7 ;  /* 0x00000007223b7c20 */ /* 0x000fe20008400000 */
[----:B------:R-:W-:Y:S02]  /*1810*/  LOP3.LUT R43, R66, R9, R43, 0xfe, !PT ;  /* 0x00000009422b7212 */ /* 0x000fe400078efe2b */
[----:B------:R-:W-:Y:S01]  /*1820*/  LOP3.LUT R42, R8, R23, RZ, 0xfc, !PT ;  /* 0x00000017082a7212 */ /* 0x000fe200078efcff */
[----:B0-----:R-:W-:Y:S01]  /*1830*/  IMAD.WIDE.U32 R8, R65, 0x10000, RZ ;  /* 0x0001000041087825 */ /* 0x001fe200078e00ff */
[----:B------:R-:W0:Y:S02]  /*1840*/  F2F.BF16.F32 R58, R64 ;  /* 0x00000040003a7304 */ /* 0x000e240000202000 */
[----:B-1----:R-:W-:Y:S02]  /*1850*/  LOP3.LUT R82, R8, R52, RZ, 0xfc, !PT ;  /* 0x0000003408527212 */ /* 0x002fe400078efcff */
[----:B------:R-:W-:-:S04]  /*1860*/  IADD3 R8, PT, PT, R19, R53, R18 ;  /* 0x0000003513087210 */ /* 0x000fc80007ffe012 */
[----:B------:R-:W1:Y:S01]  /*1870*/  F2F.BF16.F32 R59, R59 ;  /* 0x0000003b003b7304 */ /* 0x000e620000202000 */
[----:B------:R-:W-:Y:S02]  /*1880*/  IMAD R49, R19, 0xd, R8 ;  /* 0x0000000d13317824 */ /* 0x000fe400078e0208 */
[----:B------:R-:W-:Y:S01]  /*1890*/  IMAD.MOV.U32 R70, RZ, RZ, 0x2 ;  /* 0x00000002ff467424 */ /* 0x000fe200078e00ff */
[----:B0-----:R-:W-:Y:S02]  /*18a0*/  SHF.L.U32 R23, R58, 0x10, RZ ;  /* 0x000000103a177819 */ /* 0x001fe400000006ff */
[----:B------:R-:W-:-:S05]  /*18b0*/  IADD3 R53, PT, PT, R4, R49, RZ ;  /* 0x0000003104357210 */ /* 0x000fca0007ffe0ff */
[----:B------:R-:W-:Y:S01]  /*18c0*/  IMAD.WIDE R70, R53, R70, UR12 ;  /* 0x0000000c35467e25 */ /* 0x000fe2000f8e0246 */
[----:B-1----:R-:W-:-:S05]  /*18d0*/  LOP3.LUT R83, R23, R59, R9, 0xfe, !PT ;  /* 0x0000003b17537212 */ /* 0x002fca00078efe09 */
[----:B------:R-:W-:Y:S04]  /*18e0*/  STG.E.64 desc[UR10][R78.64], R82 ;  /* 0x000000524e007986 */ /* 0x000fe8000c101b0a */
[----:B------:R0:W2:Y:S01]  /*18f0*/  LDG.E.64 R8, desc[UR10][R70.64] ;  /* 0x0000000a46087981 */ /* 0x0000a2000c1e1b00 */
[----:B------:R-:W-:Y:S01]  /*1900*/  FMNMX3 R51, |R51|, R62, |R54|, !PT ;  /* 0x0000003e33337276 */ /* 0x000fe20007800636 */
[----:B------:R-:W-:-:S03]  /*1910*/  IMAD.WIDE.U32 R62, R63, 0x10000, RZ ;  /* 0x000100003f3e7825 */ /* 0x000fc600078e00ff */
[----:B------:R-:W-:Y:S02]  /*1920*/  LOP3.LUT R54, R62, R32, RZ, 0xfc, !PT ;  /* 0x000000203e367212 */ /* 0x000fe400078efcff */
[----:B------:R-:W-:-:S04]  /*1930*/  FMNMX3 R76, |R76|, R51, |R35|, !PT ;  /* 0x000000334c4c7276 */ /* 0x000fc80007800623 */
[----:B------:R-:W-:Y:S01]  /*1940*/  FMNMX3 R25, |R25|, R76, |R48|, !PT ;  /* 0x0000004c19197276 */ /* 0x000fe20007800630 */
[----:B------:R-:W-:Y:S01]  /*1950*/  HFMA2 R76, -RZ, RZ, 0, 1.1920928955078125e-07 ;  /* 0x00000002ff4c7431 */ /* 0x000fe200000001ff */
[----:B------:R-:W-:Y:S01]  /*1960*/  LOP3.LUT R55, R55, R63, R68, 0xfe, !PT ;  /* 0x0000003f37377212 */ /* 0x000fe200078efe44 */
[----:B0-----:R-:W-:-:S04]  /*1970*/  IMAD.WIDE R70, R19, 0x2, R70 ;  /* 0x0000000213467825 */ /* 0x001fc800078e0246 */
[----:B------:R-:W-:Y:S01]  /*1980*/  IMAD.WIDE R76, R53, R76, UR14 ;  /* 0x0000000e354c7e25 */ /* 0x000fe2000f8e024c */
        /* <DEDUP_REMOVED lines=20> */
[----:B------:R-:W-:-:S03]  /*1ad0*/  FMNMX3 R25, |R27|, R25, |R6|, !PT ;  /* 0x000000191b197276 */ /* 0x000fc60007800606 */
[----:B------:R3:W-:Y:S01]  /*1ae0*/  STS.64 [R45+0x20], R38 ;  /* 0x000020262d007388 */ /* 0x0007e20000000a00 */
[----:B------:R-:W-:Y:S02]  /*1af0*/  PRMT R67, R60, 0x5410, R67 ;  /* 0x000054103c437816 */ /* 0x000fe40000000043 */
[----:B------:R-:W-:Y:S02]  /*1b00*/  LOP3.LUT R36, R24, R36, RZ, 0xfc, !PT ;  /* 0x0000002418247212 */ /* 0x000fe400078efcff */
[----:B------:R-:W-:Y:S02]  /*1b10*/  FMNMX3 R14, |R14|, R25, |R17|, !PT ;  /* 0x000000190e0e7276 */ /* 0x000fe40007800611 */
[----:B------:R-:W-:Y:S01]  /*1b20*/  LOP3.LUT R37, R67, R37, RZ, 0xfc, !PT ;  /* 0x0000002543257212 */ /* 0x000fe200078efcff */
[----:B0-----:R-:W-:-:S04]  /*1b30*/  IMAD.WIDE R76, R19, 0x2, R76 ;  /* 0x00000002134c7825 */ /* 0x001fc800078e024c */
[----:B-1----:R-:W-:Y:S01]  /*1b40*/  IMAD.WIDE R70, R19, 0x2, R70 ;  /* 0x0000000213467825 */ /* 0x002fe200078e0246 */
[--C-:B--2---:R-:W-:Y:S02]  /*1b50*/  SHF.R.U64 R27, R8, 0x10, R9.reuse ;  /* 0x00000010081b7819 */ /* 0x104fe40000001209 */
[----:B------:R-:W-:Y:S01]  /*1b60*/  SHF.R.U32.HI R53, RZ, 0x10, R9 ;  /* 0x00000010ff357819 */ /* 0x000fe20000011609 */
[----:B------:R-:W-:Y:S02]  /*1b70*/  HADD2.F32 R6, -RZ, R9.H0_H0 ;  /* 0x20000009ff067230 */ /* 0x000fe40000004100 */
[----:B------:R-:W-:Y:S02]  /*1b80*/  HADD2.F32 R27, -RZ, R27.H0_H0 ;  /* 0x2000001bff1b7230 */ /* 0x000fe40000004100 */
[----:B------:R-:W-:Y:S02]  /*1b90*/  HADD2.F32 R53, -RZ, R53.H0_H0 ;  /* 0x20000035ff357230 */ /* 0x000fe40000004100 */
[----:B------:R-:W-:Y:S01]  /*1ba0*/  FMUL R48, R6, UR7 ;  /* 0x0000000706307c20 */ /* 0x000fe20008400000 */
[----:B---3--:R-:W-:-:S02]  /*1bb0*/  HADD2.F32 R38, -RZ, R8.H0_H0 ;  /* 0x20000008ff267230 */ /* 0x008fc40000004100 */
        /* <DEDUP_REMOVED lines=14> */
[----:B------:R-:W-:Y:S02]  /*1ca0*/  SHF.L.U32 R47, R52, 0x10, RZ ;  /* 0x00000010342f7819 */ /* 0x000fe400000006ff */
[----:B------:R-:W-:Y:S01]  /*1cb0*/  FMNMX3 R52, |R28|, R14, |R57|, !PT ;  /* 0x0000000e1c347276 */ /* 0x000fe20007800639 */
[----:B------:R-:W-:Y:S01]  /*1cc0*/  IMAD.WIDE.U32 R78, R2, 0x10000, RZ ;  /* 0x00010000024e7825 */ /* 0x000fe200078e00ff */
[----:B0-----:R-:W-:-:S02]  /*1cd0*/  SHF.L.U32 R67, R59, 0x10, RZ ;  /* 0x000000103b437819 */ /* 0x001fc400000006ff */
[----:B------:R-:W-:Y:S01]  /*1ce0*/  FMNMX3 R52, |R69|, R52, |R50|, !PT ;  /* 0x0000003445347276 */ /* 0x000fe20007800632 */
[----:B------:R-:W-:Y:S01]  /*1cf0*/  IMAD.WIDE R76, R19, 0x2, R76 ;  /* 0x00000002134c7825 */ /* 0x000fe200078e024c */
[--C-:B--2---:R-:W-:Y:S02]  /*1d00*/  SHF.R.U64 R14, R8, 0x10, R9.reuse ;  /* 0x00000010080e7819 */ /* 0x104fe40000001209 */
[----:B------:R-:W-:-:S03]  /*1d10*/  SHF.R.U32.HI R22, RZ, 0x10, R9 ;  /* 0x00000010ff167819 */ /* 0x000fc60000011609 */
[----:B------:R-:W-:Y:S02]  /*1d20*/  HADD2.F32 R14, -RZ, R14.H0_H0 ;  /* 0x2000000eff0e7230 */ /* 0x000fe40000004100 */
[----:B------:R-:W-:Y:S02]  /*1d30*/  HADD2.F32 R17, -RZ, R9.H0_H0 ;  /* 0x20000009ff117230 */ /* 0x000fe40000004100 */
[----:B------:R-:W-:Y:S02]  /*1d40*/  HADD2.F32 R22, -RZ, R22.H0_H0 ;  /* 0x20000016ff167230 */ /* 0x000fe40000004100 */
[----:B------:R-:W-:Y:S02]  /*1d50*/  HADD2.F32 R57, -RZ, R8.H0_H0 ;  /* 0x20000008ff397230 */ /* 0x000fe40000004100 */
[----:B------:R-:W-:Y:S01]  /*1d60*/  FMUL R28, R14, UR7 ;  /* 0x000000070e1c7c20 */ /* 0x000fe20008400000 */
[----:B------:R-:W-:-:S04]  /*1d70*/  IMAD.WIDE.U32 R8, R12, 0x10000, RZ ;  /* 0x000100000c087825 */ /* 0x000fc800078e00ff */
[----:B------:R-:W-:Y:S01]  /*1d80*/  FMUL R59, R22, UR7 ;  /* 0x00000007163b7c20 */ /* 0x000fe20008400000 */
[----:B------:R-:W-:Y:S01]  /*1d90*/  FMUL R2, R17, UR7 ;  /* 0x0000000711027c20 */ /* 0x000fe20008400000 */
[----:B------:R-:W-:Y:S01]  /*1da0*/  LOP3.LUT R67, R26, R9, R67, 0xfe, !PT ;  /* 0x000000091a437212 */ /* 0x000fe200078efe43 */
[----:B------:R-:W-:Y:S01]  /*1db0*/  FMUL R26, R57, UR7 ;  /* 0x00000007391a7c20 */ /* 0x000fe20008400000 */
[----:B------:R-:W0:Y:S08]  /*1dc0*/  F2F.BF16.F32 R28, R28 ;  /* 0x0000001c001c7304 */ /* 0x000e300000202000 */
        /* <DEDUP_REMOVED lines=12> */
[----:B------:R-:W-:Y:S02]  /*1e90*/  LOP3.LUT R47, R47, R79, R46, 0xfe, !PT ;  /* 0x0000004f2f2f7212 */ /* 0x000fe400078efe2e */
[----:B------:R-:W-:Y:S02]  /*1ea0*/  LOP3.LUT R46, R78, R72, RZ, 0xfc, !PT ;  /* 0x000000484e2e7212 */ /* 0x000fe400078efcff */
[----:B------:R-:W-:Y:S01]  /*1eb0*/  FMNMX3 R62, |R75|, R62, |R56|, !PT ;  /* 0x0000003e4b3e7276 */ /* 0x000fe20007800638 */
[----:B------:R-:W-:-:S02]  /*1ec0*/  IMAD.MOV.U32 R71, RZ, RZ, 0x2 ;  /* 0x00000002ff477424 */ /* 0x000fc400078e00ff */
[----:B0-----:R-:W-:Y:S01]  /*1ed0*/  IMAD.WIDE R76, R19, 0x2, R76 ;  /* 0x00000002134c7825 */ /* 0x001fe200078e024c */
[----:B--2---:R-:W-:-:S03]  /*1ee0*/  SHF.R.U64 R34, R8, 0x10, R9 ;  /* 0x0000001008227819 */ /* 0x004fc60000001209 */
[----:B------:R-:W-:Y:S01]  /*1ef0*/  HADD2.F32 R29, -RZ, R9.H0_H0 ;  /* 0x20000009ff1d7230 */ /* 0x000fe20000004100 */
[----:B------:R-:W-:Y:S01]  /*1f00*/  SHF.R.U32.HI R50, RZ, 0x10, R9 ;  /* 0x00000010ff327819 */ /* 0x000fe20000011609 */
[----:B------:R-:W-:Y:S02]  /*1f10*/  HADD2.F32 R34, -RZ, R34.H0_H0 ;  /* 0x20000022ff227230 */ /* 0x000fe40000004100 */
[----:B------:R-:W-:Y:S02]  /*1f20*/  HADD2.F32 R69, -RZ, R8.H0_H0 ;  /* 0x20000008ff457230 */ /* 0x000fe40000004100 */
[----:B------:R-:W-:-:S04]  /*1f30*/  IMAD.WIDE.U32 R8, R31, 0x10000, RZ ;  /* 0x000100001f087825 */ /* 0x000fc800078e00ff */
[----:B------:R-:W-:Y:S01]  /*1f40*/  FMUL R59, R34, UR7 ;  /* 0x00000007223b7c20 */ /* 0x000fe20008400000 */
[----:B------:R-:W-:Y:S01]  /*1f50*/  LOP3.LUT R61, R23, R9, R44, 0xfe, !PT ;  /* 0x00000009173d7212 */ /* 0x000fe200078efe2c */
[----:B------:R-:W-:-:S04]  /*1f60*/  FMUL R23, R69, UR7 ;  /* 0x0000000745177c20 */ /* 0x000fc80008400000 */
[----:B------:R-:W0:Y:S01]  /*1f70*/  F2F.BF16.F32 R59, R59 ;  /* 0x0000003b003b7304 */ /* 0x000e220000202000 */
[----:B------:R-:W-:-:S07]  /*1f80*/  HADD2.F32 R50, -RZ, R50.H0_H0 ;  /* 0x20000032ff327230 */ /* 0x000fce0000004100 */
[----:B------:R-:W1:Y:S01]  /*1f90*/  F2F.BF16.F32 R23, R23 ;  /* 0x0000001700177304 */ /* 0x000e620000202000 */
[----:B------:R-:W-:Y:S01]  /*1fa0*/  FMUL R68, R50, UR7 ;  /* 0x0000000732447c20 */ /* 0x000fe20008400000 */
[----:B------:R-:W-:Y:S01]  /*1fb0*/  FMUL R52, R29, UR7 ;  /* 0x000000071d347c20 */ /* 0x000fe20008400000 */
[----:B------:R-:W-:Y:S01]  /*1fc0*/  LOP3.LUT R60, R8, R74, RZ, 0xfc, !PT ;  /* 0x0000004a083c7212 */ /* 0x000fe200078efcff */
[----:B0-----:R-:W-:-:S04]  /*1fd0*/  IMAD.WIDE.U32 R8, R59, 0x10000, RZ ;  /* 0x000100003b087825 */ /* 0x001fc800078e00ff */
        /* <DEDUP_REMOVED lines=11> */
[----:B------:R-:W-:-:S04]  /*2090*/  PRMT R65, R30, 0x5410, R65 ;  /* 0x000054101e417816 */ /* 0x000fc80000000041 */
[----:B------:R-:W-:Y:S02]  /*20a0*/  LOP3.LUT R31, R65, R41, RZ, 0xfc, !PT ;  /* 0x00000029411f7212 */ /* 0x000fe400078efcff */
[----:B------:R-:W-:Y:S02]  /*20b0*/  FMNMX3 R73, |R32|, R62, |R73|, !PT ;  /* 0x0000003e20497276 */ /* 0x000fe40007800649 */
[----:B------:R-:W-:Y:S02]  /*20c0*/  LOP3.LUT R30, R33, R40, RZ, 0xfc, !PT ;  /* 0x00000028211e7212 */ /* 0x000fe400078efcff */
[----:B------:R-:W-:Y:S02]  /*20d0*/  FMNMX3 R27, |R38|, R73, |R27|, !PT ;  /* 0x00000049261b7276 */ /* 0x000fe4000780061b */
[----:B0-----:R-:W-:Y:S01]  /*20e0*/  MOV R77, 0x2 ;  /* 0x00000002004d7802 */ /* 0x001fe20000000f00 */
        /* <DEDUP_REMOVED lines=21> */
[----:B------:R0:W2:Y:S01]  /*2240*/  LDG.E.64 R8, desc[UR10][R70.64] ;  /* 0x0000000a46087981 */ /* 0x0000a2000c1e1b00 */
[----:B------:R-:W-:-:S03]  /*2250*/  SHF.L.U32 R23, R23, 0x10, RZ ;  /* 0x0000001017177819 */ /* 0x000fc600000006ff */
[----:B------:R1:W-:Y:S01]  /*2260*/  STS.64 [R45+0x40], R46 ;  /* 0x0000402e2d007388 */ /* 0x0003e20000000a00 */
[----:B------:R-:W-:Y:S01]  /*2270*/  FMNMX3 R6, |R6|, R27, |R53|, !PT ;  /* 0x0000001b06067276 */ /* 0x000fe20007800635 */
[----:B-1----:R-:W-:-:S05]  /*2280*/  IMAD.WIDE.U32 R46, R63, 0x10000, RZ ;  /* 0x000100003f2e7825 */ /* 0x002fca00078e00ff */
[----:B------:R-:W-:Y:S02]  /*2290*/  LOP3.LUT R27, R23, R47, R26, 0xfe, !PT ;  /* 0x0000002f171b7212 */ /* 0x000fe400078efe1a */
[----:B------:R-:W-:-:S04]  /*22a0*/  FMNMX3 R23, |R57|, R6, |R14|, !PT ;  /* 0x0000000639177276 */ /* 0x000fc8000780060e */
[----:B------:R-:W-:Y:S01]  /*22b0*/  FMNMX3 R17, |R17|, R23, |R22|, !PT ;  /* 0x0000001711117276 */ /* 0x000fe20007800616 */
[----:B------:R-:W-:-:S04]  /*22c0*/  IMAD.WIDE R76, R19, 0x2, R76 ;  /* 0x00000002134c7825 */ /* 0x000fc800078e024c */
[----:B0-----:R-:W-:Y:S01]  /*22d0*/  IMAD.WIDE R70, R19, 0x2, R70 ;  /* 0x0000000213467825 */ /* 0x001fe200078e0246 */
        /* <DEDUP_REMOVED lines=20> */
[----:B------:R-:W-:Y:S01]  /*2420*/  FMNMX3 R17, |R69|, R17, |R34|, !PT ;  /* 0x0000001145117276 */ /* 0x000fe20007800622 */
[----:B------:R-:W-:Y:S01]  /*2430*/  IMAD.WIDE.U32 R78, R48, 0x10000, RZ ;  /* 0x00010000304e7825 */ /* 0x000fe200078e00ff */
[----:B------:R-:W-:Y:S02]  /*2440*/  SHF.L.U32 R69, R52, 0x10, RZ ;  /* 0x0000001034457819 */ /* 0x000fe400000006ff */
[----:B------:R-:W-:Y:S02]  /*2450*/  FMNMX3 R50, |R29|, R17, |R50|, !PT ;  /* 0x000000111d327276 */ /* 0x000fe40007800632 */
[----:B------:R-:W-:-:S02]  /*2460*/  LOP3.LUT R79, R2, R79, R69, 0xfe, !PT ;  /* 0x0000004f024f7212 */ /* 0x000fc400078efe45 */
[----:B------:R-:W-:Y:S02]  /*2470*/  LOP3.LUT R26, R46, R64, RZ, 0xfc, !PT ;  /* 0x000000402e1a7212 */ /* 0x000fe400078efcff */
[----:B------:R-:W-:Y:S01]  /*2480*/  LOP3.LUT R78, R78, R35, RZ, 0xfc, !PT ;  /* 0x000000234e4e7212 */ /* 0x000fe200078efcff */
[----:B0-----:R-:W-:Y:S01]  /*2490*/  IMAD.WIDE R76, R19, 0x2, R76 ;  /* 0x00000002134c7825 */ /* 0x001fe200078e024c */
[--C-:B--2---:R-:W-:Y:S02]  /*24a0*/  SHF.R.U64 R29, R8, 0x10, R9.reuse ;  /* 0x00000010081d7819 */ /* 0x104fe40000001209 */
[----:B------:R-:W-:-:S03]  /*24b0*/  SHF.R.U32.HI R69, RZ, 0x10, R9 ;  /* 0x00000010ff457819 */ /* 0x000fc60000011609 */
[----:B------:R-:W-:Y:S02]  /*24c0*/  HADD2.F32 R29, -RZ, R29.H0_H0 ;  /* 0x2000001dff1d7230 */ /* 0x000fe40000004100 */
[----:B------:R-:W-:Y:S02]  /*24d0*/  HADD2.F32 R69, -RZ, R69.H0_H0 ;  /* 0x20000045ff457230 */ /* 0x000fe40000004100 */
[----:B------:R-:W-:Y:S02]  /*24e0*/  HADD2.F32 R2, -RZ, R9.H0_H0 ;  /* 0x20000009ff027230 */ /* 0x000fe40000004100 */
[----:B------:R-:W-:Y:S01]  /*24f0*/  FMUL R44, R29, UR7 ;  /* 0x000000071d2c7c20 */ /* 0x000fe20008400000 */
[----:B------:R-:W-:Y:S02]  /*2500*/  HADD2.F32 R46, -RZ, R8.H0_H0 ;  /* 0x20000008ff2e7230 */ /* 0x000fe40000004100 */
[----:B------:R-:W-:-:S04]  /*2510*/  IMAD.WIDE.U32 R8, R39, 0x10000, RZ ;  /* 0x0001000027087825 */ /* 0x000fc800078e00ff */
[----:B------:R-:W-:Y:S01]  /*2520*/  FMUL R48, R69, UR7 ;  /* 0x0000000745307c20 */ /* 0x000fe20008400000 */
[----:B------:R-:W-:Y:S01]  /*2530*/  FMUL R17, R2, UR7 ;  /* 0x0000000702117c20 */ /* 0x000fe20008400000 */
[----:B------:R-:W0:Y:S01]  /*2540*/  F2F.BF16.F32 R44, R44 ;  /* 0x0000002c002c7304 */ /* 0x000e220000202000 */
[----:B------:R-:W-:Y:S01]  /*2550*/  LOP3.LUT R35, R75, R9, R12, 0xfe, !PT ;  /* 0x000000094b237212 */ /* 0x000fe200078efe0c */
[----:B------:R-:W-:-:S06]  /*2560*/  FMUL R12, R46, UR7 ;  /* 0x000000072e0c7c20 */ /* 0x000fcc0008400000 */
        /* <DEDUP_REMOVED lines=13> */
[----:B------:R-:W-:Y:S02]  /*2640*/  PRMT R75, R28, 0x5410, R59 ;  /* 0x000054101c4b7816 */ /* 0x000fe4000000003b */
[----:B------:R-:W-:Y:S01]  /*2650*/  FMNMX3 R53, |R53|, R48, |R14|, !PT ;  /* 0x0000003035357276 */ /* 0x000fe2000780060e */
[----:B0-----:R-:W-:Y:S01]  /*2660*/  IMAD.WIDE R76, R19, 0x2, R76 ;  /* 0x00000002134c7825 */ /* 0x001fe200078e024c */
        /* <DEDUP_REMOVED lines=13> */
[----:B------:R-:W0:Y:S08]  /*2740*/  F2F.BF16.F32 R58, R58 ;  /* 0x0000003a003a7304 */ /* 0x000e300000202000 */
[----:B------:R-:W2:Y:S01]  /*2750*/  F2F.BF16.F32 R41, R41 ;  /* 0x0000002900297304 */ /* 0x000ea20000202000 */
[----:B-1----:R-:W-:Y:S02]  /*2760*/  LOP3.LUT R82, R8, R52, RZ, 0xfc, !PT ;  /* 0x0000003408527212 */ /* 0x002fe400078efcff */
[----:B------:R-:W-:Y:S01]  /*2770*/  IADD3 R8, PT, PT, R19, R49, R18 ;  /* 0x0000003113087210 */ /* 0x000fe20007ffe012 */
[----:B------:R-:W-:-:S04]  /*2780*/  HFMA2 R49, -RZ, RZ, 0, 1.1920928955078125e-07 ;  /* 0x00000002ff317431 */ /* 0x000fc800000001ff */
[----:B------:R-:W-:Y:S01]  /*2790*/  IMAD R59, R19, 0xd, R8 ;  /* 0x0000000d133b7824 */ /* 0x000fe200078e0208 */
[----:B0-----:R-:W-:-:S03]  /*27a0*/  SHF.L.U32 R14, R58, 0x10, RZ ;  /* 0x000000103a0e7819 */ /* 0x001fc600000006ff */
[----:B------:R-:W-:Y:S01]  /*27b0*/  IMAD.IADD R4, R4, 0x1, R59 ;  /* 0x0000000104047824 */ /* 0x000fe200078e023b */
[----:B--2---:R-:W-:-:S03]  /*27c0*/  LOP3.LUT R83, R14, R41, R9, 0xfe, !PT ;  /* 0x000000290e537212 */ /* 0x004fc600078efe09 */
[----:B------:R-:W-:Y:S02]  /*27d0*/  IMAD.WIDE R48, R4, R49, UR12 ;  /* 0x0000000c04307e25 */ /* 0x000fe4000f8e0231 */
[----:B------:R0:W-:Y:S04]  /*27e0*/  STG.E.64 desc[UR10][R76.64], R82 ;  /* 0x000000524c007986 */ /* 0x0001e8000c101b0a */
[----:B------:R1:W2:Y:S01]  /*27f0*/  LDG.E.64 R8, desc[UR10][R48.64] ;  /* 0x0000000a30087981 */ /* 0x0002a2000c1e1b00 */
[----:B------:R-:W-:Y:S02]  /*2800*/  LOP3.LUT R24, R51, R24, RZ, 0xfc, !PT ;  /* 0x0000001833187212 */ /* 0x000fe400078efcff */
[----:B------:R-:W-:Y:S02]  /*2810*/  FMNMX3 R68, |R6|, R53, |R47|, !PT ;  /* 0x0000003506447276 */ /* 0x000fe4000780062f */
[----:B------:R-:W-:Y:S01]  /*2820*/  LOP3.LUT R25, R75, R25, RZ, 0xfc, !PT ;  /* 0x000000194b197212 */ /* 0x000fe200078efcff */
[----:B------:R3:W-:Y:S01]  /*2830*/  STS.64 [R45+0x60], R26 ;  /* 0x0000601a2d007388 */ /* 0x0007e20000000a00 */
        /* <DEDUP_REMOVED lines=15> */
[----:B------:R-:W3:Y:S08]  /*2930*/  F2F.BF16.F32 R75, R75 ;  /* 0x0000004b004b7304 */ /* 0x000ef00000202000 */
[----:B------:R-:W1:Y:S01]  /*2940*/  F2F.BF16.F32 R58, R58 ;  /* 0x0000003a003a7304 */ /* 0x000e620000202000 */
[----:B0-----:R-:W-:Y:S01]  /*2950*/  IMAD.WIDE.U32 R8, R47, 0x10000, RZ ;  /* 0x000100002f087825 */ /* 0x001fe200078e00ff */
[----:B---3--:R-:W-:-:S04]  /*2960*/  PRMT R27, R28, 0x5410, R75 ;  /* 0x000054101c1b7816 */ /* 0x008fc8000000004b */
[----:B------:R-:W-:Y:S02]  /*2970*/  LOP3.LUT R27, R27, R9, RZ, 0xfc, !PT ;  /* 0x000000091b1b7212 */ /* 0x000fe400078efcff */
[----:B-1----:R-:W-:-:S05]  /*2980*/  LOP3.LUT R26, R8, R58, RZ, 0xfc, !PT ;  /* 0x0000003a081a7212 */ /* 0x002fca00078efcff */
[----:B------:R0:W-:Y:S04]  /*2990*/  STG.E.64 desc[UR10][R76.64], R26 ;  /* 0x0000001a4c007986 */ /* 0x0001e8000c101b0a */
[----:B------:R1:W2:Y:S01]  /*29a0*/  LDG.E.64 R8, desc[UR10][R48.64] ;  /* 0x0000000a30087981 */ /* 0x0002a2000c1e1b00 */
[----:B------:R-:W-:Y:S02]  /*29b0*/  FMNMX3 R29, |R46|, R68, |R29|, !PT ;  /* 0x000000442e1d7276 */ /* 0x000fe4000780061d */
[----:B------:R-:W-:Y:S02]  /*29c0*/  SHF.L.U32 R83, R52, 0x10, RZ ;  /* 0x0000001034537819 */ /* 0x000fe400000006ff */
[----:B------:R-:W-:Y:S01]  /*29d0*/  FMNMX3 R29, |R2|, R29, |R69|, !PT ;  /* 0x0000001d021d7276 */ /* 0x000fe20007800645 */
[----:B------:R-:W-:-:S03]  /*29e0*/  IMAD.WIDE.U32 R68, R63, 0x10000, RZ ;  /* 0x000100003f447825 */ /* 0x000fc600078e00ff */
[----:B------:R-:W-:Y:S02]  /*29f0*/  FMNMX3 R50, |R73|, R29, |R50|, !PT ;  /* 0x0000001d49327276 */ /* 0x000fe40007800632 */
[----:B------:R-:W-:Y:S01]  /*2a00*/  LOP3.LUT R69, R83, R69, R12, 0xfe, !PT ;  /* 0x0000004553457212 */ /* 0x000fe200078efe0c */
[----:B0-----:R-:W-:Y:S01]  /*2a10*/  IMAD.WIDE.U32 R26, R38, 0x10000, RZ ;  /* 0x00010000261a7825 */ /* 0x001fe200078e00ff */
[----:B------:R-:W-:Y:S02]  /*2a20*/  FMNMX3 R50, |R32|, R50, |R65|, !PT ;  /* 0x0000003220327276 */ /* 0x000fe40007800641 */
        /* <DEDUP_REMOVED lines=8> */
[----:B------:R-:W-:-:S02]  /*2ab0*/  HADD2.F32 R63, -RZ, R8.H0_H0 ;  /* 0x20000008ff3f7230 */ /* 0x000fc40000004100 */
[----:B------:R-:W-:Y:S01]  /*2ac0*/  FMUL R9, R12, UR7 ;  /* 0x000000070c097c20 */ /* 0x000fe20008400000 */
[----:B------:R-:W-:Y:S01]  /*2ad0*/  SHF.L.U32 R8, R41, 0x10, RZ ;  /* 0x0000001029087819 */ /* 0x000fe200000006ff */
[----:B------:R-:W-:Y:S01]  /*2ae0*/  FMUL R4, R2, UR7 ;  /* 0x0000000702047c20 */ /* 0x000fe20008400000 */
[----:B------:R-:W-:Y:S02]  /*2af0*/  FMUL R41, R29, UR7 ;  /* 0x000000071d297c20 */ /* 0x000fe40008400000 */
[----:B------:R-:W-:Y:S01]  /*2b00*/  LOP3.LUT R27, R17, R27, R8, 0xfe, !PT ;  /* 0x0000001b111b7212 */ /* 0x000fe200078efe08 */
        /* <DEDUP_REMOVED lines=12> */
[----:B------:R-:W-:-:S03]  /*2bd0*/  IMAD.WIDE.U32 R50, R57, 0x10000, RZ ;  /* 0x0001000039327825 */ /* 0x000fc600078e00ff */
[----:B------:R-:W-:Y:S02]  /*2be0*/  LOP3.LUT R38, R50, R62, RZ, 0xfc, !PT ;  /* 0x0000003e32267212 */ /* 0x000fe400078efcff */
[----:B------:R-:W-:Y:S02]  /*2bf0*/  FMNMX3 R50, |R6|, R64, |R53|, !PT ;  /* 0x0000004006327276 */ /* 0x000fe40007800635 */
[----:B------:R-:W-:Y:S02]  /*2c00*/  LOP3.LUT R39, R14, R51, R39, 0xfe, !PT ;  /* 0x000000330e277212 */ /* 0x000fe400078efe27 */
[----:B------:R-:W-:Y:S02]  /*2c10*/  LOP3.LUT R68, R68, R56, RZ, 0xfc, !PT ;  /* 0x0000003844447212 */ /* 0x000fe400078efcff */
[----:B------:R-:W-:Y:S01]  /*2c20*/  FMNMX3 R12, |R63|, R50, |R12|, !PT ;  /* 0x000000323f0c7276 */ /* 0x000fe2000780060c */
[----:B0-----:R-:W-:Y:S01]  /*2c30*/  IMAD.WIDE R76, R19, 0x2, R76 ;  /* 0x00000002134c7825 */ /* 0x001fe200078e024c */
[----:B--2---:R-:W-:-:S02]  /*2c40*/  SHF.R.U64 R52, R8, 0x10, R9 ;  /* 0x0000001008347819 */ /* 0x004fc40000001209 */
        /* <DEDUP_REMOVED lines=21> */
[----:B------:R-:W-:Y:S01]  /*2da0*/  IMAD.WIDE.U32 R72, R17, 0x10000, RZ ;  /* 0x0001000011487825 */ /* 0x000fe200078e00ff */
[----:B------:R-:W-:Y:S02]  /*2db0*/  PRMT R71, R44, 0x5410, R71 ;  /* 0x000054102c477816 */ /* 0x000fe40000000047 */
[----:B------:R-:W-:Y:S01]  /*2dc0*/  FMNMX3 R64, |R57|, R64, |R52|, !PT ;  /* 0x0000004039407276 */ /* 0x000fe20007800634 */
[----:B------:R-:W-:-:S02]  /*2dd0*/  HFMA2 R57, -RZ, RZ, 0, 1.1920928955078125e-07 ;  /* 0x00000002ff397431 */ /* 0x000fc400000001ff */
        /* <DEDUP_REMOVED lines=11> */
[----:B------:R-:W-:Y:S01]  /*2e90*/  F2F.BF16.F32 R65, R65 ;  /* 0x0000004100417304 */ /* 0x000fe20000202000 */
[----:B------:R-:W-:-:S07]  /*2ea0*/  LOP3.LUT R8, R40, R22, RZ, 0xfc, !PT ;  /* 0x0000001628087212 */ /* 0x000fce00078efcff */
[----:B------:R-:W0:Y:S01]  /*2eb0*/  F2F.BF16.F32 R49, R49 ;  /* 0x0000003100317304 */ /* 0x000e220000202000 */
[----:B------:R-:W-:Y:S01]  /*2ec0*/  IADD3 R40, PT, PT, R19, R59, R18 ;  /* 0x0000003b13287210 */ /* 0x000fe20007ffe012 */
[----:B------:R-:W-:-:S06]  /*2ed0*/  IMAD.SHL.U32 R18, R15, 0x4, RZ ;  /* 0x000000040f127824 */ /* 0x000fcc00078e00ff */
[----:B------:R-:W1:Y:S01]  /*2ee0*/  F2F.BF16.F32 R48, R48 ;  /* 0x0000003000307304 */ /* 0x000e620000202000 */
[----:B------:R-:W-:-:S07]  /*2ef0*/  IMAD R40, R19, 0xd, R40 ;  /* 0x0000000d13287824 */ /* 0x000fce00078e0228 */
[----:B------:R-:W2:Y:S01]  /*2f00*/  F2F.BF16.F32 R63, R63 ;  /* 0x0000003f003f7304 */ /* 0x000ea20000202000 */
[----:B------:R-:W-:Y:S02]  /*2f10*/  LOP3.LUT R17, R3, 0x7c, R18, 0xf8, !PT ;  /* 0x0000007c03117812 */ /* 0x000fe400078ef812 */
[----:B------:R-:W-:Y:S01]  /*2f20*/  LOP3.LUT R9, R71, R23, RZ, 0xfc, !PT ;  /* 0x0000001747097212 */ /* 0x000fe200078efcff */
[----:B0-----:R-:W-:Y:S01]  /*2f30*/  IMAD.WIDE.U32 R22, R49, 0x10000, RZ ;  /* 0x0001000031167825 */ /* 0x001fe200078e00ff */
[----:B------:R-:W-:Y:S02]  /*2f40*/  SHF.L.U32 R59, R65, 0x10, RZ ;  /* 0x00000010413b7819 */ /* 0x000fe400000006ff */
[----:B-1----:R-:W-:Y:S02]  /*2f50*/  SHF.L.U32 R83, R48, 0x10, RZ ;  /* 0x0000001030537819 */ /* 0x002fe400000006ff */
[----:B------:R-:W-:Y:S02]  /*2f60*/  IADD3 R44, PT, PT, R17, R40, RZ ;  /* 0x00000028112c7210 */ /* 0x000fe40007ffe0ff */
[----:B------:R-:W-:-:S02]  /*2f70*/  LOP3.LUT R70, R22, R65, RZ, 0xfc, !PT ;  /* 0x0000004116467212 */ /* 0x000fc400078efcff */
[----:B------:R-:W-:Y:S01]  /*2f80*/  LOP3.LUT R59, R59, R73, R56, 0xfe, !PT ;  /* 0x000000493b3b7212 */ /* 0x000fe200078efe38 */
[----:B------:R-:W-:Y:S01]  /*2f90*/  IMAD.WIDE R56, R44, R57, UR12 ;  /* 0x0000000c2c387e25 */ /* 0x000fe2000f8e0239 */
[----:B--2---:R-:W-:-:S05]  /*2fa0*/  LOP3.LUT R71, R83, R63, R23, 0xfe, !PT ;  /* 0x0000003f53477212 */ /* 0x004fca00078efe17 */
[----:B------:R-:W-:Y:S04]  /*2fb0*/  STG.E.64 desc[UR10][R76.64], R70 ;  /* 0x000000464c007986 */ /* 0x000fe8000c101b0a */
[----:B------:R0:W2:Y:S01]  /*2fc0*/  LDG.E.64 R22, desc[UR10][R56.64] ;  /* 0x0000000a38167981 */ /* 0x0000a2000c1e1b00 */
[----:B------:R-:W-:-:S03]  /*2fd0*/  FMNMX3 R50, |R6|, R64, |R53|, !PT ;  /* 0x0000004006327276 */ /* 0x000fc60007800635 */
[----:B------:R1:W-:Y:S02]  /*2fe0*/  STS.64 [R45+0x80], R68 ;  /* 0x000080442d007388 */ /* 0x0003e40000000a00 */
[----:B-1----:R-:W-:Y:S02]  /*2ff0*/  SHF.L.U32 R69, R63, 0x10, RZ ;  /* 0x000000103f457819 */ /* 0x002fe400000006ff */
[----:B------:R-:W-:Y:S02]  /*3000*/  FMNMX3 R12, |R51|, R50, |R12|, !PT ;  /* 0x00000032330c7276 */ /* 0x000fe4000780060c */
[----:B------:R-:W-:Y:S01]  /*3010*/  MOV R71, 0x2 ;  /* 0x0000000200477802 */ /* 0x000fe20000000f00 */
        /* <DEDUP_REMOVED lines=10> */
[----:B------:R-:W-:Y:S01]  /*30c0*/  FMUL R63, R53, UR7 ;  /* 0x00000007353f7c20 */ /* 0x000fe20008400000 */
[----:B------:R-:W-:-:S04]  /*30d0*/  IMAD.WIDE.U32 R22, R4, 0x10000, RZ ;  /* 0x0001000004167825 */ /* 0x000fc800078e00ff */
[----:B------:R-:W-:Y:S01]  /*30e0*/  FMUL R4, R65, UR7 ;  /* 0x0000000741047c20 */ /* 0x000fe20008400000 */
[----:B------:R-:W-:Y:S08]  /*30f0*/  F2F.BF16.F32 R6, R6 ;  /* 0x0000000600067304 */ /* 0x000ff00000202000 */
[----:B------:R-:W0:Y:S08]  /*3100*/  F2F.BF16.F32 R64, R64 ;  /* 0x0000004000407304 */ /* 0x000e300000202000 */
[----:B------:R-:W1:Y:S08]  /*3110*/  F2F.BF16.F32 R63, R63 ;  /* 0x0000003f003f7304 */ /* 0x000e700000202000 */
[----:B------:R-:W2:Y:S01]  /*3120*/  F2F.BF16.F32 R4, R4 ;  /* 0x0000000400047304 */ /* 0x000ea20000202000 */
[----:B------:R-:W-:Y:S01]  /*3130*/  LOP3.LUT R23, R46, R23, R69, 0xfe, !PT ;  /* 0x000000172e177212 */ /* 0x000fe200078efe45 */
        /* <DEDUP_REMOVED lines=8> */
[----:B------:R-:W-:Y:S01]  /*31c0*/  IMAD.WIDE.U32 R28, R41, 0x10000, RZ ;  /* 0x00010000291c7825 */ /* 0x000fe200078e00ff */
[----:B------:R-:W-:Y:S02]  /*31d0*/  LOP3.LUT R58, R72, R58, RZ, 0xfc, !PT ;  /* 0x0000003a483a7212 */ /* 0x000fe400078efcff */
[----:B------:R-:W-:-:S02]  /*31e0*/  FMNMX3 R52, |R65|, R12, |R52|, !PT ;  /* 0x0000000c41347276 */ /* 0x000fc40007800634 */
[----:B------:R-:W-:Y:S02]  /*31f0*/  LOP3.LUT R72, R28, R75, RZ, 0xfc, !PT ;  /* 0x0000004b1c487212 */ /* 0x000fe400078efcff */
[----:B------:R-:W-:Y:S01]  /*3200*/  FMNMX3 R48, |R48|, R52, |R53|, !PT ;  /* 0x0000003430307276 */ /* 0x000fe20007800635 */
[----:B0-----:R-:W-:-:S04]  /*3210*/  IMAD.WIDE R70, R19, 0x2, R70 ;  /* 0x0000000213467825 */ /* 0x001fc800078e0246 */
[----:B-1----:R-:W-:Y:S01]  /*3220*/  IMAD.WIDE R56, R19, 0x2, R56 ;  /* 0x0000000213387825 */ /* 0x002fe200078e0238 */
[----:B------:R-:W-:Y:S02]  /*3230*/  LOP3.LUT R73, R83, R29, R62, 0xfe, !PT ;  /* 0x0000001d53497212 */ /* 0x000fe400078efe3e */
[--C-:B--2---:R-:W-:Y:S02]  /*3240*/  SHF.R.U64 R44, R50, 0x10, R51.reuse ;  /* 0x00000010322c7819 */ /* 0x104fe40000001233 */
[----:B------:R-:W-:Y:S01]  /*3250*/  SHF.R.U32.HI R41, RZ, 0x10, R51 ;  /* 0x00000010ff297819 */ /* 0x000fe20000011633 */
[----:B------:R-:W-:Y:S02]  /*3260*/  HADD2.F32 R2, -RZ, R51.H0_H0 ;  /* 0x20000033ff027230 */ /* 0x000fe40000004100 */
[----:B------:R-:W-:Y:S02]  /*3270*/  HADD2.F32 R44, -RZ, R44.H0_H0 ;  /* 0x2000002cff2c7230 */ /* 0x000fe40000004100 */
[----:B------:R-:W-:-:S02]  /*3280*/  HADD2.F32 R41, -RZ, R41.H0_H0 ;  /* 0x20000029ff297230 */ /* 0x000fc40000004100 */
        /* <DEDUP_REMOVED lines=15> */
[----:B------:R-:W-:-:S04]  /*3380*/  PRMT R49, R14, 0x5410, R49 ;  /* 0x000054100e317816 */ /* 0x000fc80000000031 */
[----:B------:R-:W-:Y:S01]  /*3390*/  LOP3.LUT R33, R49, R33, RZ, 0xfc, !PT ;  /* 0x0000002131217212 */ /* 0x000fe200078efcff */
[----:B------:R1:W-:Y:S01]  /*33a0*/  STS.64 [R45+0xa0], R58 ;  /* 0x0000a03a2d007388 */ /* 0x0003e20000000a00 */
[----:B------:R-:W-:Y:S02]  /*33b0*/  FMNMX3 R75, |R75|, R48, |R44|, !PT ;  /* 0x000000304b4b7276 */ /* 0x000fe4000780062c */
[----:B------:R-:W-:Y:S01]  /*33c0*/  LOP3.LUT R32, R47, R32, RZ, 0xfc, !PT ;  /* 0x000000202f207212 */ /* 0x000fe200078efcff */
[----:B0-----:R-:W-:-:S04]  /*33d0*/  IMAD.WIDE R70, R19, 0x2, R70 ;  /* 0x0000000213467825 */ /* 0x001fc800078e0246 */
[----:B--2---:R-:W-:Y:S01]  /*33e0*/  HADD2.F32 R14, -RZ, R29.H0_H0 ;  /* 0x2000001dff0e7230 */ /* 0x004fe20000004100 */
[--C-:B------:R-:W-:Y:S02]  /*33f0*/  SHF.R.U64 R49, R28, 0x10, R29.reuse ;  /* 0x000000101c317819 */ /* 0x100fe4000000121d */
[----:B------:R-:W-:-:S03]  /*3400*/  SHF.R.U32.HI R29, RZ, 0x10, R29 ;  /* 0x00000010ff1d7819 */ /* 0x000fc6000001161d */
[----:B------:R-:W-:Y:S02]  /*3410*/  HADD2.F32 R49, -RZ, R49.H0_H0 ;  /* 0x20000031ff317230 */ /* 0x000fe40000004100 */
[----:B------:R-:W-:Y:S02]  /*3420*/  HADD2.F32 R53, -RZ, R29.H0_H0 ;  /* 0x2000001dff357230 */ /* 0x000fe40000004100 */
[----:B-1----:R-:W-:Y:S02]  /*3430*/  HADD2.F32 R58, -RZ, R28.H0_H0 ;  /* 0x2000001cff3a7230 */ /* 0x002fe40000004100 */
        /* <DEDUP_REMOVED lines=16> */
[----:B------:R-:W-:-:S03]  /*3540*/  IMAD.WIDE.U32 R56, R69, 0x10000, RZ ;  /* 0x0001000045387825 */ /* 0x000fc600078e00ff */
[----:B------:R-:W-:Y:S02]  /*3550*/  FMNMX3 R2, |R58|, R2, |R49|, !PT ;  /* 0x000000023a027276 */ /* 0x000fe40007800631 */
[----:B------:R-:W-:Y:S02]  /*3560*/  LOP3.LUT R56, R56, R4, RZ, 0xfc, !PT ;  /* 0x0000000438387212 */ /* 0x000fe400078efcff */
[----:B------:R-:W-:Y:S01]  /*3570*/  FMNMX3 R14, |R14|, R2, |R53|, !PT ;  /* 0x000000020e0e7276 */ /* 0x000fe20007800635 */
[----:B------:R-:W-:-:S04]  /*3580*/  IMAD.WIDE R76, R19, 0x2, R70 ;  /* 0x00000002134c7825 */ /* 0x000fc800078e0246 */
[----:B--2---:R-:W-:-:S05]  /*3590*/  HADD2.F32 R41, -RZ, R28.H0_H0 ;  /* 0x2000001cff297230 */ /* 0x004fca0000004100 */
[----:B------:R-:W-:Y:S01]  /*35a0*/  FMUL R62, R41, UR7 ;  /* 0x00000007293e7c20 */ /* 0x000fe20008400000 */
[----:B------:R-:W-:-:S05]  /*35b0*/  HADD2.F32 R4, -RZ, R29.H0_H0 ;  /* 0x2000001dff047230 */ /* 0x000fca0000004100 */
[----:B------:R-:W1:Y:S01]  /*35c0*/  F2F.BF16.F32 R62, R62 ;  /* 0x0000003e003e7304 */ /* 0x000e620000202000 */
[--C-:B------:R-:W-:Y:S01]  /*35d0*/  SHF.R.U64 R2, R28, 0x10, R29.reuse ;  /* 0x000000101c027819 */ /* 0x100fe2000000121d */
[----:B------:R-:W-:Y:S01]  /*35e0*/  FMUL R74, R4, UR7 ;  /* 0x00000007044a7c20 */ /* 0x000fe20008400000 */
[----:B------:R-:W-:-:S03]  /*35f0*/  SHF.R.U32.HI R69, RZ, 0x10, R29 ;  /* 0x00000010ff457819 */ /* 0x000fc6000001161d */
[----:B------:R-:W-:Y:S02]  /*3600*/  HADD2.F32 R2, -RZ, R2.H0_H0 ;  /* 0x20000002ff027230 */ /* 0x000fe40000004100 */
[----:B------:R-:W-:Y:S01]  /*3610*/  HADD2.F32 R69, -RZ, R69.H0_H0 ;  /* 0x20000045ff457230 */ /* 0x000fe20000004100 */
[----:B------:R-:W0:Y:S02]  /*3620*/  F2F.BF16.F32 R74, R74 ;  /* 0x0000004a004a7304 */ /* 0x000e240000202000 */
[----:B------:R-:W-:Y:S01]  /*3630*/  FMUL R53, R2, UR7 ;  /* 0x0000000702357c20 */ /* 0x000fe20008400000 */
[----:B-1----:R-:W-:-:S05]  /*3640*/  IMAD.U32 R49, R62, 0x10000, RZ ;  /* 0x000100003e317824 */ /* 0x002fca00078e00ff */
[----:B------:R-:W-:Y:S01]  /*3650*/  LOP3.LUT R57, R49, R57, R59, 0xfe, !PT ;  /* 0x0000003931397212 */ /* 0x000fe200078efe3b */
[----:B------:R-:W-:Y:S01]  /*3660*/  FMUL R49, R69, UR7 ;  /* 0x0000000745317c20 */ /* 0x000fe20008400000 */
[----:B------:R-:W1:Y:S01]  /*3670*/  F2F.BF16.F32 R53, R53 ;  /* 0x0000003500357304 */ /* 0x000e620000202000 */
[----:B------:R-:W-:-:S07]  /*3680*/  SHF.L.U32 R28, R19, 0x1, RZ ;  /* 0x00000001131c7819 */ /* 0x000fce00000006ff */
[----:B------:R-:W2:Y:S01]  /*3690*/  F2F.BF16.F32 R59, R49 ;  /* 0x00000031003b7304 */ /* 0x000ea20000202000 */
[----:B------:R-:W-:Y:S01]  /*36a0*/  IADD3 R40, PT, PT, R19, R40, R28 ;  /* 0x0000002813287210 */ /* 0x000fe20007ffe01c */
[----:B------:R-:W-:Y:S01]  /*36b0*/  IMAD.WIDE.U32 R28, R12, 0x10000, RZ ;  /* 0x000100000c1c7825 */ /* 0x000fe200078e00ff */
[----:B0-----:R-:W-:-:S03]  /*36c0*/  SHF.L.U32 R47, R74, 0x10, RZ ;  /* 0x000000104a2f7819 */ /* 0x001fc600000006ff */
[----:B------:R-:W-:Y:S01]  /*36d0*/  IMAD R40, R19, 0xd, R40 ;  /* 0x0000000d13287824 */ /* 0x000fe200078e0228 */
[----:B------:R-:W-:Y:S01]  /*36e0*/  LOP3.LUT R29, R48, R29, R47, 0xfe, !PT ;  /* 0x0000001d301d7212 */ /* 0x000fe200078efe2f */
[----:B------:R-:W-:Y:S02]  /*36f0*/  HFMA2 R48, -RZ, RZ, 0, 1.1920928955078125e-07 ;  /* 0x00000002ff307431 */ /* 0x000fe400000001ff */
[----:B-1----:R-:W-:Y:S01]  /*3700*/  IMAD.WIDE.U32 R46, R53, 0x10000, RZ ;  /* 0x00010000352e7825 */ /* 0x002fe200078e00ff */
[----:B------:R-:W-:Y:S02]  /*3710*/  IADD3 R17, PT, PT, R17, R40, RZ ;  /* 0x0000002811117210 */ /* 0x000fe40007ffe0ff */
[----:B--2---:R-:W-:-:S04]  /*3720*/  SHF.L.U32 R59, R59, 0x10, RZ ;  /* 0x000000103b3b7819 */ /* 0x004fc800000006ff */
[----:B------:R-:W-:Y:S01]  /*3730*/  LOP3.LUT R75, R59, R74, R47, 0xfe, !PT ;  /* 0x0000004a3b4b7212 */ /* 0x000fe200078efe2f */
[----:B------:R-:W-:Y:S01]  /*3740*/  IMAD.WIDE R48, R17, R48, UR12 ;  /* 0x0000000c11307e25 */ /* 0x000fe2000f8e0230 */
[----:B------:R-:W-:-:S05]  /*3750*/  LOP3.LUT R74, R46, R62, RZ, 0xfc, !PT ;  /* 0x0000003e2e4a7212 */ /* 0x000fca00078efcff */
[----:B------:R0:W-:Y:S04]  /*3760*/  STG.E.64 desc[UR10][R76.64], R74 ;  /* 0x0000004a4c007986 */ /* 0x0001e8000c101b0a */
[----:B------:R1:W2:Y:S01]  /*3770*/  LDG.E.64 R46, desc[UR10][R48.64] ;  /* 0x0000000a302e7981 */ /* 0x0002a2000c1e1b00 */
[----:B------:R-:W-:-:S04]  /*3780*/  FMNMX3 R14, |R41|, R14, |R2|, !PT ;  /* 0x0000000e290e7276 */ /* 0x000fc80007800602 */
[----:B------:R-:W-:Y:S02]  /*3790*/  FMNMX3 R4, |R4|, R14, |R69|, !PT ;  /* 0x0000000e04047276 */ /* 0x000fe40007800645 */
[----:B------:R-:W-:Y:S02]  /*37a0*/  LOP3.LUT R28, R28, R6, RZ, 0xfc, !PT ;  /* 0x000000061c1c7212 */ /* 0x000fe400078efcff */
[----:B0-----:R-:W-:Y:S01]  /*37b0*/  PRMT R77, R44, 0x5410, R53 ;  /* 0x000054102c4d7816 */ /* 0x001fe20000000035 */
[----:B------:R-:W-:Y:S01]  /*37c0*/  IMAD.WIDE.U32 R40, R65, 0x10000, RZ ;  /* 0x0001000041287825 */ /* 0x000fe200078e00ff */
[----:B------:R-:W-:-:S04]  /*37d0*/  MOV R82, 0x2 ;  /* 0x0000000200527802 */ /* 0x000fc80000000f00 */
[----:B------:R-:W-:Y:S01]  /*37e0*/  LOP3.LUT R53, R59, R41, R52, 0xfe, !PT ;  /* 0x000000293b357212 */ /* 0x000fe200078efe34 */
        /* <DEDUP_REMOVED lines=23> */
[----:B------:R-:W-:Y:S02]  /*3960*/  FMNMX3 R71, |R14|, R4, |R71|, !PT ;  /* 0x000000040e477276 */ /* 0x000fe40007800647 */
[----:B------:R-:W-:Y:S02]  /*3970*/  LOP3.LUT R64, R64, R50, RZ, 0xfc, !PT ;  /* 0x0000003240407212 */ /* 0x000fe400078efcff */
[----:B------:R-:W-:-:S02]  /*3980*/  LOP3.LUT R52, R40, R63, RZ, 0xfc, !PT ;  /* 0x0000003f28347212 */ /* 0x000fc400078efcff */
[----:B------:R-:W-:Y:S01]  /*3990*/  FMNMX3 R2, |R2|, R71, |R69|, !PT ;  /* 0x0000004702027276 */ /* 0x000fe20007800645 */
        /* <DEDUP_REMOVED lines=22> */
[----:B------:R-:W-:-:S04]  /*3b00*/  FMNMX3 R2, |R50|, R2, |R17|, !PT ;  /* 0x0000000232027276 */ /* 0x000fc80007800611 */
[----:B------:R-:W-:Y:S01]  /*3b10*/  FMNMX3 R58, |R4|, R2, |R51|, !PT ;  /* 0x00000002043a7276 */ /* 0x000fe20007800633 */
[----:B------:R1:W-:Y:S01]  /*3b20*/  STS.64 [R45+0xc0], R56 ;  /* 0x0000c0382d007388 */ /* 0x0003e20000000a00 */
[----:B0-----:R-:W-:Y:S01]  /*3b30*/  IMAD.WIDE R82, R19, 0x2, R82 ;  /* 0x0000000213527825 */ /* 0x001fe200078e0252 */
[--C-:B--2---:R-:W-:Y:S02]  /*3b40*/  SHF.R.U64 R17, R46, 0x10, R47.reuse ;  /* 0x000000102e117819 */ /* 0x104fe4000000122f */
[----:B------:R-:W-:Y:S01]  /*3b50*/  SHF.R.U32.HI R51, RZ, 0x10, R47 ;  /* 0x00000010ff337819 */ /* 0x000fe2000001162f */
[----:B------:R-:W-:Y:S02]  /*3b60*/  HADD2.F32 R2, -RZ, R47.H0_H0 ;  /* 0x2000002fff027230 */ /* 0x000fe40000004100 */
[----:B------:R-:W-:Y:S02]  /*3b70*/  HADD2.F32 R17, -RZ, R17.H0_H0 ;  /* 0x20000011ff117230 */ /* 0x000fe40000004100 */
[----:B------:R-:W-:-:S02]  /*3b80*/  HADD2.F32 R51, -RZ, R51.H0_H0 ;  /* 0x20000033ff337230 */ /* 0x000fc40000004100 */
[----:B------:R-:W-:Y:S02]  /*3b90*/  IMAD.SHL.U32 R47, R15, 0x100, RZ ;  /* 0x000001000f2f7824 */ /* 0x000fe400078e00ff */
[----:B------:R-:W-:Y:S01]  /*3ba0*/  FMUL R50, R17, UR7 ;  /* 0x0000000711327c20 */ /* 0x000fe20008400000 */
[----:B------:R-:W-:Y:S02]  /*3bb0*/  HADD2.F32 R46, -RZ, R46.H0_H0 ;  /* 0x2000002eff2e7230 */ /* 0x000fe40000004100 */
[----:B------:R-:W-:Y:S01]  /*3bc0*/  FMUL R15, R51, UR7 ;  /* 0x00000007330f7c20 */ /* 0x000fe20008400000 */
[----:B-1----:R-:W-:Y:S01]  /*3bd0*/  LOP3.LUT R56, R47, 0x1f00, RZ, 0xc0, !PT ;  /* 0x00001f002f387812 */ /* 0x002fe200078ec0ff */
[----:B------:R-:W-:Y:S01]  /*3be0*/  FMUL R4, R2, UR7 ;  /* 0x0000000702047c20 */ /* 0x000fe20008400000 */
[----:B------:R-:W-:Y:S02]  /*3bf0*/  F2F.BF16.F32 R50, R50 ;  /* 0x0000003200327304 */ /* 0x000fe40000202000 */
[----:B------:R-:W-:Y:S01]  /*3c00*/  IADD3 R57, PT, PT, R13, -R56, RZ ;  /* 0x800000380d397210 */ /* 0x000fe20007ffe0ff */
[----:B------:R-:W-:-:S05]  /*3c10*/  FMUL R13, R46, UR7 ;  /* 0x000000072e0d7c20 */ /* 0x000fca0008400000 */
[----:B------:R-:W0:Y:S08]  /*3c20*/  F2F.BF16.F32 R15, R15 ;  /* 0x0000000f000f7304 */ /* 0x000e300000202000 */
[----:B------:R-:W1:Y:S08]  /*3c30*/  F2F.BF16.F32 R4, R4 ;  /* 0x0000000400047304 */ /* 0x000e700000202000 */
[----:B------:R-:W2:Y:S01]  /*3c40*/  F2F.BF16.F32 R13, R13 ;  /* 0x0000000d000d7304 */ /* 0x000ea20000202000 */
[----:B------:R-:W-:Y:S01]  /*3c50*/  FMNMX3 R56, |R46|, R58, |R17|, !PT ;  /* 0x0000003a2e387276 */ /* 0x000fe20007800611 */
[----:B------:R-:W-:Y:S01]  /*3c60*/  IMAD R57, R16, 0x108, R57 ;  /* 0x0000010810397824 */ /* 0x000fe200078e0239 */
[----:B0-----:R-:W-:Y:S01]  /*3c70*/  SHF.L.U32 R47, R15, 0x10, RZ ;  /* 0x000000100f2f7819 */ /* 0x001fe200000006ff */
[----:B------:R-:W-:-:S05]  /*3c80*/  IMAD.WIDE.U32 R16, R50, 0x10000, RZ ;  /* 0x0001000032107825 */ /* 0x000fca00078e00ff */
[----:B-1----:R-:W-:Y:S01]  /*3c90*/  LOP3.LUT R17, R4, R47, R17, 0xfe, !PT ;  /* 0x0000002f04117212 */ /* 0x002fe200078efe11 */
[----:B------:R-:W-:Y:S01]  /*3ca0*/  IMAD.WIDE R46, R19, 0x2, R48 ;  /* 0x00000002132e7825 */ /* 0x000fe200078e0230 */
[----:B--2---:R-:W-:-:S05]  /*3cb0*/  LOP3.LUT R16, R16, R13, RZ, 0xfc, !PT ;  /* 0x0000000d10107212 */ /* 0x004fca00078efcff */
[----:B------:R0:W-:Y:S04]  /*3cc0*/  STG.E.64 desc[UR10][R82.64], R16 ;  /* 0x0000001052007986 */ /* 0x0001e8000c101b0a */
[----:B------:R-:W2:Y:S01]  /*3cd0*/  LDG.E.64 R46, desc[UR10][R46.64] ;  /* 0x0000000a2e2e7981 */ /* 0x000ea2000c1e1b00 */
[----:B------:R-:W-:-:S04]  /*3ce0*/  IMAD.WIDE R48, R19, 0x2, R82 ;  /* 0x0000000213307825 */ /* 0x000fc800078e0252 */
[----:B------:R-:W-:-:S03]  /*3cf0*/  IMAD.WIDE.U32 R58, R59, 0x10000, RZ ;  /* 0x000100003b3a7825 */ /* 0x000fc600078e00ff */
[----:B------:R-:W-:Y:S01]  /*3d00*/  LOP3.LUT R58, R58, R44, RZ, 0xfc, !PT ;  /* 0x0000002c3a3a7212 */ /* 0x000fe200078efcff */
[----:B0-----:R-:W-:Y:S01]  /*3d10*/  IMAD.WIDE.U32 R16, R63, 0x10000, RZ ;  /* 0x000100003f107825 */ /* 0x001fe200078e00ff */
[----:B------:R-:W-:Y:S01]  /*3d20*/  FMNMX3 R56, |R2|, R56, |R51|, !PT ;  /* 0x0000003802387276 */ /* 0x000fe20007800633 */
[----:B------:R-:W0:Y:S01]  /*3d30*/  LDC R5, c[0x0][R5+0xf80] ;  /* 0x0003e00005057b82 */ /* 0x000e220000000800 */
[----:B------:R-:W-:Y:S01]  /*3d40*/  LOP3.LUT R6, R6, R40, RZ, 0xfc, !PT ;  /* 0x0000002806067212 */ /* 0x000fe200078efcff */
[----:B------:R-:W1:Y:S01]  /*3d50*/  LDCU.64 UR12, c[0x0][UR4+0x780] ;  /* 0x0000f000040c77ac */ /* 0x000e620008000a00 */
[----:B------:R-:W-:Y:S01]  /*3d60*/  LOP3.LUT R16, R16, R75, RZ, 0xfc, !PT ;  /* 0x0000004b10107212 */ /* 0x000fe200078efcff */
[----:B------:R-:W-:Y:S01]  /*3d70*/  HFMA2 R75, -RZ, RZ, 0, 1.1920928955078125e-07 ;  /* 0x00000002ff4b7431 */ /* 0x000fe200000001ff */
[----:B------:R-:W-:Y:S01]  /*3d80*/  MOV R51, 0x2 ;  /* 0x0000000200337802 */ /* 0x000fe20000000f00 */
[----:B------:R-:W-:Y:S01]  /*3d90*/  HFMA2 R76, -RZ, RZ, 0, 1.1920928955078125e-07 ;  /* 0x00000002ff4c7431 */ /* 0x000fe200000001ff */
[----:B------:R-:W-:Y:S01]  /*3da0*/  MOV R77, 0x2 ;  /* 0x00000002004d7802 */ /* 0x000fe20000000f00 */
[----:B--2---:R-:W-:-:S05]  /*3db0*/  HADD2.F32 R62, -RZ, R46.H0_H0 ;  /* 0x2000002eff3e7230 */ /* 0x004fca0000004100 */
[----:B------:R-:W-:-:S06]  /*3dc0*/  FMUL R68, R62, UR7 ;  /* 0x000000073e447c20 */ /* 0x000fcc0008400000 */
[----:B------:R-:W2:Y:S01]  /*3dd0*/  F2F.BF16.F32 R68, R68 ;  /* 0x0000004400447304 */ /* 0x000ea20000202000 */
[----:B------:R-:W-:Y:S01]  /*3de0*/  HADD2.F32 R44, -RZ, R47.H0_H0 ;  /* 0x2000002fff2c7230 */ /* 0x000fe20000004100 */
[----:B--2---:R-:W-:-:S04]  /*3df0*/  SHF.L.U32 R19, R68, 0x10, RZ ;  /* 0x0000001044137819 */ /* 0x004fc800000006ff */
[----:B------:R-:W-:Y:S02]  /*3e00*/  LOP3.LUT R59, R19, R59, R13, 0xfe, !PT ;  /* 0x0000003b133b7212 */ /* 0x000fe400078efe0d */
[--C-:B------:R-:W-:Y:S02]  /*3e10*/  SHF.R.U32.HI R13, RZ, 0x10, R47.reuse ;  /* 0x00000010ff0d7819 */ /* 0x100fe4000001162f */
[----:B------:R-:W-:-:S03]  /*3e20*/  SHF.R.U64 R19, R46, 0x10, R47 ;  /* 0x000000102e137819 */ /* 0x000fc6000000122f */
[----:B------:R-:W-:Y:S02]  /*3e30*/  HADD2.F32 R13, -RZ, R13.H0_H0 ;  /* 0x2000000dff0d7230 */ /* 0x000fe40000004100 */
[----:B------:R-:W-:-:S03]  /*3e40*/  HADD2.F32 R19, -RZ, R19.H0_H0 ;  /* 0x20000013ff137230 */ /* 0x000fc60000004100 */
[----:B------:R-:W-:Y:S02]  /*3e50*/  FMUL R69, R13, UR7 ;  /* 0x000000070d457c20 */ /* 0x000fe40008400000 */
[----:B------:R-:W-:Y:S01]  /*3e60*/  FMUL R47, R19, UR7 ;  /* 0x00000007132f7c20 */ /* 0x000fe20008400000 */
[----:B------:R-:W-:-:S03]  /*3e70*/  FMUL R46, R44, UR7 ;  /* 0x000000072c2e7c20 */ /* 0x000fc60008400000 */
[----:B------:R-:W-:Y:S08]  /*3e80*/  F2F.BF16.F32 R69, R69 ;  /* 0x0000004500457304 */ /* 0x000ff00000202000 */
[----:B------:R-:W2:Y:S08]  /*3e90*/  F2F.BF16.F32 R47, R47 ;  /* 0x0000002f002f7304 */ /* 0x000eb00000202000 */
[----:B------:R-:W3:Y:S01]  /*3ea0*/  F2F.BF16.F32 R46, R46 ;  /* 0x0000002e002e7304 */ /* 0x000ee20000202000 */
[----:B------:R4:W-:Y:S01]  /*3eb0*/  STS.64 [R45+0xe0], R58 ;  /* 0x0000e03a2d007388 */ /* 0x0009e20000000a00 */
[----:B--2---:R-:W-:Y:S01]  /*3ec0*/  IMAD.WIDE.U32 R70, R47, 0x10000, RZ ;  /* 0x000100002f467825 */ /* 0x004fe200078e00ff */
[----:B----4-:R-:W-:-:S02]  /*3ed0*/  SHF.L.U32 R59, R69, 0x10, RZ ;  /* 0x00000010453b7819 */ /* 0x010fc400000006ff */
[----:B------:R-:W-:Y:S02]  /*3ee0*/  LOP3.LUT R58, R70, R68, RZ, 0xfc, !PT ;  /* 0x00000044463a7212 */ /* 0x000fe400078efcff */
[C---:B------:R-:W-:Y:S02]  /*3ef0*/  LOP3.LUT R17, R59.reuse, R17, R15, 0xfe, !PT ;  /* 0x000000113b117212 */ /* 0x040fe400078efe0f */
[----:B---3--:R-:W-:-:S05]  /*3f00*/  LOP3.LUT R59, R59, R46, R71, 0xfe, !PT ;  /* 0x0000002e3b3b7212 */ /* 0x008fca00078efe47 */
[----:B------:R2:W-:Y:S01]  /*3f10*/  STG.E.64 desc[UR10][R48.64], R58 ;  /* 0x0000003a30007986 */ /* 0x0005e2000c101b0a */
[----:B------:R-:W-:Y:S01]  /*3f20*/  BAR.SYNC.DEFER_BLOCKING 0x0 ;  /* 0x0000000000007b1d */ /* 0x000fe20000010000 */
[----:B------:R-:W-:Y:S01]  /*3f30*/  IMAD.WIDE.U32 R14, R14, 0x10000, RZ ;  /* 0x000100000e0e7825 */ /* 0x000fe200078e00ff */
[----:B------:R-:W-:-:S04]  /*3f40*/  SHF.L.U32 R63, R46, 0x10, RZ ;  /* 0x000000102e3f7819 */ /* 0x000fc800000006ff */
[----:B------:R-:W-:Y:S02]  /*3f50*/  LOP3.LUT R15, R4, R15, R63, 0xfe, !PT ;  /* 0x0000000f040f7212 */ /* 0x000fe400078efe3f */
[----:B------:R-:W3:Y:S01]  /*3f60*/  S2R R63, SR_TID.X ;  /* 0x00000000003f7919 */ /* 0x000ee20000002100 */
[----:B------:R-:W-:Y:S02]  /*3f70*/  PRMT R47, R50, 0x5410, R47 ;  /* 0x00005410322f7816 */ /* 0x000fe4000000002f */
[----:B------:R-:W-:Y:S02]  /*3f80*/  LOP3.LUT R4, R7, 0x7c, R18, 0xf8, !PT ;  /* 0x0000007c07047812 */ /* 0x000fe400078ef812 */
[----:B------:R-:W-:Y:S02]  /*3f90*/  FMNMX3 R56, |R62|, R56, |R19|, !PT ;  /* 0x000000383e387276 */ /* 0x000fe40007800613 */
[----:B------:R-:W-:Y:S01]  /*3fa0*/  LOP3.LUT R7, R47, R41, RZ, 0xfc, !PT ;  /* 0x000000292f077212 */ /* 0x000fe200078efcff */
[----:B------:R-:W4:Y:S04]  /*3fb0*/  LDS.64 R68, [R57] ;  /* 0x0000000039447984 */ /* 0x000f280000000a00 */
[----:B------:R-:W5:Y:S04]  /*3fc0*/  LDS.64 R70, [R57+0x420] ;  /* 0x0004200039467984 */ /* 0x000f680000000a00 */
[----:B------:R-:W5:Y:S04]  /*3fd0*/  LDS.64 R18, [R57+0x840] ;  /* 0x0008400039127984 */ /* 0x000f680000000a00 */
[----:B------:R-:W5:Y:S04]  /*3fe0*/  LDS.64 R40, [R57+0xc60] ;  /* 0x000c600039287984 */ /* 0x000f680000000a00 */
[----:B------:R-:W5:Y:S01]  /*3ff0*/  LDS.64 R46, [R57+0x1080] ;  /* 0x00108000392e7984 */ /* 0x000f620000000a00 */
[----:B---3--:R-:W-:Y:S01]  /*4000*/  SHF.R.U32.HI R2, RZ, 0x5, R63 ;  /* 0x00000005ff027819 */ /* 0x008fe2000001163f */
[----:B--2---:R-:W-:-:S02]  /*4010*/  HFMA2 R49, -RZ, RZ, 0, 1.1920928955078125e-07 ;  /* 0x00000002ff317431 */ /* 0x004fc400000001ff */
[----:B------:R-:W2:Y:S01]  /*4020*/  LDS.64 R58, [R57+0x14a0] ;  /* 0x0014a000393a7984 */ /* 0x000ea20000000a00 */
[----:B------:R-:W-:-:S04]  /*4030*/  SHF.L.U32 R2, R2, 0x2, RZ ;  /* 0x0000000202027819 */ /* 0x000fc800000006ff */
[----:B------:R-:W-:Y:S02]  /*4040*/  LOP3.LUT R3, R3, R2, RZ, 0xfc, !PT ;  /* 0x0000000203037212 */ /* 0x000fe400078efcff */
[----:B------:R-:W-:Y:S02]  /*4050*/  LOP3.LUT R14, R14, R12, RZ, 0xfc, !PT ;  /* 0x0000000c0e0e7212 */ /* 0x000fe400078efcff */
[----:B------:R-:W-:Y:S01]  /*4060*/  FMNMX3 R44, |R44|, R56, |R13|, !PT ;  /* 0x000000382c2c7276 */ /* 0x000fe2000780060d */
[----:B------:R-:W-:Y:S01]  /*4070*/  IMAD.MOV.U32 R13, RZ, RZ, 0x2 ;  /* 0x00000002ff0d7424 */ /* 0x000fe200078e00ff */
[----:B------:R-:W-:Y:S01]  /*4080*/  IADD3 R48, PT, PT, R3, 0x10, RZ ;  /* 0x0000001003307810 */ /* 0x000fe20007ffe0ff */
[----:B0-----:R-:W-:Y:S01]  /*4090*/  IMAD R12, R5, R3, R4 ;  /* 0x00000003050c7224 */ /* 0x001fe200078e0204 */
[C---:B------:R-:W-:Y:S02]  /*40a0*/  IADD3 R50, PT, PT, R3.reuse, 0x20, RZ ;  /* 0x0000002003327810 */ /* 0x040fe40007ffe0ff */
[C---:B------:R-:W-:Y:S01]  /*40b0*/  IADD3 R56, PT, PT, R3.reuse, 0x30, RZ ;  /* 0x0000003003387810 */ /* 0x040fe20007ffe0ff */
[----:B-1----:R-:W-:Y:S01]  /*40c0*/  IMAD.WIDE R12, R12, R13, UR12 ;  /* 0x0000000c0c0c7e25 */ /* 0x002fe2000f8e020d */
[----:B------:R-:W-:-:S03]  /*40d0*/  IADD3 R62, PT, PT, R3, 0x40, RZ ;  /* 0x00000040033e7810 */ /* 0x000fc60007ffe0ff */
[C-C-:B------:R-:W-:Y:S01]  /*40e0*/  IMAD R48, R5.reuse, R48, R4.reuse ;  /* 0x0000003005307224 */ /* 0x140fe200078e0204 */
[----:B----4-:R0:W-:Y:S01]  /*40f0*/  STG.E.64 desc[UR10][R12.64], R68 ;  /* 0x000000440c007986 */ /* 0x0101e2000c101b0a */
[----:B------:R-:W-:Y:S02]  /*4100*/  IMAD R50, R5, R50, R4 ;  /* 0x0000003205327224 */ /* 0x000fe400078e0204 */
[----:B------:R-:W-:-:S04]  /*4110*/  IMAD.WIDE R48, R48, R49, UR12 ;  /* 0x0000000c30307e25 */ /* 0x000fc8000f8e0231 */
[C-C-:B------:R-:W-:Y:S02]  /*4120*/  IMAD R56, R5.reuse, R56, R4.reuse ;  /* 0x0000003805387224 */ /* 0x140fe400078e0204 */
[----:B------:R-:W-:Y:S01]  /*4130*/  IMAD R62, R5, R62, R4 ;  /* 0x0000003e053e7224 */ /* 0x000fe200078e0204 */
[----:B-----5:R1:W-:Y:S01]  /*4140*/  STG.E.64 desc[UR10][R48.64], R70 ;  /* 0x0000004630007986 */ /* 0x0203e2000c101b0a */
[----:B------:R-:W-:-:S04]  /*4150*/  IMAD.WIDE R50, R50, R51, UR12 ;  /* 0x0000000c32327e25 */ /* 0x000fc8000f8e0233 */
[----:B0-----:R-:W-:Y:S01]  /*4160*/  IMAD.MOV.U32 R69, RZ, RZ, 0x2 ;  /* 0x00000002ff457424 */ /* 0x001fe200078e00ff */
[----:B------:R-:W-:Y:S04]  /*4170*/  STG.E.64 desc[UR10][R50.64], R18 ;  /* 0x0000001232007986 */ /* 0x000fe8000c101b0a */
[----:B------:R-:W0:Y:S01]  /*4180*/  LDS.64 R18, [R57+0x18c0] ;  /* 0x0018c00039127984 */ /* 0x000e220000000a00 */
[----:B-1----:R-:W-:-:S04]  /*4190*/  IMAD.WIDE R70, R56, R69, UR12 ;  /* 0x0000000c38467e25 */ /* 0x002fc8000f8e0245 */
[----:B------:R-:W-:Y:S01]  /*41a0*/  IMAD.WIDE R68, R62, R75, UR12 ;  /* 0x0000000c3e447e25 */ /* 0x000fe2000f8e024b */
[----:B------:R1:W-:Y:S04]  /*41b0*/  STG.E.64 desc[UR10][R70.64], R40 ;  /* 0x0000002846007986 */ /* 0x0003e8000c101b0a */
[----:B------:R-:W-:Y:S04]  /*41c0*/  STG.E.64 desc[UR10][R68.64], R46 ;  /* 0x0000002e44007986 */ /* 0x000fe8000c101b0a */
[----:B------:R-:W3:Y:S01]  /*41d0*/  LDS.64 R46, [R57+0x1ce0] ;  /* 0x001ce000392e7984 */ /* 0x000ee20000000a00 */
[----:B------:R-:W-:-:S05]  /*41e0*/  IADD3 R56, PT, PT, R3, 0x50, RZ ;  /* 0x0000005003387810 */ /* 0x000fca0007ffe0ff */
[----:B------:R-:W-:-:S04]  /*41f0*/  IMAD R56, R5, R56, R4 ;  /* 0x0000003805387224 */ /* 0x000fc800078e0204 */
[----:B------:R-:W-:Y:S01]  /*4200*/  IMAD.WIDE R74, R56, R75, UR12 ;  /* 0x0000000c384a7e25 */ /* 0x000fe2000f8e024b */
[C---:B------:R-:W-:Y:S02]  /*4210*/  IADD3 R56, PT, PT, R3.reuse, 0x60, RZ ;  /* 0x0000006003387810 */ /* 0x040fe40007ffe0ff */
[----:B------:R-:W-:-:S03]  /*4220*/  IADD3 R3, PT, PT, R3, 0x70, RZ ;  /* 0x0000007003037810 */ /* 0x000fc60007ffe0ff */
[C-C-:B------:R-:W-:Y:S02]  /*4230*/  IMAD R56, R5.reuse, R56, R4.reuse ;  /* 0x0000003805387224 */ /* 0x140fe400078e0204 */
[----:B------:R-:W-:Y:S02]  /*4240*/  IMAD R3, R5, R3, R4 ;  /* 0x0000000305037224 */ /* 0x000fe400078e0204 */
[----:B-1----:R-:W-:Y:S01]  /*4250*/  IMAD.WIDE R40, R56, R77, UR12 ;  /* 0x0000000c38287e25 */ /* 0x002fe2000f8e024d */
[----:B--2---:R-:W-:Y:S03]  /*4260*/  STG.E.64 desc[UR10][R74.64], R58 ;  /* 0x0000003a4a007986 */ /* 0x004fe6000c101b0a */
[----:B------:R-:W-:Y:S01]  /*4270*/  IMAD.WIDE R76, R3, R76, UR12 ;  /* 0x0000000c034c7e25 */ /* 0x000fe2000f8e024c */
[----:B0-----:R-:W-:Y:S04]  /*4280*/  STG.E.64 desc[UR10][R40.64], R18 ;  /* 0x0000001228007986 */ /* 0x001fe8000c101b0a */
        /* <DEDUP_REMOVED lines=87> */
[----:B------:R-:W-:Y:S04]  /*4800*/  LDS.64 R14, [R57+0xc60] ;  /* 0x000c6000390e7984 */ /* 0x000fe80000000a00 */
[----:B------:R-:W-:Y:S04]  /*4810*/  LDS.64 R18, [R57+0x1080] ;  /* 0x0010800039127984 */ /* 0x000fe80000000a00 */
[----:B------:R-:W-:Y:S01]  /*4820*/  LDS.64 R20, [R57+0x14a0] ;  /* 0x0014a00039147984 */ /* 0x000fe20000000a00 */
[----:B0-----:R-:W-:-:S03]  /*4830*/  FMNMX R3, R4, R3, !PT ;  /* 0x0000000304037209 */ /* 0x001fc60007800000 */
[----:B------:R-:W-:Y:S04]  /*4840*/  LDS.64 R22, [R57+0x18c0] ;  /* 0x0018c00039167984 */ /* 0x000fe80000000a00 */
[----:B------:R-:W-:Y:S04]  /*4850*/  LDS.64 R24, [R57+0x1ce0] ;  /* 0x001ce00039187984 */ /* 0x000fe80000000a00 */
[----:B------:R-:W0:Y:S01]  /*4860*/  SHFL.DOWN PT, R4, R3, 0x2, 0x1f ;  /* 0x08401f0003047f89 */ /* 0x000e2200000e0000 */
[----:B------:R-:W-:-:S04]  /*4870*/  IMAD.WIDE R12, R5, 0x2, R12 ;  /* 0x00000002050c7825 */ /* 0x000fc800078e020c */
[----:B------:R-:W-:-:S04]  /*4880*/  IMAD.WIDE R48, R5, 0x2, R48 ;  /* 0x0000000205307825 */ /* 0x000fc800078e0230 */
[C---:B------:R-:W-:Y:S01]  /*4890*/  IMAD.WIDE R50, R5.reuse, 0x2, R50 ;  /* 0x0000000205327825 */ /* 0x040fe200078e0232 */
[----:B-1----:R-:W-:Y:S03]  /*48a0*/  STG.E.64 desc[UR10][R12.64], R6 ;  /* 0x000000060c007986 */ /* 0x002fe6000c101b0a */
[----:B------:R-:W-:Y:S01]  /*48b0*/  IMAD.WIDE R70, R5, 0x2, R70 ;  /* 0x0000000205467825 */ /* 0x000fe200078e0246 */
[----:B------:R-:W-:Y:S01]  /*48c0*/  LOP3.LUT R16, R63, 0x1f, RZ, 0xc0, !PT ;  /* 0x0000001f3f107812 */ /* 0x000fe200078ec0ff */
[----:B--2---:R-:W-:Y:S02]  /*48d0*/  STG.E.64 desc[UR10][R48.64], R8 ;  /* 0x0000000830007986 */ /* 0x004fe4000c101b0a */
[C---:B------:R-:W-:Y:S02]  /*48e0*/  IMAD.WIDE R68, R5.reuse, 0x2, R68 ;  /* 0x0000000205447825 */ /* 0x040fe400078e0244 */
[----:B---3--:R-:W-:Y:S02]  /*48f0*/  STG.E.64 desc[UR10][R50.64], R10 ;  /* 0x0000000a32007986 */ /* 0x008fe4000c101b0a */
[----:B------:R-:W-:Y:S01]  /*4900*/  IMAD.WIDE R74, R5, 0x2, R74 ;  /* 0x00000002054a7825 */ /* 0x000fe200078e024a */
[----:B0-----:R-:W-:-:S03]  /*4910*/  FMNMX R4, R3, R4, !PT ;  /* 0x0000000403047209 */ /* 0x001fc60007800000 */
[C---:B------:R-:W-:Y:S01]  /*4920*/  IMAD.WIDE R40, R5.reuse, 0x2, R40 ;  /* 0x0000000205287825 */ /* 0x040fe200078e0228 */
[----:B------:R-:W-:Y:S03]  /*4930*/  STG.E.64 desc[UR10][R70.64], R14 ;  /* 0x0000000e46007986 */ /* 0x000fe6000c101b0a */
[----:B------:R-:W-:Y:S01]  /*4940*/  IMAD.WIDE R76, R5, 0x2, R76 ;  /* 0x00000002054c7825 */ /* 0x000fe200078e024c */
[----:B------:R-:W0:Y:S01]  /*4950*/  SHFL.DOWN PT, R3, R4, 0x1, 0x1f ;  /* 0x08201f0004037f89 */ /* 0x000e2200000e0000 */
[----:B------:R-:W-:-:S03]  /*4960*/  ISETP.NE.AND P0, PT, R16, RZ, PT ;  /* 0x000000ff1000720c */ /* 0x000fc60003f05270 */
        /* <DEDUP_REMOVED lines=16> */
[C---:B------:R-:W-:Y:S02]  /*4a70*/  ISETP.GT.U32.AND P0, PT, R63.reuse, 0x3, PT ;  /* 0x000000033f00780c */ /* 0x040fe40003f04070 */
[----:B------:R-:W-:Y:S02]  /*4a80*/  MOV R2, RZ ;  /* 0x000000ff00027202 */ /* 0x000fe40000000f00 */
[----:B------:R-:W-:-:S09]  /*4a90*/  SHF.L.U32 R3, R63, 0x2, RZ ;  /* 0x000000023f037819 */ /* 0x000fd200000006ff */
        /* <DEDUP_REMOVED lines=8> */
.L_x_3636:
[----:B01----:R-:W-:-:S07]  /*4b20*/  FMNMX R3, R3, R4, !PT ;  /* 0x0000000403037209 */ /* 0x003fce0007800000 */
.L_x_3628:
[----:B--2---:R-:W-:Y:S05]  /*4b30*/  BSYNC B0 ;  /* 0x0000000000007941 */ /* 0x004fea0003800000 */
.L_x_3627:
        /* <DEDUP_REMOVED lines=8> */
[----:B------:R-:W0:Y:S01]  /*4bc0*/  S2R R0, SR_LANEID ;  /* 0x0000000000007919 */ /* 0x000e220000000000 */
[----:B------:R-:W-:Y:S01]  /*4bd0*/  VOTEU.ANY UR6, UPT, PT ;  /* 0x0000000000067886 */ /* 0x000fe200038e0100 */
[----:B------:R-:W-:Y:S01]  /*4be0*/  CREDUX.MAX.S32 UR14, R3 ;  /* 0x00000000030e72cc */ /* 0x000fe20000000200 */
[----:B------:R-:W-:Y:S01]  /*4bf0*/  UFLO.U32 UR6, UR6 ;  /* 0x00000006000672bd */ /* 0x000fe200080e0000 */
[----:B------:R-:W-:Y:S02]  /*4c00*/  MOV R2, UR12 ;  /* 0x0000000c00027c02 */ /* 0x000fe40008000f00 */
[----:B------:R-:W-:-:S09]  /*4c10*/  MOV R3, UR13 ;  /* 0x0000000d00037c02 */ /* 0x000fd20008000f00 */
[----:B------:R-:W-:Y:S02]  /*4c20*/  MOV R5, UR14 ;  /* 0x0000000e00057c02 */ /* 0x000fe40008000f00 */
[----:B0-----:R-:W-:-:S13]  /*4c30*/  ISETP.EQ.U32.AND P0, PT, R0, UR6, PT ;  /* 0x0000000600007c0c */ /* 0x001fda000bf02070 */
[----:B------:R0:W-:Y:S02]  /*4c40*/  @P0 REDG.E.MAX.S32.STRONG.GPU desc[UR10][R2.64], R5 ;  /* 0x000000050200098e */ /* 0x0001e4000d12e30a */
.L_x_3631:
[----:B------:R-:W-:Y:S05]  /*4c50*/  BSYNC.RECONVERGENT B0 ;  /* 0x0000000000007941 */ /* 0x000fea0003800200 */
.L_x_3630:
[----:B------:R-:W-:Y:S05]  /*4c60*/  @P1 EXIT ;  /* 0x000000000000194d */ /* 0x000fea0003800000 */
[----:B------:R-:W-:-:S04]  /*4c70*/  UIADD3 UR6, UPT, UPT, UR7, 0x1800000, URZ ;  /* 0x0180000007067890 */ /* 0x000fc8000fffe0ff */
[----:B------:R-:W-:-:S04]  /*4c80*/  ULOP3.LUT UR6, UR6, 0x7f800000, URZ, 0xc0, !UPT ;  /* 0x7f80000006067892 */ /* 0x000fc8000f8ec0ff */
[----:B------:R-:W-:-:S09]  /*4c90*/  UISETP.GT.U32.AND UP0, UPT, UR6, 0x1ffffff, UPT ;  /* 0x01ffffff0600788c */ /* 0x000fd2000bf04070 */
[----:B------:R-:W-:Y:S05]  /*4ca0*/  BRA.U UP0, `(.L_x_3632) ;  /* 0x0000000100107547 */ /* 0x000fea000b800000 */
[----:B------:R-:W-:Y:S02]  /*4cb0*/  MOV R0, UR7 ;  /* 0x0000000700007c02 */ /* 0x000fe40008000f00 */
[----:B------:R-:W-:-:S07]  /*4cc0*/  MOV R7, 0x4ce0 ;  /* 0x00004ce000077802 */ /* 0x000fce0000000f00 */
[----:B0-----:R-:W-:Y:S05]  /*4cd0*/  CALL.REL.NOINC `($__internal_22_$__cuda_sm20_rcp_rn_f32_slowpath) ;  /* 0x0000000000607944 */ /* 0x001fea0003c00000 */
[----:B------:R-:W-:Y:S05]  /*4ce0*/  BRA `(.L_x_3633) ;  /* 0x0000000000147947 */ /* 0x000fea0003800000 */
.L_x_3632:
[----:B0-----:R-:W0:Y:S01]  /*4cf0*/  MUFU.RCP R5, UR7 ;  /* 0x0000000700057d08 */ /* 0x001e220008001000 */
[----:B------:R-:W-:-:S04]  /*4d00*/  IMAD.U32 R0, RZ, RZ, UR7 ;  /* 0x00000007ff007e24 */ /* 0x000fc8000f8e00ff */
[----:B0-----:R-:W-:-:S04]  /*4d10*/  FFMA R0, R5, R0, -1 ;  /* 0xbf80000005007423 */ /* 0x001fc80000000000 */
[----:B------:R-:W-:-:S04]  /*4d20*/  FADD.FTZ R0, -R0, -RZ ;  /* 0x800000ff00007221 */ /* 0x000fc80000010100 */
[----:B------:R-:W-:-:S07]  /*4d30*/  FFMA R5, R5, R0, R5 ;  /* 0x0000000005057223 */ /* 0x000fce0000000005 */
.L_x_3633:
[----:B------:R-:W-:Y:S02]  /*4d40*/  MOV R2, UR4 ;  /* 0x0000000400027c02 */ /* 0x000fe40008000f00 */
[----:B------:R-:W-:-:S05]  /*4d50*/  MOV R3, UR5 ;  /* 0x0000000500037c02 */ /* 0x000fca0008000f00 */
[----:B------:R-:W-:Y:S01]  /*4d60*/  STG.E desc[UR10][R2.64], R5 ;  /* 0x0000000502007986 */ /* 0x000fe2000c10190a */
[----:B------:R-:W-:Y:S05]  /*4d70*/  EXIT ;  /* 0x000000000000794d */ /* 0x000fea0003800000 */
.L_x_3629:
[----:B------:R-:W-:Y:S01]  /*4d80*/  HFMA2 R6, -RZ, RZ, 0, 1.1920928955078125e-07 ;  /* 0x00000002ff067431 */ /* 0x000fe200000001ff */
[----:B------:R-:W-:Y:S02]  /*4d90*/  MOV R7, 0x1f ;  /* 0x0000001f00077802 */ /* 0x000fe40000000f00 */
[----:B------:R-:W-:-:S07]  /*4da0*/  MOV R5, 0xffffffff ;  /* 0xffffffff00057802 */ /* 0x000fce0000000f00 */
[----:B012---:R-:W-:Y:S05]  /*4db0*/  WARPSYNC.COLLECTIVE R5, `(.L_x_3634) ;  /* 0x0000000005087348 */ /* 0x007fea0003c00000 */
[----:B-1----:R1:W3:Y:S02]  /*4dc0*/  SHFL.DOWN P0, R4, R2, R6, R7 ;  /* 0x0800000602047389 */ /* 0x0022e40000000007 */
[----:B0123--:R-:W-:Y:S05]  /*4dd0*/  ENDCOLLECTIVE ;  /* 0x000000000000791b */ /* 0x00ffea0003800000 */
.L_x_3634:
[----:B------:R-:W-:Y:S01]  /*4de0*/  HFMA2 R6, -RZ, RZ, 0, 5.9604644775390625e-08 ;  /* 0x00000001ff067431 */ /* 0x000fe200000001ff */
[----:B------:R-:W-:-:S04]  /*4df0*/  MOV R3, R4 ;  /* 0x0000000400037202 */ /* 0x000fc80000000f00 */
[----:B------:R-:W-:-:S05]  /*4e00*/  FMNMX R3, R3, R2, !PT ;  /* 0x0000000203037209 */ /* 0x000fca0007800000 */
[----:B------:R-:W-:-:S07]  /*4e10*/  IMAD.MOV.U32 R2, RZ, RZ, R3 ;  /* 0x000000ffff027224 */ /* 0x000fce00078e0003 */
[----:B------:R-:W-:Y:S05]  /*4e20*/  WARPSYNC.COLLECTIVE R5, `(.L_x_3635) ;  /* 0x0000000005087348 */ /* 0x000fea0003c00000 */
[----:B------:R0:W1:Y:S02]  /*4e30*/  SHFL.DOWN P0, R4, R2, R6, R7 ;  /* 0x0800000602047389 */ /* 0x0000640000000007 */
[----:B01----:R-:W-:Y:S05]  /*4e40*/  ENDCOLLECTIVE ;  /* 0x000000000000791b */ /* 0x003fea0003800000 */
.L_x_3635:
[----:B------:R-:W-:Y:S05]  /*4e50*/  BRA `(.L_x_3636) ;  /* 0xfffffffc00307947 */ /* 0x000fea000383ffff */
        .weak           $__internal_22_$__cuda_sm20_rcp_rn_f32_slowpath
        .type           $__internal_22_$__cuda_sm20_rcp_rn_f32_slowpath,@function
        .size           $__internal_22_$__cuda_sm20_rcp_rn_f32_slowpath,(.L_x_3790 - $__internal_22_$__cuda_sm20_rcp_rn_f32_slowpath)
$__internal_22_$__cuda_sm20_rcp_rn_f32_slowpath:
[----:B------:R-:W-:-:S04]  /*4e60*/  SHF.L.U32 R2, R0, 0x1, RZ ;  /* 0x0000000100027819 */ /* 0x000fc800000006ff */
        /* <DEDUP_REMOVED lines=14> */
.L_x_3637:
[----:B------:R-:W-:-:S04]  /*4f50*/  IADD3 R9, PT, PT, R8, -0xfd, RZ ;  /* 0xffffff0308097810 */ /* 0x000fc80007ffe0ff */
        /* <DEDUP_REMOVED lines=25> */
[----:B------:R-:W-:Y:S02]  /*50f0*/  ISETP.GE.AND P0, PT, R2, RZ, PT ;  /* 0x000000ff0200720c */ /* 0x000fe40003f06270 */
[----:B------:R-:W-:-:S04]  /*5100*/  IADD3 R2, PT, PT, R8, -0xfc, RZ ;  /* 0xffffff0408027810 */ /* 0x000fc80007ffe0ff */
[----:B------:R-:W-:-:S07]  /*5110*/  SHF.R.U32.HI R3, RZ, R2, R3 ;  /* 0x00000002ff037219 */ /* 0x000fce0000011603 */
[----:B------:R-:W-:-:S04]  /*5120*/  @!P0 IADD3 R3, PT, PT, R3, 0x1, RZ ;  /* 0x0000000103038810 */ /* 0x000fc80007ffe0ff */
[----:B------:R-:W-:-:S04]  /*5130*/  @!P1 SHF.L.U32 R3, R3, 0x1, RZ ;  /* 0x0000000103039819 */ /* 0x000fc800000006ff */
[----:B------:R-:W-:Y:S01]  /*5140*/  LOP3.LUT R2, R3, 0x80000000, R0, 0xf8, !PT ;  /* 0x8000000003027812 */ /* 0x000fe200078ef800 */
[----:B------:R-:W-:Y:S06]  /*5150*/  BRA `(.L_x_3638) ;  /* 0x0000000000047947 */ /* 0x000fec0003800000 */
.L_x_3639:
[----:B------:R0:W1:Y:S02]  /*5160*/  MUFU.RCP R2, R0 ;  /* 0x0000000000027308 */ /* 0x0000640000001000 */
.L_x_3638:
[----:B------:R-:W-:Y:S01]  /*5170*/  HFMA2 R3, -RZ, RZ, 0, 0 ;  /* 0x00000000ff037431 */ /* 0x000fe200000001ff */
[----:B-1-3--:R-:W-:Y:S02]  /*5180*/  MOV R5, R2 ;  /* 0x0000000200057202 */ /* 0x00afe40000000f00 */
[----:B------:R-:W-:-:S04]  /*5190*/  MOV R2, R7 ;  /* 0x0000000700027202 */ /* 0x000fc80000000f00 */
[----:B0-2---:R-:W-:Y:S05]  /*51a0*/  RET.REL.NODEC R2 `(_ZN18transformer_engine56_GLOBAL__N__9a404817_23_multi_cast_transpose_cu_26a11c4627multi_cast_transpose_kernelILi4ELi4ELb1Ef6__half13__nv_bfloat16EEvNS0_22MultiCastTransposeArgsE) ;  /* 0xffffffac02947950 */ /* 0x005fea0003c3ffff */
.L_x_3640:
        /* <DEDUP_REMOVED lines=13> */
.L_x_3790:


//--------------------- .text._ZN18transformer_engine56_GLOBAL__N__9a404817_23_multi_cast_transpose_cu_26a11c4627multi_cast_transpose_kernelILi4ELi4ELb1Ef6__halfS2_EEvNS0_22MultiCastTransposeArgsE --------------------------
	.section	.text._ZN18transformer_engine56_GLOBAL__N__9a404817_23_multi_cast_transpose_cu_26a11c4627multi_cast_transpose_kernelILi4ELi4ELb1Ef6__halfS2_EEvNS0_22MultiCastTransposeArgsE,"ax",@progbits
	.align	128
.text._ZN18transformer_engine56_GLOBAL__N__9a404817_23_multi_cast_transpose_cu_26a11c4627multi_cast_transpose_kernelILi4ELi4ELb1Ef6__halfS2_EEvNS0_22MultiCastTransposeArgsE:
        .type           _ZN18transformer_engine56_GLOBAL__N__9a404817_23_multi_cast_transpose_cu_26a11c4627multi_cast_transpose_kernelILi4ELi4ELb1Ef6__halfS2_EEvNS0_22MultiCastTransposeArgsE,@function
        .size           _ZN18transformer_engine56_GLOBAL__N__9a404817_23_multi_cast_transpose_cu_26a11c4627multi_cast_transpose_kernelILi4ELi4ELb1Ef6__halfS2_EEvNS0_22MultiCastTransposeArgsE,(.L_x_3792 - _ZN18transformer_engine56_GLOBAL__N__9a404817_23_multi_cast_transpose_cu_26a11c4627multi_cast_transpose_kernelILi4ELi4ELb1Ef6__halfS2_EEvNS0_22MultiCastTransposeArgsE)
        .other          _ZN18transformer_engine56_GLOBAL__N__9a404817_23_multi_cast_transpose_cu_26a11c4627multi_cast_transpose_kernelILi4ELi4ELb1Ef6__halfS2_EEvNS0_22MultiCastTransposeArgsE,@"STO_CUDA_ENTRY STV_DEFAULT"
_ZN18transformer_engine56_GLOBAL__N__9a404817_23_multi_cast_transpose_cu_26a11c4627multi_cast_transpose_kernelILi4ELi4ELb1Ef6__halfS2_EEvNS0_22MultiCastTransposeArgsE:
[----:B------:R-:W-:Y:S08]  /*0000*/  LDC R1, c[0x0][0x37c] ;  /* 0x0000df00ff017b82 */ /* 0x000ff00000000800 */
[----:B------:R-:W0:Y:S01]  /*0010*/  S2UR UR7, SR_CTAID.X ;  /* 0x00000000000779c3 */ /* 0x000e220000002500 */
[----:B------:R-:W-:Y:S01]  /*0020*/  UMOV UR4, URZ ;  /* 0x000000ff00047c82 */ /* 0x000fe20008000000 */
[----:B------:R-:W-:-:S05]  /*0030*/  UMOV UR8, 0xe00 ;  /* 0x00000e0000087882 */ /* 0x000fca0000000000 */
.L_x_3641:
        /* <DEDUP_REMOVED lines=241> */
[----:B------:R-:W0:Y:S01]  /*0f50*/  F2F.F16.F32 R67, R67 ;  /* 0x0000004300437304 */ /* 0x000e220000200800 */
[----:B------:R-:W-:Y:S02]  /*0f60*/  HADD2.F32 R54, -RZ, R54.H0_H0 ;  /* 0x20000036ff367230 */ /* 0x000fe40000004100 */
[----:B------:R-:W-:-:S05]  /*0f70*/  HADD2.F32 R51, -RZ, R41.H0_H0 ;  /* 0x20000029ff337230 */ /* 0x000fca0000004100 */
[----:B------:R-:W1:Y:S01]  /*0f80*/  F2F.F16.F32 R70, R70 ;  /* 0x0000004600467304 */ /* 0x000e620000200800 */
[----:B------:R-:W-:Y:S01]  /*0f90*/  FMUL R75, R54, UR7 ;  /* 0x00000007364b7c20 */ /* 0x000fe20008400000 */
[----:B------:R-:W-:Y:S01]  /*0fa0*/  FMUL R52, R51, UR7 ;  /* 0x0000000733347c20 */ /* 0x000fe20008400000 */
[----:B0-----:R-:W-:-:S05]  /*0fb0*/  IMAD.WIDE.U32 R40, R67, 0x10000, RZ ;  /* 0x0001000043287825 */ /* 0x001fca00078e00ff */
[----:B------:R-:W0:Y:S01]  /*0fc0*/  F2F.F16.F32 R75, R75 ;  /* 0x0000004b004b7304 */ /* 0x000e220000200800 */
[----:B-1----:R-:W-:-:S07]  /*0fd0*/  LOP3.LUT R72, R40, R70, RZ, 0xfc, !PT ;  /* 0x0000004628487212 */ /* 0x002fce00078efcff */
[----:B------:R-:W1:Y:S01]  /*0fe0*/  F2F.F16.F32 R52, R52 ;  /* 0x0000003400347304 */ /* 0x000e620000200800 */
        /* <DEDUP_REMOVED lines=123> */
[----:B------:R-:W0:Y:S01]  /*17a0*/  F2F.F16.F32 R65, R70 ;  /* 0x0000004600417304 */ /* 0x000e220000200800 */
[----:B------:R-:W-:Y:S02]  /*17b0*/  HADD2.F32 R34, -RZ, R9.H0_H0 ;  /* 0x20000009ff227230 */ /* 0x000fe40000004100 */
[----:B------:R-:W-:-:S05]  /*17c0*/  HADD2.F32 R61, -RZ, R61.H0_H0 ;  /* 0x2000003dff3d7230 */ /* 0x000fca0000004100 */
[----:B------:R-:W1:Y:S01]  /*17d0*/  F2F.F16.F32 R52, R52 ;  /* 0x0000003400347304 */ /* 0x000e620000200800 */
[----:B------:R-:W-:-:S04]  /*17e0*/  IMAD.WIDE.U32 R8, R58, 0x10000, RZ ;  /* 0x000100003a087825 */ /* 0x000fc800078e00ff */
[----:B------:R-:W-:Y:S01]  /*17f0*/  FMUL R64, R61, UR7 ;  /* 0x000000073d407c20 */ /* 0x000fe20008400000 */
[----:B------:R-:W-:Y:S01]  /*1800*/  FMUL R59, R34, UR7 ;  /* 0x00000007223b7c20 */ /* 0x000fe20008400000 */
[----:B------:R-:W-:Y:S02]  /*1810*/  LOP3.LUT R43, R66, R9, R43, 0xfe, !PT ;  /* 0x00000009422b7212 */ /* 0x000fe400078efe2b */
[----:B------:R-:W-:Y:S01]  /*1820*/  LOP3.LUT R42, R8, R23, RZ, 0xfc, !PT ;  /* 0x00000017082a7212 */ /* 0x000fe200078efcff */
[----:B0-----:R-:W-:Y:S01]  /*1830*/  IMAD.WIDE.U32 R8, R65, 0x10000, RZ ;  /* 0x0001000041087825 */ /* 0x001fe200078e00ff */
[----:B------:R-:W0:Y:S02]  /*1840*/  F2F.F16.F32 R58, R64 ;  /* 0x00000040003a7304 */ /* 0x000e240000200800 */
[----:B-1----:R-:W-:Y:S02]  /*1850*/  LOP3.LUT R82, R8, R52, RZ, 0xfc, !PT ;  /* 0x0000003408527212 */ /* 0x002fe400078efcff */
[----:B------:R-:W-:-:S04]  /*1860*/  IADD3 R8, PT, PT, R19, R53, R18 ;  /* 0x0000003513087210 */ /* 0x000fc80007ffe012 */
[----:B------:R-:W1:Y:S01]  /*1870*/  F2F.F16.F32 R59, R59 ;  /* 0x0000003b003b7304 */ /* 0x000e620000200800 */
        /* <DEDUP_REMOVED lines=84> */
[----:B------:R-:W0:Y:S08]  /*1dc0*/  F2F.F16.F32 R28, R28 ;  /* 0x0000001c001c7304 */ /* 0x000e300000200800 */
        /* <DEDUP_REMOVED lines=26> */
[----:B------:R-:W0:Y:S01]  /*1f70*/  F2F.F16.F32 R59, R59 ;  /* 0x0000003b003b7304 */ /* 0x000e220000200800 */
[----:B------:R-:W-:-:S07]  /*1f80*/  HADD2.F32 R50, -RZ, R50.H0_H0 ;  /* 0x20000032ff327230 */ /* 0x000fce0000004100 */
[----:B------:R-:W1:Y:S01]  /*1f90*/  F2F.F16.F32 R23, R23 ;  /* 0x0000001700177304 */ /* 0x000e620000200800 */
[----:B------:R-:W-:Y:S01]  /*1fa0*/  FMUL R68, R50, UR7 ;  /* 0x0000000732447c20 */ /* 0x000fe20008400000 */
[----:B------:R-:W-:Y:S01]  /*1fb0*/  FMUL R52, R29, UR7 ;  /* 0x000000071d347c20 */ /* 0x000fe20008400000 */
[----:B------:R-:W-:Y:S01]  /*1fc0*/  LOP3.LUT R60, R8, R74, RZ, 0xfc, !PT ;  /* 0x0000004a083c7212 */ /* 0x000fe200078efcff */
[----:B0-----:R-:W-:-:S04]  /*1fd0*/  IMAD.WIDE.U32 R8, R59, 0x10000, RZ ;  /* 0x000100003b087825 */ /* 0x001fc800078e00ff */
        /* <DEDUP_REMOVED lines=86> */
[----:B------:R-:W0:Y:S01]  /*2540*/  F2F.F16.F32 R44, R44 ;  /* 0x0000002c002c7304 */ /* 0x000e220000200800 */
[----:B------:R-:W-:Y:S01]  /*2550*/  LOP3.LUT R35, R75, R9, R12, 0xfe, !PT ;  /* 0x000000094b237212 */ /* 0x000fe200078efe0c */
[----:B------:R-:W-:-:S06]  /*2560*/  FMUL R12, R46, UR7 ;  /* 0x000000072e0c7c20 */ /* 0x000fcc0008400000 */
        /* <DEDUP_REMOVED lines=29> */
[----:B------:R-:W0:Y:S08]  /*2740*/  F2F.F16.F32 R58, R58 ;  /* 0x0000003a003a7304 */ /* 0x000e300000200800 */
[----:B------:R-:W2:Y:S01]  /*2750*/  F2F.F16.F32 R41, R41 ;  /* 0x0000002900297304 */ /* 0x000ea20000200800 */
        /* <DEDUP_REMOVED lines=29> */
[----:B------:R-:W3:Y:S08]  /*2930*/  F2F.F16.F32 R75, R75 ;  /* 0x0000004b004b7304 */ /* 0x000ef00000200800 */
[----:B------:R-:W1:Y:S01]  /*2940*/  F2F.F16.F32 R58, R58 ;  /* 0x0000003a003a7304 */ /* 0x000e620000200800 */
        /* <DEDUP_REMOVED lines=84> */
[----:B------:R-:W-:Y:S01]  /*2e90*/  F2F.F16.F32 R65, R65 ;  /* 0x0000004100417304 */ /* 0x000fe20000200800 */
[----:B------:R-:W-:-:S07]  /*2ea0*/  LOP3.LUT R8, R40, R22, RZ, 0xfc, !PT ;  /* 0x0000001628087212 */ /* 0x000fce00078efcff */
[----:B------:R-:W0:Y:S01]  /*2eb0*/  F2F.F16.F32 R49, R49 ;  /* 0x0000003100317304 */ /* 0x000e220000200800 */
[----:B------:R-:W-:Y:S01]  /*2ec0*/  IADD3 R40, PT, PT, R19, R59, R18 ;  /* 0x0000003b13287210 */ /* 0x000fe20007ffe012 */
[----:B------:R-:W-:-:S06]  /*2ed0*/  IMAD.SHL.U32 R18, R15, 0x4, RZ ;  /* 0x000000040f127824 */ /* 0x000fcc00078e00ff */
[----:B------:R-:W1:Y:S01]  /*2ee0*/  F2F.F16.F32 R48, R48 ;  /* 0x0000003000307304 */ /* 0x000e620000200800 */
[----:B------:R-:W-:-:S07]  /*2ef0*/  IMAD R40, R19, 0xd, R40 ;  /* 0x0000000d13287824 */ /* 0x000fce00078e0228 */
[----:B------:R-:W2:Y:S01]  /*2f00*/  F2F.F16.F32 R63, R63 ;  /* 0x0000003f003f7304 */ /* 0x000ea20000200800 */
        /* <DEDUP_REMOVED lines=30> */
[----:B------:R-:W-:Y:S08]  /*30f0*/  F2F.F16.F32 R6, R6 ;  /* 0x0000000600067304 */ /* 0x000ff00000200800 */
[----:B------:R-:W0:Y:S08]  /*3100*/  F2F.F16.F32 R64, R64 ;  /* 0x0000004000407304 */ /* 0x000e300000200800 */
[----:B------:R-:W1:Y:S08]  /*3110*/  F2F.F16.F32 R63, R63 ;  /* 0x0000003f003f7304 */ /* 0x000e700000200800 */
[----:B------:R-:W2:Y:S01]  /*3120*/  F2F.F16.F32 R4, R4 ;  /* 0x0000000400047304 */ /* 0x000ea20000200800 */
        /* <DEDUP_REMOVED lines=73> */
[----:B------:R-:W1:Y:S01]  /*35c0*/  F2F.F16.F32 R62, R62 ;  /* 0x0000003e003e7304 */ /* 0x000e620000200800 */
[--C-:B------:R-:W-:Y:S01]  /*35d0*/  SHF.R.U64 R2, R28, 0x10, R29.reuse ;  /* 0x000000101c027819 */ /* 0x100fe2000000121d */
[----:B------:R-:W-:Y:S01]  /*35e0*/  FMUL R74, R4, UR7 ;  /* 0x00000007044a7c20 */ /* 0x000fe20008400000 */
[----:B------:R-:W-:-:S03]  /*35f0*/  SHF.R.U32.HI R69, RZ, 0x10, R29 ;  /* 0x00000010ff457819 */ /* 0x000fc6000001161d */
[----:B------:R-:W-:Y:S02]  /*3600*/  HADD2.F32 R2, -RZ, R2.H0_H0 ;  /* 0x20000002ff027230 */ /* 0x000fe40000004100 */
[----:B------:R-:W-:Y:S01]  /*3610*/  HADD2.F32 R69, -RZ, R69.H0_H0 ;  /* 0x20000045ff457230 */ /* 0x000fe20000004100 */
[----:B------:R-:W0:Y:S02]  /*3620*/  F2F.F16.F32 R74, R74 ;  /* 0x0000004a004a7304 */ /* 0x000e240000200800 */
[----:B------:R-:W-:Y:S01]  /*3630*/  FMUL R53, R2, UR7 ;  /* 0x0000000702357c20 */ /* 0x000fe20008400000 */
[----:B-1----:R-:W-:-:S05]  /*3640*/  IMAD.U32 R49, R62, 0x10000, RZ ;  /* 0x000100003e317824 */ /* 0x002fca00078e00ff */
[----:B------:R-:W-:Y:S01]  /*3650*/  LOP3.LUT R57, R49, R57, R59, 0xfe, !PT ;  /* 0x0000003931397212 */ /* 0x000fe200078efe3b */
[----:B------:R-:W-:Y:S01]  /*3660*/  FMUL R49, R69, UR7 ;  /* 0x0000000745317c20 */ /* 0x000fe20008400000 */
[----:B------:R-:W1:Y:S01]  /*3670*/  F2F.F16.F32 R53, R53 ;  /* 0x0000003500357304 */ /* 0x000e620000200800 */
[----:B------:R-:W-:-:S07]  /*3680*/  SHF.L.U32 R28, R19, 0x1, RZ ;  /* 0x00000001131c7819 */ /* 0x000fce00000006ff */
[----:B------:R-:W2:Y:S01]  /*3690*/  F2F.F16.F32 R59, R49 ;  /* 0x00000031003b7304 */ /* 0x000ea20000200800 */
        /* <DEDUP_REMOVED lines=85> */
[----:B------:R-:W-:Y:S02]  /*3bf0*/  F2F.F16.F32 R50, R50 ;  /* 0x0000003200327304 */ /* 0x000fe40000200800 */
[----:B------:R-:W-:Y:S01]  /*3c00*/  IADD3 R57, PT, PT, R13, -R56, RZ ;  /* 0x800000380d397210 */ /* 0x000fe20007ffe0ff */
[----:B------:R-:W-:-:S05]  /*3c10*/  FMUL R13, R46, UR7 ;  /* 0x000000072e0d7c20 */ /* 0x000fca0008400000 */
[----:B------:R-:W0:Y:S08]  /*3c20*/  F2F.F16.F32 R15, R15 ;  /* 0x0000000f000f7304 */ /* 0x000e300000200800 */
[----:B------:R-:W1:Y:S08]  /*3c30*/  F2F.F16.F32 R4, R4 ;  /* 0x0000000400047304 */ /* 0x000e700000200800 */
[----:B------:R-:W2:Y:S01]  /*3c40*/  F2F.F16.F32 R13, R13 ;  /* 0x0000000d000d7304 */ /* 0x000ea20000200800 */
        /* <DEDUP_REMOVED lines=24> */
[----:B------:R-:W2:Y:S01]  /*3dd0*/  F2F.F16.F32 R68, R68 ;  /* 0x0000004400447304 */ /* 0x000ea20000200800 */
        /* <DEDUP_REMOVED lines=10> */
[----:B------:R-:W-:Y:S08]  /*3e80*/  F2F.F16.F32 R69, R69 ;  /* 0x0000004500457304 */ /* 0x000ff00000200800 */
[----:B------:R-:W2:Y:S08]  /*3e90*/  F2F.F16.F32 R47, R47 ;  /* 0x0000002f002f7304 */ /* 0x000eb00000200800 */
[----:B------:R-:W3:Y:S01]  /*3ea0*/  F2F.F16.F32 R46, R46 ;  /* 0x0000002e002e7304 */ /* 0x000ee20000200800 */
        /* <DEDUP_REMOVED lines=199> */
.L_x_3651:
[----:B01----:R-:W-:-:S07]  /*4b20*/  FMNMX R3, R3, R4, !PT ;  /* 0x0000000403037209 */ /* 0x003fce0007800000 */
.L_x_3643:
[----:B--2---:R-:W-:Y:S05]  /*4b30*/  BSYNC B0 ;  /* 0x0000000000007941 */ /* 0x004fea0003800000 */
.L_x_3642:
        /* <DEDUP_REMOVED lines=17> */
.L_x_3646:
[----:B------:R-:W-:Y:S05]  /*4c50*/  BSYNC.RECONVERGENT B0 ;  /* 0x0000000000007941 */ /* 0x000fea0003800200 */
.L_x_3645:
[----:B------:R-:W-:Y:S05]  /*4c60*/  @P1 EXIT ;  /* 0x000000000000194d */ /* 0x000fea0003800000 */
[----:B------:R-:W-:-:S04]  /*4c70*/  UIADD3 UR6, UPT, UPT, UR7, 0x1800000, URZ ;  /* 0x0180000007067890 */ /* 0x000fc8000fffe0ff */
[----:B------:R-:W-:-:S04]  /*4c80*/  ULOP3.LUT UR6, UR6, 0x7f800000, URZ, 0xc0, !UPT ;  /* 0x7f80000006067892 */ /* 0x000fc8000f8ec0ff */
[----:B------:R-:W-:-:S09]  /*4c90*/  UISETP.GT.U32.AND UP0, UPT, UR6, 0x1ffffff, UPT ;  /* 0x01ffffff0600788c */ /* 0x000fd2000bf04070 */
[----:B------:R-:W-:Y:S05]  /*4ca0*/  BRA.U UP0, `(.L_x_3647) ;  /* 0x0000000100107547 */ /* 0x000fea000b800000 */
[----:B------:R-:W-:Y:S02]  /*4cb0*/  MOV R0, UR7 ;  /* 0x0000000700007c02 */ /* 0x000fe40008000f00 */
[----:B------:R-:W-:-:S07]  /*4cc0*/  MOV R7, 0x4ce0 ;  /* 0x00004ce000077802 */ /* 0x000fce0000000f00 */
[----:B0-----:R-:W-:Y:S05]  /*4cd0*/  CALL.REL.NOINC `($__internal_23_$__cuda_sm20_rcp_rn_f32_slowpath) ;  /* 0x0000000000607944 */ /* 0x001fea0003c00000 */
[----:B------:R-:W-:Y:S05]  /*4ce0*/  BRA `(.L_x_3648) ;  /* 0x0000000000147947 */ /* 0x000fea0003800000 */
.L_x_3647:
[----:B0-----:R-:W0:Y:S01]  /*4cf0*/  MUFU.RCP R5, UR7 ;  /* 0x0000000700057d08 */ /* 0x001e220008001000 */
[----:B------:R-:W-:-:S04]  /*4d00*/  IMAD.U32 R0, RZ, RZ, UR7 ;  /* 0x00000007ff007e24 */ /* 0x000fc8000f8e00ff */
[----:B0-----:R-:W-:-:S04]  /*4d10*/  FFMA R0, R5, R0, -1 ;  /* 0xbf80000005007423 */ /* 0x001fc80000000000 */
[----:B------:R-:W-:-:S04]  /*4d20*/  FADD.FTZ R0, -R0, -RZ ;  /* 0x800000ff00007221 */ /* 0x000fc80000010100 */
[----:B------:R-:W-:-:S07]  /*4d30*/  FFMA R5, R5, R0, R5 ;  /* 0x0000000005057223 */ /* 0x000fce0000000005 */
.L_x_3648:
[----:B------:R-:W-:Y:S02]  /*4d40*/  MOV R2, UR4 ;  /* 0x0000000400027c02 */ /* 0x000fe40008000f00 */
[----:B------:R-:W-:-:S05]  /*4d50*/  MOV R3, UR5 ;  /* 0x0000000500037c02 */ /* 0x000fca0008000f00 */
[----:B------:R-:W-:Y:S01]  /*4d60*/  STG.E desc[UR10][R2.64], R5 ;  /* 0x0000000502007986 */ /* 0x000fe2000c10190a */
[----:B------:R-:W-:Y:S05]  /*4d70*/  EXIT ;  /* 0x000000000000794d */ /* 0x000fea0003800000 */
.L_x_3644:
[----:B------:R-:W-:Y:S01]  /*4d80*/  HFMA2 R6, -RZ, RZ, 0, 1.1920928955078125e-07 ;  /* 0x00000002ff067431 */ /* 0x000fe200000001ff */
[----:B------:R-:W-:Y:S02]  /*4d90*/  MOV R7, 0x1f ;  /* 0x0000001f00077802 */ /* 0x000fe40000000f00 */
[----:B------:R-:W-:-:S07]  /*4da0*/  MOV R5, 0xffffffff ;  /* 0xffffffff00057802 */ /* 0x000fce0000000f00 */
[----:B012---:R-:W-:Y:S05]  /*4db0*/  WARPSYNC.COLLECTIVE R5, `(.L_x_3649) ;  /* 0x0000000005087348 */ /* 0x007fea0003c00000 */
[----:B-1----:R1:W3:Y:S02]  /*4dc0*/  SHFL.DOWN P0, R4, R2, R6, R7 ;  /* 0x0800000602047389 */ /* 0x0022e40000000007 */
[----:B0123--:R-:W-:Y:S05]  /*4dd0*/  ENDCOLLECTIVE ;  /* 0x000000000000791b */ /* 0x00ffea0003800000 */
.L_x_3649:
[----:B------:R-:W-:Y:S01]  /*4de0*/  HFMA2 R6, -RZ, RZ, 0, 5.9604644775390625e-08 ;  /* 0x00000001ff067431 */ /* 0x000fe200000001ff */
[----:B------:R-:W-:-:S04]  /*4df0*/  MOV R3, R4 ;  /* 0x0000000400037202 */ /* 0x000fc80000000f00 */
[----:B------:R-:W-:-:S05]  /*4e00*/  FMNMX R3, R3, R2, !PT ;  /* 0x0000000203037209 */ /* 0x000fca0007800000 */
[----:B------:R-:W-:-:S07]  /*4e10*/  IMAD.MOV.U32 R2, RZ, RZ, R3 ;  /* 0x000000ffff027224 */ /* 0x000fce00078e0003 */
[----:B------:R-:W-:Y:S05]  /*4e20*/  WARPSYNC.COLLECTIVE R5, `(.L_x_3650) ;  /* 0x0000000005087348 */ /* 0x000fea0003c00000 */
[----:B------:R0:W1:Y:S02]  /*4e30*/  SHFL.DOWN P0, R4, R2, R6, R7 ;  /* 0x0800000602047389 */ /* 0x0000640000000007 */
[----:B01----:R-:W-:Y:S05]  /*4e40*/  ENDCOLLECTIVE ;  /* 0x000000000000791b */ /* 0x003fea0003800000 */
.L_x_3650:
[----:B------:R-:W-:Y:S05]  /*4e50*/  BRA `(.L_x_3651) ;  /* 0xfffffffc00307947 */ /* 0x000fea000383ffff */
        .weak           $__internal_23_$__cuda_sm20_rcp_rn_f32_slowpath
        .type           $__internal_23_$__cuda_sm20_rcp_rn_f32_slowpath,@function
        .size           $__internal_23_$__cuda_sm20_rcp_rn_f32_slowpath,(.L_x_3792 - $__internal_23_$__cuda_sm20_rcp_rn_f32_slowpath)
$__internal_23_$__cuda_sm20_rcp_rn_f32_slowpath:
        /* <DEDUP_REMOVED lines=15> */
.L_x_3652:
        /* <DEDUP_REMOVED lines=33> */
.L_x_3654:
[----:B------:R0:W1:Y:S02]  /*5160*/  MUFU.RCP R2, R0 ;  /* 0x0000000000027308 */ /* 0x0000640000001000 */
.L_x_3653:
[----:B------:R-:W-:Y:S01]  /*5170*/  HFMA2 R3, -RZ, RZ, 0, 0 ;  /* 0x00000000ff037431 */ /* 0x000fe200000001ff */
[----:B-1-3--:R-:W-:Y:S02]  /*5180*/  MOV R5, R2 ;  /* 0x0000000200057202 */ /* 0x00afe40000000f00 */
[----:B------:R-:W-:-:S04]  /*5190*/  MOV R2, R7 ;  /* 0x0000000700027202 */ /* 0x000fc80000000f00 */
[----:B0-2---:R-:W-:Y:S05]  /*51a0*/  RET.REL.NODEC R2 `(_ZN18transformer_engine56_GLOBAL__N__9a404817_23_multi_cast_transpose_cu_26a11c4627multi_cast_transpose_kernelILi4ELi4ELb1Ef6__halfS2_EEvNS0_22MultiCastTransposeArgsE) ;  /* 0xffffffac02947950 */ /* 0x005fea0003c3ffff */
.L_x_3655:
        /* <DEDUP_REMOVED lines=13> */
.L_x_3792:


//--------------------- .text._ZN18transformer_engine56_GLOBAL__N__9a404817_23_multi_cast_transpose_cu_26a11c4627multi_cast_transpose_kernelILi4ELi2ELb1Ef6__halffEEvNS0_22MultiCastTransposeArgsE --------------------------
	.section	.text._ZN18transformer_engine56_GLOBAL__N__9a404817_23_multi_cast_transpose_cu_26a11c4627multi_cast_transpose_kernelILi4ELi2ELb1Ef6__halffEEvNS0_22MultiCastTransposeArgsE,"ax",@progbits
	.align	128
.text._ZN18transformer_engine56_GLOBAL__N__9a404817_23_multi_cast_transpose_cu_26a11c4627multi_cast_transpose_kernelILi4ELi2ELb1Ef6__halffEEvNS0_22MultiCastTransposeArgsE:
        .type           _ZN18transformer_engine56_GLOBAL__N__9a404817_23_multi_cast_transpose_cu_26a11c4627multi_cast_transpose_kernelILi4ELi2ELb1Ef6__halffEEvNS0_22MultiCastTransposeArgsE,@function
        .size           _ZN18transformer_engine56_GLOBAL__N__9a404817_23_multi_cast_transpose_cu_26a11c4627multi_cast_transpose_kernelILi4ELi2ELb1Ef6__halffEEvNS0_22MultiCastTransposeArgsE,(.L_x_3794 - _ZN18transformer_engine56_GLOBAL__N__9a404817_23_multi_cast_transpose_cu_26a11c4627multi_cast_transpose_kernelILi4ELi2ELb1Ef6__halffEEvNS0_22MultiCastTransposeArgsE)
        .other          _ZN18transformer_engine56_GLOBAL__N__9a404817_23_multi_cast_transpose_cu_26a11c4627multi_cast_transpose_kernelILi4ELi2ELb1Ef6__halffEEvNS0_22MultiCastTransposeArgsE,@"STO_CUDA_ENTRY STV_DEFAULT"
_ZN18transformer_engine56_GLOBAL__N__9a404817_23_multi_cast_transpose_cu_26a11c4627multi_cast_transpose_kernelILi4ELi2ELb1Ef6__halffEEvNS0_22MultiCastTransposeArgsE:
[----:B------:R-:W-:Y:S08]  /*0000*/  LDC R1, c[0x0][0x37c] ;  /* 0x0000df00ff017b82 */ /* 0x000ff00000000800 */
[----:B------:R-:W0:Y:S01]  /*0010*/  S2UR UR7, SR_CTAID.X ;  /* 0x00000000000779c3 */ /* 0x000e220000002500 */
[----:B------:R-:W-:Y:S01]  /*0020*/  UMOV UR4, URZ ;  /* 0x000000ff00047c82 */ /* 0x000fe20008000000 */
[----:B------:R-:W-:-:S05]  /*0030*/  UMOV UR8, 0xe00 ;  /* 0x00000e0000087882 */ /* 0x000fca0000000000 */
.L_x_3656:
        /* <DEDUP_REMOVED lines=14> */
[----:B--2---:R-:W-:-:S04]  /*0120*/  IADD3 R0, PT, PT, R71, 0x7f, RZ ;  /* 0x0000007f47007810 */ /* 0x004fc80007ffe0ff */
        /* <DEDUP_REMOVED lines=11> */
[----:B--2---:R-:W-:Y:S01]  /*01e0*/  IMAD.MOV.U32 R4, RZ, RZ, RZ ;  /* 0x000000ffff047224 */ /* 0x004fe200078e00ff */
[----:B---3--:R-:W-:-:S05]  /*01f0*/  IADD3 R6, PT, PT, RZ, -R5, RZ ;  /* 0x80000005ff067210 */ /* 0x008fca0007ffe0ff */
[----:B------:R-:W-:Y:S01]  /*0200*/  IMAD R9, R6, R7, RZ ;  /* 0x0000000706097224 */ /* 0x000fe200078e02ff */
[----:B------:R-:W-:-:S03]  /*0210*/  IABS R6, R10 ;  /* 0x0000000a00067213 */ /* 0x000fc60000000000 */
[----:B------:R-:W-:Y:S01]  /*0220*/  IMAD.HI.U32 R5, R5, R9, R4 ;  /* 0x0000000905057227 */ /* 0x000fe200078e0004 */
[----:B------:R-:W-:Y:S02]  /*0230*/  IADD3 R9, PT, PT, RZ, -R6, RZ ;  /* 0x80000006ff097210 */ /* 0x000fe40007ffe0ff */
[----:B------:R-:W-:-:S03]  /*0240*/  MOV R4, UR5 ;  /* 0x0000000500047c02 */ /* 0x000fc60008000f00 */
[----:B------:R-:W-:Y:S01]  /*0250*/  IMAD.HI.U32 R6, R5, R8, RZ ;  /* 0x0000000805067227 */ /* 0x000fe200078e00ff */
[----:B------:R-:W-:-:S03]  /*0260*/  LOP3.LUT R5, R3, R10, RZ, 0x3c, !PT ;  /* 0x0000000a03057212 */ /* 0x000fc600078e3cff */
[----:B------:R-:W-:Y:S01]  /*0270*/  IMAD R0, R6, R9, R8 ;  /* 0x0000000906007224 */ /* 0x000fe200078e0208 */
[----:B------:R-:W-:Y:S01]  /*0280*/  ISETP.GE.AND P1, PT, R5, RZ, PT ;  /* 0x000000ff0500720c */ /* 0x000fe20003f26270 */
[----:B------:R-:W-:Y:S01]  /*0290*/  HFMA2 R9, -RZ, RZ, 0, 1.1920928955078125e-07 ;  /* 0x00000002ff097431 */ /* 0x000fe200000001ff */
[----:B------:R-:W2:Y:S02]  /*02a0*/  LDC.64 R4, c[0x0][R4+0x980] ;  /* 0x0002600004047b82 */ /* 0x000ea40000000a00 */
[----:B------:R-:W-:-:S13]  /*02b0*/  ISETP.GT.U32.AND P2, PT, R7, R0, PT ;  /* 0x000000000700720c */ /* 0x000fda0003f44070 */
[-C--:B------:R-:W-:Y:S02]  /*02c0*/  @!P2 IADD3 R0, PT, PT, R0, -R7.reuse, RZ ;  /* 0x800000070000a210 */ /* 0x080fe40007ffe0ff */
        /* <DEDUP_REMOVED lines=9> */
[C---:B------:R-:W-:Y:S01]  /*0360*/  IADD3 R8, PT, PT, -R6.reuse, RZ, RZ ;  /* 0x000000ff06087210 */ /* 0x040fe20007ffe1ff */
[----:B------:R-:W-:-:S04]  /*0370*/  IMAD.SHL.U32 R68, R6, 0x40, RZ ;  /* 0x0000004006447824 */ /* 0x000fc800078e00ff */
[----:B------:R-:W-:Y:S01]  /*0380*/  IMAD R69, R10, R8, R3 ;  /* 0x000000080a457224 */ /* 0x000fe200078e0203 */
[----:B---3--:R-:W-:-:S05]  /*0390*/  SHF.R.U32.HI R7, RZ, 0x5, R0 ;  /* 0x00000005ff077819 */ /* 0x008fca0000011600 */
[----:B0-----:R-:W2:Y:S01]  /*03a0*/  @P0 LDG.E R4, desc[UR10][R4.64] ;  /* 0x0000000a04040981 */ /* 0x001ea2000c1e1900 */
[----:B------:R-:W-:Y:S02]  /*03b0*/  SHF.L.U32 R60, R0, 0x2, RZ ;  /* 0x00000002003c7819 */ /* 0x000fe400000006ff */
[----:B------:R-:W-:Y:S02]  /*03c0*/  SHF.L.U32 R7, R7, 0x1, RZ ;  /* 0x0000000107077819 */ /* 0x000fe400000006ff */
[----:B------:R-:W-:Y:S02]  /*03d0*/  SHF.L.U32 R69, R69, 0x7, RZ ;  /* 0x0000000745457819 */ /* 0x000fe400000006ff */
[----:B------:R-:W-:Y:S02]  /*03e0*/  LOP3.LUT R12, R68, R7, RZ, 0xfc, !PT ;  /* 0x00000007440c7212 */ /* 0x000fe400078efcff */
[----:B------:R-:W-:-:S05]  /*03f0*/  LOP3.LUT R44, R69, 0x7c, R60, 0xf8, !PT ;  /* 0x0000007c452c7812 */ /* 0x000fca00078ef83c */
[----:B------:R-:W-:-:S04]  /*0400*/  IMAD R10, R71, R12, R44 ;  /* 0x0000000c470a7224 */ /* 0x000fc800078e022c */
[----:B-1----:R-:W-:-:S05]  /*0410*/  IMAD.WIDE R8, R10, R9, UR12 ;  /* 0x0000000c0a087e25 */ /* 0x002fca000f8e0209 */
[----:B------:R0:W3:Y:S01]  /*0420*/  LDG.E.64 R6, desc[UR10][R8.64] ;  /* 0x0000000a08067981 */ /* 0x0000e2000c1e1b00 */
[----:B------:R-:W1:Y:S01]  /*0430*/  LDCU.64 UR14, c[0x0][UR4+0x580] ;  /* 0x0000b000040e77ac */ /* 0x000e620008000a00 */
[----:B------:R-:W-:Y:S01]  /*0440*/  UMOV UR7, 0x3f800000 ;  /* 0x3f80000000077882 */ /* 0x000fe20000000000 */
[----:B------:R-:W-:Y:S02]  /*0450*/  HFMA2 R11, -RZ, RZ, 0, 2.384185791015625e-07 ;  /* 0x00000004ff0b7431 */ /* 0x000fe400000001ff */
[----:B0-----:R-:W-:-:S04]  /*0460*/  IMAD.WIDE R8, R71, 0x2, R8 ;  /* 0x0000000247087825 */ /* 0x001fc800078e0208 */
[----:B-1----:R-:W-:Y:S01]  /*0470*/  IMAD.WIDE R10, R10, R11, UR14 ;  /* 0x0000000e0a0a7e25 */ /* 0x002fe2000f8e020b */
[----:B--2---:R-:W-:Y:S02]  /*0480*/  @P0 R2UR UR7, R4 ;  /* 0x00000000040702ca */ /* 0x004fe400000e0000 */
[--C-:B---3--:R-:W-:Y:S02]  /*0490*/  SHF.R.U64 R35, R6, 0x10, R7.reuse ;  /* 0x0000001006237819 */ /* 0x108fe40000001207 */
[----:B------:R-:W-:Y:S01]  /*04a0*/  SHF.R.U32.HI R43, RZ, 0x10, R7 ;  /* 0x00000010ff2b7819 */ /* 0x000fe20000011607 */
[----:B------:R-:W-:Y:S02]  /*04b0*/  HADD2.F32 R42, -RZ, R6.H0_H0 ;  /* 0x20000006ff2a7230 */ /* 0x000fe40000004100 */
[----:B------:R-:W-:Y:S02]  /*04c0*/  HADD2.F32 R36, -RZ, R7.H0_H0 ;  /* 0x20000007ff247230 */ /* 0x000fe40000004100 */
[----:B------:R-:W-:-:S02]  /*04d0*/  HADD2.F32 R35, -RZ, R35.H0_H0 ;  /* 0x20000023ff237230 */ /* 0x000fc40000004100 */
[----:B------:R-:W-:Y:S02]  /*04e0*/  HADD2.F32 R43, -RZ, R43.H0_H0 ;  /* 0x2000002bff2b7230 */ /* 0x000fe40000004100 */
[----:B------:R-:W-:Y:S01]  /*04f0*/  FMUL R4, R42, UR7 ;  /* 0x000000072a047c20 */ /* 0x000fe20008400000 */
[----:B------:R-:W-:Y:S01]  /*0500*/  FMUL R6, R36, UR7 ;  /* 0x0000000724067c20 */ /* 0x000fe20008400000 */
[----:B------:R-:W-:Y:S01]  /*0510*/  FMUL R5, R35, UR7 ;  /* 0x0000000723057c20 */ /* 0x000fe20008400000 */
[----:B------:R-:W-:-:S05]  /*0520*/  FMUL R7, R43, UR7 ;  /* 0x000000072b077c20 */ /* 0x000fca0008400000 */
[----:B------:R0:W-:Y:S04]  /*0530*/  STG.E.128 desc[UR10][R10.64], R4 ;  /* 0x000000040a007986 */ /* 0x0001e8000c101d0a */
[----:B------:R-:W2:Y:S01]  /*0540*/  LDG.E.64 R8, desc[UR10][R8.64] ;  /* 0x0000000a08087981 */ /* 0x000ea2000c1e1b00 */
[----:B------:R-:W-:Y:S01]  /*0550*/  IMAD R12, R71, R12, R71 ;  /* 0x0000000c470c7224 */ /* 0x000fe200078e0247 */
[----:B------:R-:W-:-:S03]  /*0560*/  MOV R17, 0x2 ;  /* 0x0000000200117802 */ /* 0x000fc60000000f00 */
[C---:B------:R-:W-:Y:S02]  /*0570*/  IMAD R20, R71.reuse, 0x7, R12 ;  /* 0x0000000747147824 */ /* 0x040fe400078e020c */
[----:B------:R-:W-:-:S04]  /*0580*/  IMAD.WIDE R14, R71, 0x4, R10 ;  /* 0x00000004470e7825 */ /* 0x000fc800078e020a */
[----:B------:R-:W-:-:S04]  /*0590*/  IMAD.IADD R18, R44, 0x1, R20 ;  /* 0x000000012c127824 */ /* 0x000fc800078e0214 */
[----:B------:R-:W-:Y:S01]  /*05a0*/  IMAD.WIDE R16, R18, R17, UR12 ;  /* 0x0000000c12107e25 */ /* 0x000fe2000f8e0211 */
[--C-:B--2---:R-:W-:Y:S02]  /*05b0*/  SHF.R.U64 R72, R8, 0x10, R9.reuse ;  /* 0x0000001008487819 */ /* 0x104fe40000001209 */
[----:B------:R-:W-:Y:S01]  /*05c0*/  SHF.R.U32.HI R51, RZ, 0x10, R9 ;  /* 0x00000010ff337819 */ /* 0x000fe20000011609 */
[----:B------:R-:W-:Y:S02]  /*05d0*/  HADD2.F32 R37, -RZ, R8.H0_H0 ;  /* 0x20000008ff257230 */ /* 0x000fe40000004100 */
[----:B------:R-:W-:Y:S02]  /*05e0*/  HADD2.F32 R40, -RZ, R9.H0_H0 ;  /* 0x20000009ff287230 */ /* 0x000fe40000004100 */
[----:B------:R-:W-:Y:S02]  /*05f0*/  HADD2.F32 R72, -RZ, R72.H0_H0 ;  /* 0x20000048ff487230 */ /* 0x000fe40000004100 */
[----:B------:R-:W-:-:S02]  /*0600*/  HADD2.F32 R51, -RZ, R51.H0_H0 ;  /* 0x20000033ff337230 */ /* 0x000fc40000004100 */
[----:B------:R-:W-:Y:S01]  /*0610*/  FMUL R8, R37, UR7 ;  /* 0x0000000725087c20 */ /* 0x000fe20008400000 */
[----:B0-----:R-:W-:Y:S01]  /*0620*/  FMUL R10, R40, UR7 ;  /* 0x00000007280a7c20 */ /* 0x001fe20008400000 */
[----:B------:R-:W-:Y:S01]  /*0630*/  FMUL R9, R72, UR7 ;  /* 0x0000000748097c20 */ /* 0x000fe20008400000 */
[----:B------:R-:W-:-:S05]  /*0640*/  FMUL R11, R51, UR7 ;  /* 0x00000007330b7c20 */ /* 0x000fca0008400000 */
[----:B------:R0:W-:Y:S04]  /*0650*/  STG.E.128 desc[UR10][R14.64], R8 ;  /* 0x000000080e007986 */ /* 0x0001e8000c101d0a */
[----:B------:R1:W2:Y:S01]  /*0660*/  LDG.E.64 R12, desc[UR10][R16.64] ;  /* 0x0000000a100c7981 */ /* 0x0002a2000c1e1b00 */
[----:B------:R-:W-:Y:S02]  /*0670*/  HFMA2 R19, -RZ, RZ, 0, 2.384185791015625e-07 ;  /* 0x00000004ff137431 */ /* 0x000fe400000001ff */
[----:B-1----:R-:W-:-:S04]  /*0680*/  IMAD.WIDE R16, R71, 0x2, R16 ;  /* 0x0000000247107825 */ /* 0x002fc800078e0210 */
        /* <DEDUP_REMOVED lines=12> */
[----:B------:R-:W2:Y:S01]  /*0750*/  LDG.E.64 R16, desc[UR10][R16.64] ;  /* 0x0000000a10107981 */ /* 0x000ea2000c1e1b00 */
[----:B------:R-:W-:-:S05]  /*0760*/  IADD3 R20, PT, PT, R71, R20, RZ ;  /* 0x0000001447147210 */ /* 0x000fca0007ffe0ff */
[C---:B------:R-:W-:Y:S01]  /*0770*/  IMAD R28, R71.reuse, 0x7, R20 ;  /* 0x00000007471c7824 */ /* 0x040fe200078e0214 */
[----:B------:R-:W-:Y:S01]  /*0780*/  MOV R25, 0x2 ;  /* 0x0000000200197802 */ /* 0x000fe20000000f00 */
[----:B------:R-:W-:-:S03]  /*0790*/  IMAD.WIDE R22, R71, 0x4, R18 ;  /* 0x0000000447167825 */ /* 0x000fc600078e0212 */
[----:B------:R-:W-:-:S05]  /*07a0*/  IADD3 R26, PT, PT, R44, R28, RZ ;  /* 0x0000001c2c1a7210 */ /* 0x000fca0007ffe0ff */
        /* <DEDUP_REMOVED lines=28> */
[----:B------:R-:W-:Y:S01]  /*0970*/  IADD3 R34, PT, PT, R71, R28, RZ ;  /* 0x0000001c47227210 */ /* 0x000fe20007ffe0ff */
[----:B------:R-:W-:-:S04]  /*0980*/  HFMA2 R33, -RZ, RZ, 0, 1.1920928955078125e-07 ;  /* 0x00000002ff217431 */ /* 0x000fc800000001ff */
[C---:B------:R-:W-:Y:S02]  /*0990*/  IMAD R34, R71.reuse, 0x7, R34 ;  /* 0x0000000747227824 */ /* 0x040fe400078e0222 */
        /* <DEDUP_REMOVED lines=15> */
[----:B------:R-:W-:-:S05]  /*0a90*/  MOV R39, 0x4 ;  /* 0x0000000400277802 */ /* 0x000fca0000000f00 */
        /* <DEDUP_REMOVED lines=14> */
[----:B------:R-:W-:-:S04]  /*0b80*/  FMNMX3 R35, |R42|, RZ, |R35|, !PT ;  /* 0x000000ff2a237276 */ /* 0x000fc80007800623 */
[----:B------:R-:W-:Y:S01]  /*0b90*/  FMNMX3 R35, |R36|, R35, |R43|, !PT ;  /* 0x0000002324237276 */ /* 0x000fe2000780062b */
[C---:B------:R-:W-:Y:S02]  /*0ba0*/  IMAD.IADD R36, R71.reuse, 0x1, R34 ;  /* 0x0000000147247824 */ /* 0x040fe400078e0222 */
[----:B------:R-:W-:Y:S02]  /*0bb0*/  HFMA2 R42, -RZ, RZ, 0, 1.1920928955078125e-07 ;  /* 0x00000002ff2a7431 */ /* 0x000fe400000001ff */
[----:B------:R-:W-:Y:S01]  /*0bc0*/  IMAD R73, R71, 0x7, R36 ;  /* 0x0000000747497824 */ /* 0x000fe200078e0224 */
[----:B------:R-:W-:-:S04]  /*0bd0*/  FMNMX3 R72, |R37|, R35, |R72|, !PT ;  /* 0x0000002325487276 */ /* 0x000fc80007800648 */
[----:B------:R-:W-:Y:S01]  /*0be0*/  IADD3 R75, PT, PT, R44, R73, RZ ;  /* 0x000000492c4b7210 */ /* 0x000fe20007ffe0ff */
[----:B0-----:R-:W-:-:S04]  /*0bf0*/  IMAD.WIDE R38, R71, 0x4, R38 ;  /* 0x0000000447267825 */ /* 0x001fc800078e0226 */
        /* <DEDUP_REMOVED lines=32> */
[----:B------:R-:W-:-:S04]  /*0e00*/  FMNMX3 R74, |R57|, R74, |R62|, !PT ;  /* 0x0000004a394a7276 */ /* 0x000fc8000780063e */
[----:B------:R-:W-:-:S04]  /*0e10*/  FMNMX3 R74, |R63|, R74, |R52|, !PT ;  /* 0x0000004a3f4a7276 */ /* 0x000fc80007800634 */
[----:B------:R-:W-:Y:S02]  /*0e20*/  FMNMX3 R74, |R64|, R74, |R45|, !PT ;  /* 0x0000004a404a7276 */ /* 0x000fe4000780062d */
[----:B------:R-:W-:-:S05]  /*0e30*/  IADD3 R52, PT, PT, R71, R73, RZ ;  /* 0x0000004947347210 */ /* 0x000fca0007ffe0ff */
[----:B------:R-:W-:Y:S01]  /*0e40*/  IMAD R52, R71, 0x7, R52 ;  /* 0x0000000747347824 */ /* 0x000fe200078e0234 */
[----:B------:R-:W-:Y:S01]  /*0e50*/  FMNMX3 R65, |R65|, R74, |R56|, !PT ;  /* 0x0000004a41417276 */ /* 0x000fe20007800638 */
[----:B------:R-:W-:-:S04]  /*0e60*/  IMAD.WIDE R74, R71, 0x4, R40 ;  /* 0x00000004474a7825 */ /* 0x000fc800078e0228 */
[----:B------:R-:W-:Y:S01]  /*0e70*/  IMAD.IADD R64, R44, 0x1, R52 ;  /* 0x000000012c407824 */ /* 0x000fe200078e0234 */
[--C-:B--2---:R-:W-:Y:S01]  /*0e80*/  SHF.R.U32.HI R45, RZ, 0x10, R55.reuse ;  /* 0x00000010ff2d7819 */ /* 0x104fe20000011637 */
[----:B------:R-:W-:Y:S01]  /*0e90*/  HADD2.F32 R63, -RZ, R54.H0_H0 ;  /* 0x20000036ff3f7230 */ /* 0x000fe20000004100 */
[----:B------:R-:W-:-:S03]  /*0ea0*/  SHF.R.U64 R62, R54, 0x10, R55 ;  /* 0x00000010363e7819 */ /* 0x000fc60000001237 */
[----:B------:R-:W-:Y:S02]  /*0eb0*/  HADD2.F32 R54, -RZ, R45.H0_H0 ;  /* 0x2000002dff367230 */ /* 0x000fe40000004100 */
[----:B------:R-:W-:Y:S02]  /*0ec0*/  HFMA2 R45, -RZ, RZ, 0, 1.1920928955078125e-07 ;  /* 0x00000002ff2d7431 */ /* 0x000fe400000001ff */
[----:B------:R-:W-:Y:S02]  /*0ed0*/  HADD2.F32 R55, -RZ, R55.H0_H0 ;  /* 0x20000037ff377230 */ /* 0x000fe40000004100 */
[----:B------:R-:W-:Y:S02]  /*0ee0*/  HADD2.F32 R62, -RZ, R62.H0_H0 ;  /* 0x2000003eff3e7230 */ /* 0x000fe40000004100 */
[----:B0-----:R-:W-:Y:S01]  /*0ef0*/  FMUL R40, R63, UR7 ;  /* 0x000000073f287c20 */ /* 0x001fe20008400000 */
[----:B------:R-:W-:Y:S01]  /*0f00*/  FMUL R43, R54, UR7 ;  /* 0x00000007362b7c20 */ /* 0x000fe20008400000 */
[----:B------:R-:W-:Y:S01]  /*0f10*/  FMUL R42, R55, UR7 ;  /* 0x00000007372a7c20 */ /* 0x000fe20008400000 */
[----:B------:R-:W-:Y:S01]  /*0f20*/  FMUL R41, R62, UR7 ;  /* 0x000000073e297c20 */ /* 0x000fe20008400000 */
[----:B------:R-:W-:-:S04]  /*0f30*/  IMAD.WIDE R44, R64, R45, UR12 ;  /* 0x0000000c402c7e25 */ /* 0x000fc8000f8e022d */
[----:B------:R0:W-:Y:S04]  /*0f40*/  STG.E.128 desc[UR10][R74.64], R40 ;  /* 0x000000284a007986 */ /* 0x0001e8000c101d0a */
[----:B------:R-:W2:Y:S01]  /*0f50*/  LDG.E.64 R56, desc[UR10][R44.64] ;  /* 0x0000000a2c387981 */ /* 0x000ea2000c1e1b00 */
[----:B------:R-:W-:-:S04]  /*0f60*/  FMNMX3 R65, |R46|, R65, |R47|, !PT ;  /* 0x000000412e417276 */ /* 0x000fc8000780062f */
[----:B------:R-:W-:-:S04]  /*0f70*/  FMNMX3 R65, |R48|, R65, |R61|, !PT ;  /* 0x0000004130417276 */ /* 0x000fc8000780063d */
[----:B------:R-:W-:Y:S02]  /*0f80*/  FMNMX3 R73, |R49|, R65, |R58|, !PT ;  /* 0x0000004131497276 */ /* 0x000fe4000780063a */
[----:B------:R-:W-:-:S05]  /*0f90*/  MOV R49, 0x4 ;  /* 0x0000000400317802 */ /* 0x000fca0000000f00 */
[----:B------:R-:W-:-:S04]  /*0fa0*/  IMAD.WIDE R48, R64, R49, UR14 ;  /* 0x0000000e40307e25 */ /* 0x000fc8000f8e0231 */
[----:B------:R-:W-:Y:S01]  /*0fb0*/  IMAD.WIDE R64, R71, 0x2, R44 ;  /* 0x0000000247407825 */ /* 0x000fe200078e022c */
[----:B------:R-:W1:Y:S01]  /*0fc0*/  S2UR UR9, SR_CgaCtaId ;  /* 0x00000000000979c3 */ /* 0x000e620000008800 */
        /* <DEDUP_REMOVED lines=16> */
[----:B------:R-:W-:-:S02]  /*10d0*/  HFMA2 R66, -RZ, RZ, 0, 1.5735626220703125e-05 ;  /* 0x00000108ff427431 */ /* 0x000fc400000001ff */
[----:B-1----:R-:W-:Y:S01]  /*10e0*/  ULEA UR5, UR9, UR5, 0x18 ;  /* 0x0000000509057291 */ /* 0x002fe2000f8ec0ff */
[----:B------:R-:W-:Y:S02]  /*10f0*/  FMNMX3 R67, |R67|, R73, |R72|, !PT ;  /* 0x0000004943437276 */ /* 0x000fe40007800648 */
[----:B------:R-:W-:Y:S02]  /*1100*/  LOP3.LUT R73, R0, 0x1f, RZ, 0xc0, !PT ;  /* 0x0000001f00497812 */ /* 0x000fe400078ec0ff */
[----:B------:R-:W-:Y:S01]  /*1110*/  FMNMX3 R67, |R50|, R67, |R51|, !PT ;  /* 0x0000004332437276 */ /* 0x000fe20007800633 */
[----:B------:R-:W-:Y:S01]  /*1120*/  IMAD.MOV.U32 R50, RZ, RZ, R4 ;  /* 0x000000ffff327224 */ /* 0x000fe200078e0004 */
[----:B------:R-:W-:Y:S01]  /*1130*/  SHF.R.U32.HI R70, RZ, 0x5, R0 ;  /* 0x00000005ff467819 */ /* 0x000fe20000011600 */
[----:B------:R-:W-:Y:S01]  /*1140*/  IMAD R51, R73, R66, UR5 ;  /* 0x0000000549337e24 */ /* 0x000fe2000f8e0242 */
[----:B------:R-:W-:Y:S01]  /*1150*/  IADD3 R4, PT, PT, R71, R52, RZ ;  /* 0x0000003447047210 */ /* 0x000fe20007ffe0ff */
[----:B0-----:R-:W-:-:S03]  /*1160*/  HFMA2 R75, -RZ, RZ, 0, 1.1920928955078125e-07 ;  /* 0x00000002ff4b7431 */ /* 0x001fc600000001ff */
[----:B------:R-:W-:Y:S02]  /*1170*/  LEA R72, R70, R51, 0x3 ;  /* 0x0000003346487211 */ /* 0x000fe400078e18ff */
[----:B------:R-:W-:Y:S01]  /*1180*/  MOV R51, R8 ;  /* 0x0000000800337202 */ /* 0x000fe20000000f00 */
[----:B------:R-:W-:Y:S01]  /*1190*/  IMAD R4, R71, 0x7, R4 ;  /* 0x0000000747047824 */ /* 0x000fe200078e0204 */
[----:B------:R-:W-:Y:S02]  /*11a0*/  LOP3.LUT R60, R69, 0x7c, R60, 0xf8, !PT ;  /* 0x0000007c453c7812 */ /* 0x000fe400078ef83c */
[----:B------:R-:W-:Y:S02]  /*11b0*/  FMNMX3 R63, |R63|, R67, |R62|, !PT ;  /* 0x000000433f3f7276 */ /* 0x000fe4000780063e */
[----:B------:R-:W-:Y:S01]  /*11c0*/  IADD3 R62, PT, PT, R60, R4, RZ ;  /* 0x000000043c3e7210 */ /* 0x000fe20007ffe0ff */
[----:B------:R0:W-:Y:S01]  /*11d0*/  STS.64 [R72], R50 ;  /* 0x0000003248007388 */ /* 0x0001e20000000a00 */
[----:B------:R-:W-:-:S04]  /*11e0*/  IMAD.WIDE R76, R71, 0x4, R48 ;  /* 0x00000004474c7825 */ /* 0x000fc800078e0230 */
[----:B------:R-:W-:Y:S01]  /*11f0*/  IMAD.WIDE R74, R62, R75, UR12 ;  /* 0x0000000c3e4a7e25 */ /* 0x000fe2000f8e024b */
[--C-:B---3--:R-:W-:Y:S02]  /*1200*/  SHF.R.U64 R8, R64, 0x10, R65.reuse ;  /* 0x0000001040087819 */ /* 0x108fe40000001241 */
[----:B------:R-:W-:Y:S01]  /*1210*/  SHF.R.U32.HI R53, RZ, 0x10, R65 ;  /* 0x00000010ff357819 */ /* 0x000fe20000011641 */
[----:B------:R-:W-:Y:S02]  /*1220*/  HADD2.F32 R59, -RZ, R64.H0_H0 ;  /* 0x20000040ff3b7230 */ /* 0x000fe40000004100 */
[----:B------:R-:W-:Y:S02]  /*1230*/  HADD2.F32 R65, -RZ, R65.H0_H0 ;  /* 0x20000041ff417230 */ /* 0x000fe40000004100 */
[----:B------:R-:W-:Y:S02]  /*1240*/  HADD2.F32 R8, -RZ, R8.H0_H0 ;  /* 0x20000008ff087230 */ /* 0x000fe40000004100 */
[----:B------:R-:W-:-:S02]  /*1250*/  HADD2.F32 R64, -RZ, R53.H0_H0 ;  /* 0x20000035ff407230 */ /* 0x000fc40000004100 */
        /* <DEDUP_REMOVED lines=11> */
[----:B------:R-:W-:-:S02]  /*1310*/  MOV R54, R20 ;  /* 0x0000001400367202 */ /* 0x000fc40000000f00 */
[----:B------:R-:W-:Y:S01]  /*1320*/  MOV R55, R24 ;  /* 0x0000001800377202 */ /* 0x000fe20000000f00 */
[----:B------:R0:W-:Y:S01]  /*1330*/  STS.64 [R72+0x20], R52 ;  /* 0x0000203448007388 */ /* 0x0001e20000000a00 */
[----:B------:R-:W-:-:S03]  /*1340*/  IMAD.WIDE R78, R71, 0x2, R74 ;  /* 0x00000002474e7825 */ /* 0x000fc600078e024a */
[----:B------:R1:W-:Y:S01]  /*1350*/  STS.64 [R72+0x40], R54 ;  /* 0x0000403648007388 */ /* 0x0003e20000000a00 */
[----:B------:R-:W-:Y:S01]  /*1360*/  IMAD.WIDE R62, R62, R63, UR14 ;  /* 0x0000000e3e3e7e25 */ /* 0x000fe2000f8e023f */
[--C-:B--2---:R-:W-:Y:S02]  /*1370*/  SHF.R.U64 R16, R66, 0x10, R67.reuse ;  /* 0x0000001042107819 */ /* 0x104fe40000001243 */
[----:B------:R-:W-:Y:S01]  /*1380*/  SHF.R.U32.HI R12, RZ, 0x10, R67 ;  /* 0x00000010ff0c7819 */ /* 0x000fe20000011643 */
[----:B------:R-:W-:Y:S02]  /*1390*/  HADD2.F32 R20, -RZ, R66.H0_H0 ;  /* 0x20000042ff147230 */ /* 0x000fe40000004100 */
[----:B------:R-:W-:Y:S02]  /*13a0*/  HADD2.F32 R67, -RZ, R67.H0_H0 ;  /* 0x20000043ff437230 */ /* 0x000fe40000004100 */
[----:B------:R-:W-:Y:S02]  /*13b0*/  HADD2.F32 R16, -RZ, R16.H0_H0 ;  /* 0x20000010ff107230 */ /* 0x000fe40000004100 */
[----:B------:R-:W-:-:S02]  /*13c0*/  HADD2.F32 R12, -RZ, R12.H0_H0 ;  /* 0x2000000cff0c7230 */ /* 0x000fc40000004100 */
[----:B0-----:R-:W-:Y:S01]  /*13d0*/  FMUL R52, R20, UR7 ;  /* 0x0000000714347c20 */ /* 0x001fe20008400000 */
[----:B-1----:R-:W-:Y:S01]  /*13e0*/  FMUL R54, R67, UR7 ;  /* 0x0000000743367c20 */ /* 0x002fe20008400000 */
[----:B------:R-:W-:Y:S01]  /*13f0*/  FMUL R53, R16, UR7 ;  /* 0x0000000710357c20 */ /* 0x000fe20008400000 */
[----:B------:R-:W-:-:S05]  /*1400*/  FMUL R55, R12, UR7 ;  /* 0x000000070c377c20 */ /* 0x000fca0008400000 */
[----:B------:R-:W-:Y:S04]  /*1410*/  STG.E.128 desc[UR10][R62.64], R52 ;  /* 0x000000343e007986 */ /* 0x000fe8000c101d0a */
[----:B------:R0:W2:Y:S01]  /*1420*/  LDG.E.64 R74, desc[UR10][R78.64] ;  /* 0x0000000a4e4a7981 */ /* 0x0000a2000c1e1b00 */
[----:B------:R-:W-:Y:S02]  /*1430*/  FMNMX3 R24, |R57|, R58, |R56|, !PT ;  /* 0x0000003a39187276 */ /* 0x000fe40007800638 */
[----:B------:R-:W-:Y:S01]  /*1440*/  IADD3 R4, PT, PT, R71, R4, RZ ;  /* 0x0000000447047210 */ /* 0x000fe20007ffe0ff */
[----:B------:R-:W-:Y:S01]  /*1450*/  IMAD.MOV.U32 R56, RZ, RZ, R28 ;  /* 0x000000ffff387224 */ /* 0x000fe200078e001c */
[----:B------:R-:W-:-:S03]  /*1460*/  FMNMX3 R24, |R59|, R24, |R8|, !PT ;  /* 0x000000183b187276 */ /* 0x000fc60007800608 */
[C---:B------:R-:W-:Y:S02]  /*1470*/  IMAD R61, R71.reuse, 0x7, R4 ;  /* 0x00000007473d7824 */ /* 0x040fe400078e0204 */
[----:B0-----:R-:W-:Y:S01]  /*1480*/  HFMA2 R79, -RZ, RZ, 0, 1.1920928955078125e-07 ;  /* 0x00000002ff4f7431 */ /* 0x001fe200000001ff */
[----:B------:R-:W-:Y:S01]  /*1490*/  MOV R57, R32 ;  /* 0x0000002000397202 */ /* 0x000fe20000000f00 */
[----:B------:R-:W-:-:S04]  /*14a0*/  IMAD.WIDE R80, R71, 0x4, R62 ;  /* 0x0000000447507825 */ /* 0x000fc800078e023e */
[----:B------:R0:W-:Y:S01]  /*14b0*/  STS.64 [R72+0x60], R56 ;  /* 0x0000603848007388 */ /* 0x0001e20000000a00 */
[--C-:B--2---:R-:W-:Y:S02]  /*14c0*/  SHF.R.U64 R8, R74, 0x10, R75.reuse ;  /* 0x000000104a087819 */ /* 0x104fe4000000124b */
[----:B------:R-:W-:Y:S01]  /*14d0*/  SHF.R.U32.HI R28, RZ, 0x10, R75 ;  /* 0x00000010ff1c7819 */ /* 0x000fe2000001164b */
[----:B------:R-:W-:Y:S02]  /*14e0*/  HADD2.F32 R77, -RZ, R74.H0_H0 ;  /* 0x2000004aff4d7230 */ /* 0x000fe40000004100 */
[----:B------:R-:W-:Y:S02]  /*14f0*/  HADD2.F32 R75, -RZ, R75.H0_H0 ;  /* 0x2000004bff4b7230 */ /* 0x000fe40000004100 */
[----:B------:R-:W-:Y:S02]  /*1500*/  HADD2.F32 R8, -RZ, R8.H0_H0 ;  /* 0x20000008ff087230 */ /* 0x000fe40000004100 */
[----:B------:R-:W-:Y:S01]  /*1510*/  HADD2.F32 R4, -RZ, R28.H0_H0 ;  /* 0x2000001cff047230 */ /* 0x000fe20000004100 */
        /* <DEDUP_REMOVED lines=15> */
[----:B------:R-:W-:Y:S01]  /*1610*/  IMAD.WIDE R80, R28, R81, UR14 ;  /* 0x0000000e1c507e25 */ /* 0x000fe2000f8e0251 */
[----:B------:R-:W-:-:S03]  /*1620*/  MOV R65, R48 ;  /* 0x0000003000417202 */ /* 0x000fc60000000f00 */
[----:B-1----:R-:W-:Y:S02]  /*1630*/  IMAD.WIDE R78, R71, 0x2, R78 ;  /* 0x00000002474e7825 */ /* 0x002fe400078e024e */
[----:B------:R1:W-:Y:S01]  /*1640*/  STS.64 [R72+0xa0], R64 ;  /* 0x0000a04048007388 */ /* 0x0003e20000000a00 */
[--C-:B--2---:R-:W-:Y:S02]  /*1650*/  SHF.R.U64 R24, R60, 0x10, R61.reuse ;  /* 0x000000103c187819 */ /* 0x104fe4000000123d */
[----:B------:R-:W-:Y:S01]  /*1660*/  SHF.R.U32.HI R36, RZ, 0x10, R61 ;  /* 0x00000010ff247819 */ /* 0x000fe2000001163d */
[----:B------:R-:W-:Y:S02]  /*1670*/  HADD2.F32 R16, -RZ, R60.H0_H0 ;  /* 0x2000003cff107230 */ /* 0x000fe40000004100 */
[----:B------:R-:W-:Y:S02]  /*1680*/  HADD2.F32 R20, -RZ, R61.H0_H0 ;  /* 0x2000003dff147230 */ /* 0x000fe40000004100 */
[----:B------:R-:W-:-:S02]  /*1690*/  HADD2.F32 R24, -RZ, R24.H0_H0 ;  /* 0x20000018ff187230 */ /* 0x000fc40000004100 */
[----:B------:R-:W-:Y:S02]  /*16a0*/  HADD2.F32 R28, -RZ, R36.H0_H0 ;  /* 0x20000024ff1c7230 */ /* 0x000fe40000004100 */
[----:B------:R-:W-:Y:S01]  /*16b0*/  FMUL R60, R16, UR7 ;  /* 0x00000007103c7c20 */ /* 0x000fe20008400000 */
[----:B0-----:R-:W-:Y:S01]  /*16c0*/  FMUL R62, R20, UR7 ;  /* 0x00000007143e7c20 */ /* 0x001fe20008400000 */
[----:B------:R-:W-:Y:S01]  /*16d0*/  FMUL R61, R24, UR7 ;  /* 0x00000007183d7c20 */ /* 0x000fe20008400000 */
[----:B------:R-:W-:-:S05]  /*16e0*/  FMUL R63, R28, UR7 ;  /* 0x000000071c3f7c20 */ /* 0x000fca0008400000 */
[----:B------:R0:W-:Y:S04]  /*16f0*/  STG.E.128 desc[UR10][R80.64], R60 ;  /* 0x0000003c50007986 */ /* 0x0001e8000c101d0a */
[----:B-1----:R-:W2:Y:S01]  /*1700*/  LDG.E.64 R64, desc[UR10][R78.64] ;  /* 0x0000000a4e407981 */ /* 0x002ea2000c1e1b00 */
[----:B------:R-:W-:Y:S01]  /*1710*/  UIADD3 UR5, UPT, UPT, UR8, 0x10, URZ ;  /* 0x0000001008057890 */ /* 0x000fe2000fffe0ff */
[----:B------:R-:W-:Y:S01]  /*1720*/  FMNMX3 R12, |R67|, R32, |R12|, !PT ;  /* 0x00000020430c7276 */ /* 0x000fe2000780060c */
[----:B------:R-:W-:Y:S02]  /*1730*/  IMAD.MOV.U32 R36, RZ, RZ, 0x108 ;  /* 0x00000108ff247424 */ /* 0x000fe400078e00ff */
[----:B------:R-:W-:Y:S01]  /*1740*/  ULEA UR5, UR9, UR5, 0x18 ;  /* 0x0000000509057291 */ /* 0x000fe2000f8ec0ff */
[----:B------:R-:W-:-:S04]  /*1750*/  SHF.L.U32 R32, R0, 0x8, RZ ;  /* 0x0000000800207819 */ /* 0x000fc800000006ff */
[----:B------:R-:W-:Y:S01]  /*1760*/  LOP3.LUT R32, R32, 0x1f00, RZ, 0xc0, !PT ;  /* 0x00001f0020207812 */ /* 0x000fe200078ec0ff */
[----:B------:R-:W-:-:S05]  /*1770*/  IMAD R73, R73, R36, UR5 ;  /* 0x0000000549497e24 */ /* 0x000fca000f8e0224 */
[----:B------:R-:W-:Y:S02]  /*1780*/  IADD3 R73, PT, PT, R73, -R32, RZ ;  /* 0x8000002049497210 */ /* 0x000fe40007ffe0ff */
[----:B------:R-:W-:Y:S02]  /*1790*/  MOV R66, R52 ;  /* 0x0000003400427202 */ /* 0x000fe40000000f00 */
[----:B------:R-:W-:Y:S01]  /*17a0*/  MOV R67, R56 ;  /* 0x0000003800437202 */ /* 0x000fe20000000f00 */
[----:B0-----:R-:W-:-:S04]  /*17b0*/  IMAD.WIDE R80, R71, 0x4, R80 ;  /* 0x0000000447507825 */ /* 0x001fc800078e0250 */
[----:B------:R0:W-:Y:S01]  /*17c0*/  STS.64 [R72+0xc0], R66 ;  /* 0x0000c04248007388 */ /* 0x0001e20000000a00 */
[----:B------:R-:W-:Y:S01]  /*17d0*/  IMAD R73, R70, 0x108, R73 ;  /* 0x0000010846497824 */ /* 0x000fe200078e0249 */
[----:B------:R-:W-:Y:S02]  /*17e0*/  MOV R70, R60 ;  /* 0x0000003c00467202 */ /* 0x000fe40000000f00 */
        /* <DEDUP_REMOVED lines=10> */
[----:B------:R-:W-:Y:S01]  /*1890*/  HFMA2 R69, -RZ, RZ, 0, 2.384185791015625e-07 ;  /* 0x00000004ff457431 */ /* 0x000fe200000001ff */
[----:B------:R-:W-:Y:S01]  /*18a0*/  IADD3 R12, PT, PT, R2, 0x20, RZ ;  /* 0x00000020020c7810 */ /* 0x000fe20007ffe0ff */
[----:B------:R-:W-:Y:S01]  /*18b0*/  IMAD.MOV.U32 R24, RZ, RZ, R21 ;  /* 0x000000ffff187224 */ /* 0x000fe200078e0015 */
[----:B------:R-:W-:Y:S02]  /*18c0*/  MOV R16, R13 ;  /* 0x0000000d00107202 */ /* 0x000fe40000000f00 */
[----:B------:R-:W-:Y:S02]  /*18d0*/  MOV R13, R41 ;  /* 0x00000029000d7202 */ /* 0x000fe40000000f00 */
[----:B------:R-:W-:Y:S02]  /*18e0*/  MOV R48, R45 ;  /* 0x0000002d00307202 */ /* 0x000fe40000000f00 */
[----:B------:R-:W-:-:S02]  /*18f0*/  MOV R56, R53 ;  /* 0x0000003500387202 */ /* 0x000fc40000000f00 */
[--C-:B--2---:R-:W-:Y:S01]  /*1900*/  SHF.R.U64 R83, R64, 0x10, R65.reuse ;  /* 0x0000001040537819 */ /* 0x104fe20000001241 */
[----:B------:R-:W-:Y:S01]  /*1910*/  HADD2.F32 R32, -RZ, R64.H0_H0 ;  /* 0x20000040ff207230 */ /* 0x000fe20000004100 */
[----:B------:R-:W-:Y:S01]  /*1920*/  SHF.R.U32.HI R36, RZ, 0x10, R65 ;  /* 0x00000010ff247819 */ /* 0x000fe20000011641 */
[----:B------:R-:W-:Y:S02]  /*1930*/  HADD2.F32 R85, -RZ, R65.H0_H0 ;  /* 0x20000041ff557230 */ /* 0x000fe40000004100 */
[----:B------:R-:W-:Y:S02]  /*1940*/  HADD2.F32 R83, -RZ, R83.H0_H0 ;  /* 0x20000053ff537230 */ /* 0x000fe40000004100 */
[----:B------:R-:W-:Y:S01]  /*1950*/  FMUL R64, R32, UR7 ;  /* 0x0000000720407c20 */ /* 0x000fe20008400000 */
[----:B------:R-:W-:Y:S02]  /*1960*/  HADD2.F32 R36, -RZ, R36.H0_H0 ;  /* 0x20000024ff247230 */ /* 0x000fe40000004100 */
[----:B0-----:R-:W-:Y:S01]  /*1970*/  FMUL R66, R85, UR7 ;  /* 0x0000000755427c20 */ /* 0x001fe20008400000 */
[----:B------:R-:W-:Y:S01]  /*1980*/  FMUL R65, R83, UR7 ;  /* 0x0000000753417c20 */ /* 0x000fe20008400000 */
[----:B------:R-:W-:Y:S01]  /*1990*/  MOV R71, R64 ;  /* 0x0000004000477202 */ /* 0x000fe20000000f00 */
[----:B------:R-:W-:-:S04]  /*19a0*/  FMUL R67, R36, UR7 ;  /* 0x0000000724437c20 */ /* 0x000fc80008400000 */
        /* <DEDUP_REMOVED lines=13> */
[----:B------:R-:W1:Y:S01]  /*1a80*/  LDS.64 R84, [R73+0x1080] ;  /* 0x0010800049547984 */ /* 0x000e620000000a00 */
[C-C-:B---3--:R-:W-:Y:S02]  /*1a90*/  IMAD R8, R87.reuse, R8, R4.reuse ;  /* 0x0000000857087224 */ /* 0x148fe400078e0204 */
[----:B------:R-:W-:Y:S01]  /*1aa0*/  IMAD R68, R87, R2, R4 ;  /* 0x0000000257447224 */ /* 0x000fe200078e0204 */
[----:B------:R-:W3:Y:S01]  /*1ab0*/  LDS.64 R90, [R73+0x14a0] ;  /* 0x0014a000495a7984 */ /* 0x000ee20000000a00 */
[----:B----4-:R-:W-:Y:S01]  /*1ac0*/  IMAD.WIDE R80, R8, R81, UR12 ;  /* 0x0000000c08507e25 */ /* 0x010fe2000f8e0251 */
[----:B------:R-:W-:Y:S02]  /*1ad0*/  MOV R83, 0x4 ;  /* 0x0000000400537802 */ /* 0x000fe40000000f00 */
[----:B------:R-:W4:Y:S01]  /*1ae0*/  LDS.64 R92, [R73+0x18c0] ;  /* 0x0018c000495c7984 */ /* 0x000f220000000a00 */
[----:B------:R-:W-:-:S02]  /*1af0*/  VIADD R8, R2, 0x30 ;  /* 0x0000003002087836 */ /* 0x000fc40000000000 */
[C-C-:B------:R-:W-:Y:S02]  /*1b00*/  IMAD R12, R87.reuse, R12, R4.reuse ;  /* 0x0000000c570c7224 */ /* 0x140fe400078e0204 */
[----:B------:R-:W-:Y:S02]  /*1b10*/  IMAD R8, R87, R8, R4 ;  /* 0x0000000857087224 */ /* 0x000fe400078e0204 */
[----:B------:R-:W-:-:S04]  /*1b20*/  IMAD.WIDE R68, R68, R69, UR12 ;  /* 0x0000000c44447e25 */ /* 0x000fc8000f8e0245 */
[----:B------:R-:W-:-:S04]  /*1b30*/  IMAD.WIDE R70, R12, R71, UR12 ;  /* 0x0000000c0c467e25 */ /* 0x000fc8000f8e0247 */
[----:B------:R-:W-:Y:S01]  /*1b40*/  IMAD.WIDE R82, R8, R83, UR12 ;  /* 0x0000000c08527e25 */ /* 0x000fe2000f8e0253 */
[----:B0-----:R0:W-:Y:S04]  /*1b50*/  STG.E.64 desc[UR10][R68.64], R78 ;  /* 0x0000004e44007986 */ /* 0x0011e8000c101b0a */
[----:B--2---:R2:W-:Y:S04]  /*1b60*/  STG.E.64 desc[UR10][R80.64], R76 ;  /* 0x0000004c50007986 */ /* 0x0045e8000c101b0a */
[----:B-----5:R5:W-:Y:S04]  /*1b70*/  STG.E.64 desc[UR10][R70.64], R74 ;  /* 0x0000004a46007986 */ /* 0x020be8000c101b0a */
[----:B------:R-:W-:Y:S04]  /*1b80*/  STG.E.64 desc[UR10][R82.64], R88 ;  /* 0x0000005852007986 */ /* 0x000fe8000c101b0a */
[----:B------:R-:W4:Y:S01]  /*1b90*/  LDS.64 R88, [R73+0x1ce0] ;  /* 0x001ce00049587984 */ /* 0x000f220000000a00 */
[----:B0-----:R-:W-:Y:S01]  /*1ba0*/  HFMA2 R79, -RZ, RZ, 0, 2.384185791015625e-07 ;  /* 0x00000004ff4f7431 */ /* 0x001fe200000001ff */
[----:B------:R-:W-:-:S02]  /*1bb0*/  IADD3 R12, PT, PT, R2, 0x40, RZ ;  /* 0x00000040020c7810 */ /* 0x000fc40007ffe0ff */
[----:B------:R-:W-:Y:S02]  /*1bc0*/  IADD3 R8, PT, PT, R2, 0x50, RZ ;  /* 0x0000005002087810 */ /* 0x000fe40007ffe0ff */
[----:B--2---:R-:W-:Y:S01]  /*1bd0*/  MOV R77, 0x4 ;  /* 0x00000004004d7802 */ /* 0x004fe20000000f00 */
[C-C-:B------:R-:W-:Y:S02]  /*1be0*/  IMAD R12, R87.reuse, R12, R4.reuse ;  /* 0x0000000c570c7224 */ /* 0x140fe400078e0204 */
[----:B------:R-:W-:Y:S02]  /*1bf0*/  IMAD R8, R87, R8, R4 ;  /* 0x0000000857087224 */ /* 0x000fe400078e0204 */
[----:B-----5:R-:W-:Y:S02]  /*1c00*/  HFMA2 R75, -RZ, RZ, 0, 2.384185791015625e-07 ;  /* 0x00000004ff4b7431 */ /* 0x020fe400000001ff */
[----:B------:R-:W-:-:S04]  /*1c10*/  IMAD.WIDE R78, R12, R79, UR12 ;  /* 0x0000000c0c4e7e25 */ /* 0x000fc8000f8e024f */
[----:B------:R-:W-:-:S04]  /*1c20*/  IMAD.WIDE R76, R8, R77, UR12 ;  /* 0x0000000c084c7e25 */ /* 0x000fc8000f8e024d */
[C---:B------:R-:W-:Y:S01]  /*1c30*/  VIADD R8, R2.reuse, 0x60 ;  /* 0x0000006002087836 */ /* 0x040fe20000000000 */
[----:B------:R-:W-:Y:S01]  /*1c40*/  IADD3 R2, PT, PT, R2, 0x70, RZ ;  /* 0x0000007002027810 */ /* 0x000fe20007ffe0ff */
[----:B-1----:R0:W-:Y:S02]  /*1c50*/  STG.E.64 desc[UR10][R78.64], R84 ;  /* 0x000000544e007986 */ /* 0x0021e4000c101b0a */
[C-C-:B------:R-:W-:Y:S02]  /*1c60*/  IMAD R8, R87.reuse, R8, R4.reuse ;  /* 0x0000000857087224 */ /* 0x140fe400078e0204 */
[----:B------:R-:W-:Y:S02]  /*1c70*/  IMAD R2, R87, R2, R4 ;  /* 0x0000000257027224 */ /* 0x000fe400078e0204 */
[----:B------:R-:W-:Y:S01]  /*1c80*/  IMAD.WIDE R74, R8, R75, UR12 ;  /* 0x0000000c084a7e25 */ /* 0x000fe2000f8e024b */
[----:B0-----:R-:W-:Y:S01]  /*1c90*/  MOV R85, 0x4 ;  /* 0x0000000400557802 */ /* 0x001fe20000000f00 */
[----:B---3--:R-:W-:Y:S04]  /*1ca0*/  STG.E.64 desc[UR10][R76.64], R90 ;  /* 0x0000005a4c007986 */ /* 0x008fe8000c101b0a */
[----:B------:R-:W-:Y:S01]  /*1cb0*/  IMAD.WIDE R84, R2, R85, UR12 ;  /* 0x0000000c02547e25 */ /* 0x000fe2000f8e0255 */
[----:B----4-:R-:W-:Y:S04]  /*1cc0*/  STG.E.64 desc[UR10][R74.64], R92 ;  /* 0x0000005c4a007986 */ /* 0x010fe8000c101b0a */
[----:B------:R-:W-:Y:S01]  /*1cd0*/  STG.E.64 desc[UR10][R84.64], R88 ;  /* 0x0000005854007986 */ /* 0x000fe2000c101b0a */
[----:B------:R-:W-:Y:S01]  /*1ce0*/  BAR.SYNC.DEFER_BLOCKING 0x0 ;  /* 0x0000000000007b1d */ /* 0x000fe20000010000 */
[----:B------:R-:W-:Y:S01]  /*1cf0*/  MOV R8, R5 ;  /* 0x0000000500087202 */ /* 0x000fe20000000f00 */
[----:B------:R-:W-:Y:S01]  /*1d00*/  IMAD.MOV.U32 R64, RZ, RZ, R61 ;  /* 0x000000ffff407224 */ /* 0x000fe200078e003d */
[----:B------:R-:W-:-:S02]  /*1d10*/  MOV R32, R29 ;  /* 0x0000001d00207202 */ /* 0x000fc40000000f00 */
        /* <DEDUP_REMOVED lines=30> */
[----:B---3--:R-:W-:Y:S04]  /*1f00*/  STG.E.64 desc[UR10][R82.64], R28 ;  /* 0x0000001c52007986 */ /* 0x008fe8000c101b0a */
        /* <DEDUP_REMOVED lines=9> */
[----:B------:R-:W-:-:S02]  /*1fa0*/  MOV R9, R10 ;  /* 0x0000000a00097202 */ /* 0x000fc40000000f00 */
[----:B------:R-:W-:Y:S02]  /*1fb0*/  MOV R32, R14 ;  /* 0x0000000e00207202 */ /* 0x000fe40000000f00 */
[----:B------:R-:W-:Y:S02]  /*1fc0*/  MOV R33, R18 ;  /* 0x0000001200217202 */ /* 0x000fe40000000f00 */
[----:B------:R-:W-:Y:S02]  /*1fd0*/  MOV R36, R22 ;  /* 0x0000001600247202 */ /* 0x000fe40000000f00 */
[----:B-1----:R-:W-:Y:S02]  /*1fe0*/  MOV R24, R30 ;  /* 0x0000001e00187202 */ /* 0x002fe40000000f00 */
[----:B------:R-:W-:Y:S02]  /*1ff0*/  MOV R25, R34 ;  /* 0x0000002200197202 */ /* 0x000fe40000000f00 */
[----:B------:R-:W-:-:S02]  /*2000*/  MOV R28, R38 ;  /* 0x00000026001c7202 */ /* 0x000fc40000000f00 */
        /* <DEDUP_REMOVED lines=46> */
[----:B------:R-:W-:-:S02]  /*22f0*/  MOV R34, R31 ;  /* 0x0000001f00227202 */ /* 0x000fc40000000f00 */
[----:B------:R-:W-:Y:S02]  /*2300*/  MOV R42, R39 ;  /* 0x00000027002a7202 */ /* 0x000fe40000000f00 */
[----:B------:R-:W-:Y:S02]  /*2310*/  MOV R50, R47 ;  /* 0x0000002f00327202 */ /* 0x000fe40000000f00 */
        /* <DEDUP_REMOVED lines=66> */
.L_x_3666:
[----:B-1----:R-:W-:-:S07]  /*2740*/  FMNMX R2, R5, R4, !PT ;  /* 0x0000000405027209 */ /* 0x002fce0007800000 */
.L_x_3658:
[----:B--2---:R-:W-:Y:S05]  /*2750*/  BSYNC B0 ;  /* 0x0000000000007941 */ /* 0x004fea0003800000 */
.L_x_3657:
        /* <DEDUP_REMOVED lines=17> */
.L_x_3661:
[----:B------:R-:W-:Y:S05]  /*2870*/  BSYNC.RECONVERGENT B0 ;  /* 0x0000000000007941 */ /* 0x000fea0003800200 */
.L_x_3660:
[----:B------:R-:W-:Y:S05]  /*2880*/  @P1 EXIT ;  /* 0x000000000000194d */ /* 0x000fea0003800000 */
[----:B------:R-:W-:-:S04]  /*2890*/  UIADD3 UR6, UPT, UPT, UR7, 0x1800000, URZ ;  /* 0x0180000007067890 */ /* 0x000fc8000fffe0ff */
[----:B------:R-:W-:-:S04]  /*28a0*/  ULOP3.LUT UR6, UR6, 0x7f800000, URZ, 0xc0, !UPT ;  /* 0x7f80000006067892 */ /* 0x000fc8000f8ec0ff */
[----:B------:R-:W-:-:S09]  /*28b0*/  UISETP.GT.U32.AND UP0, UPT, UR6, 0x1ffffff, UPT ;  /* 0x01ffffff0600788c */ /* 0x000fd2000bf04070 */
[----:B------:R-:W-:Y:S05]  /*28c0*/  BRA.U UP0, `(.L_x_3662) ;  /* 0x0000000100107547 */ /* 0x000fea000b800000 */
[----:B------:R-:W-:Y:S02]  /*28d0*/  MOV R0, UR7 ;  /* 0x0000000700007c02 */ /* 0x000fe40008000f00 */
[----:B------:R-:W-:-:S07]  /*28e0*/  MOV R7, 0x2900 ;  /* 0x0000290000077802 */ /* 0x000fce0000000f00 */
[----:B01----:R-:W-:Y:S05]  /*28f0*/  CALL.REL.NOINC `($__internal_24_$__cuda_sm20_rcp_rn_f32_slowpath) ;  /* 0x0000000000607944 */ /* 0x003fea0003c00000 */
[----:B------:R-:W-:Y:S05]  /*2900*/  BRA `(.L_x_3663) ;  /* 0x0000000000147947 */ /* 0x000fea0003800000 */
.L_x_3662:
[----:B01----:R-:W0:Y:S01]  /*2910*/  MUFU.RCP R5, UR7 ;  /* 0x0000000700057d08 */ /* 0x003e220008001000 */
[----:B------:R-:W-:-:S05]  /*2920*/  MOV R0, UR7 ;  /* 0x0000000700007c02 */ /* 0x000fca0008000f00 */
[----:B0-----:R-:W-:-:S04]  /*2930*/  FFMA R0, R5, R0, -1 ;  /* 0xbf80000005007423 */ /* 0x001fc80000000000 */
[----:B------:R-:W-:-:S04]  /*2940*/  FADD.FTZ R0, -R0, -RZ ;  /* 0x800000ff00007221 */ /* 0x000fc80000010100 */
[----:B------:R-:W-:-:S07]  /*2950*/  FFMA R5, R5, R0, R5 ;  /* 0x0000000005057223 */ /* 0x000fce0000000005 */
.L_x_3663:
[----:B------:R-:W-:Y:S02]  /*2960*/  MOV R2, UR4 ;  /* 0x0000000400027c02 */ /* 0x000fe40008000f00 */
[----:B------:R-:W-:-:S05]  /*2970*/  MOV R3, UR5 ;  /* 0x0000000500037c02 */ /* 0x000fca0008000f00 */
[----:B------:R-:W-:Y:S01]  /*2980*/  STG.E desc[UR10][R2.64], R5 ;  /* 0x0000000502007986 */ /* 0x000fe2000c10190a */
[----:B------:R-:W-:Y:S05]  /*2990*/  EXIT ;  /* 0x000000000000794d */ /* 0x000fea0003800000 */
.L_x_3659:
[----:B------:R-:W-:Y:S01]  /*29a0*/  IMAD.MOV.U32 R7, RZ, RZ, 0x2 ;  /* 0x00000002ff077424 */ /* 0x000fe200078e00ff */
[----:B------:R-:W-:Y:S02]  /*29b0*/  MOV R9, 0x1f ;  /* 0x0000001f00097802 */ /* 0x000fe40000000f00 */
[----:B------:R-:W-:-:S07]  /*29c0*/  MOV R6, 0xffffffff ;  /* 0xffffffff00067802 */ /* 0x000fce0000000f00 */
[----:B012---:R-:W-:Y:S05]  /*29d0*/  WARPSYNC.COLLECTIVE R6, `(.L_x_3664) ;  /* 0x0000000006087348 */ /* 0x007fea0003c00000 */
[----:B01----:R0:W1:Y:S02]  /*29e0*/  SHFL.DOWN P0, R4, R2, R7, R9 ;  /* 0x0800000702047389 */ /* 0x0030640000000009 */
[----:B012---:R-:W-:Y:S05]  /*29f0*/  ENDCOLLECTIVE ;  /* 0x000000000000791b */ /* 0x007fea0003800000 */
.L_x_3664:
[----:B------:R-:W-:Y:S01]  /*2a00*/  HFMA2 R7, -RZ, RZ, 0, 5.9604644775390625e-08 ;  /* 0x00000001ff077431 */ /* 0x000fe200000001ff */
[----:B------:R-:W-:-:S04]  /*2a10*/  MOV R5, R4 ;  /* 0x0000000400057202 */ /* 0x000fc80000000f00 */
[----:B------:R-:W-:-:S04]  /*2a20*/  FMNMX R5, R5, R2, !PT ;  /* 0x0000000205057209 */ /* 0x000fc80007800000 */
[----:B------:R-:W-:-:S07]  /*2a30*/  MOV R2, R5 ;  /* 0x0000000500027202 */ /* 0x000fce0000000f00 */
[----:B------:R-:W-:Y:S05]  /*2a40*/  WARPSYNC.COLLECTIVE R6, `(.L_x_3665) ;  /* 0x0000000006087348 */ /* 0x000fea0003c00000 */
[----:B------:R0:W1:Y:S02]  /*2a50*/  SHFL.DOWN P0, R4, R2, R7, R9 ;  /* 0x0800000702047389 */ /* 0x0000640000000009 */
[----:B01----:R-:W-:Y:S05]  /*2a60*/  ENDCOLLECTIVE ;  /* 0x000000000000791b */ /* 0x003fea0003800000 */
.L_x_3665:
[----:B------:R-:W-:Y:S05]  /*2a70*/  BRA `(.L_x_3666) ;  /* 0xfffffffc00307947 */ /* 0x000fea000383ffff */
        .weak           $__internal_24_$__cuda_sm20_rcp_rn_f32_slowpath
        .type           $__internal_24_$__cuda_sm20_rcp_rn_f32_slowpath,@function
        .size           $__internal_24_$__cuda_sm20_rcp_rn_f32_slowpath,(.L_x_3794 - $__internal_24_$__cuda_sm20_rcp_rn_f32_slowpath)
$__internal_24_$__cuda_sm20_rcp_rn_f32_slowpath:
        /* <DEDUP_REMOVED lines=15> */
.L_x_3667:
        /* <DEDUP_REMOVED lines=33> */
.L_x_3669:
[----:B------:R0:W1:Y:S02]  /*2d80*/  MUFU.RCP R2, R0 ;  /* 0x0000000000027308 */ /* 0x0000640000001000 */
.L_x_3668:
[----:B------:R-:W-:Y:S01]  /*2d90*/  HFMA2 R3, -RZ, RZ, 0, 0 ;  /* 0x00000000ff037431 */ /* 0x000fe200000001ff */
[----:B-1-3--:R-:W-:Y:S02]  /*2da0*/  MOV R5, R2 ;  /* 0x0000000200057202 */ /* 0x00afe40000000f00 */
[----:B------:R-:W-:-:S04]  /*2db0*/  MOV R2, R7 ;  /* 0x0000000700027202 */ /* 0x000fc80000000f00 */
[----:B0-2---:R-:W-:Y:S05]  /*2dc0*/  RET.REL.NODEC R2 `(_ZN18transformer_engine56_GLOBAL__N__9a404817_23_multi_cast_transpose_cu_26a11c4627multi_cast_transpose_kernelILi4ELi2ELb1Ef6__halffEEvNS0_22MultiCastTransposeArgsE) ;  /* 0xffffffd0028c7950 */ /* 0x005fea0003c3ffff */
.L_x_3670:
        /* <DEDUP_REMOVED lines=11> */
.L_x_3794:


//--------------------- .text._ZN18transformer_engine56_GLOBAL__N__9a404817_23_multi_cast_transpose_cu_26a11c4627multi_cast_transpose_kernelILi2ELi8ELb1Eff13__nv_fp8_e4m3EEvNS0_22MultiCastTransposeArgsE --------------------------
	.section	.text._ZN18transformer_engine56_GLOBAL__N__9a404817_23_multi_cast_transpose_cu_26a11c4627multi_cast_transpose_kernelILi2ELi8ELb1Eff13__nv_fp8_e4m3EEvNS0_22MultiCastTransposeArgsE,"ax",@progbits
	.align	128
.text._ZN18transformer_engine56_GLOBAL__N__9a404817_23_multi_cast_transpose_cu_26a11c4627multi_cast_transpose_kernelILi2ELi8ELb1Eff13__nv_fp8_e4m3EEvNS0_22MultiCastTransposeArgsE:
        .type           _ZN18transformer_engine56_GLOBAL__N__9a404817_23_multi_cast_transpose_cu_26a11c4627multi_cast_transpose_kernelILi2ELi8ELb1Eff13__nv_fp8_e4m3EEvNS0_22MultiCastTransposeArgsE,@function
        .size           _ZN18transformer_engine56_GLOBAL__N__9a404817_23_multi_cast_transpose_cu_26a11c4627multi_cast_transpose_kernelILi2ELi8ELb1Eff13__nv_fp8_e4m3EEvNS0_22MultiCastTransposeArgsE,(.L_x_3796 - _ZN18transformer_engine56_GLOBAL__N__9a404817_23_multi_cast_transpose_cu_26a11c4627multi_cast_transpose_kernelILi2ELi8ELb1Eff13__nv_fp8_e4m3EEvNS0_22MultiCastTransposeArgsE)
        .other          _ZN18transformer_engine56_GLOBAL__N__9a404817_23_multi_cast_transpose_cu_26a11c4627multi_cast_transpose_kernelILi2ELi8ELb1Eff13__nv_fp8_e4m3EEvNS0_22MultiCastTransposeArgsE,@"STO_CUDA_ENTRY STV_DEFAULT"
_ZN18transformer_engine56_GLOBAL__N__9a404817_23_multi_cast_transpose_cu_26a11c4627multi_cast_transpose_kernelILi2ELi8ELb1Eff13__nv_fp8_e4m3EEvNS0_22MultiCastTransposeArgsE:
[----:B------:R-:W-:Y:S08]  /*0000*/  LDC R1, c[0x0][0x37c] ;  /* 0x0000df00ff017b82 */ /* 0x000ff00000000800 */
[----:B------:R-:W0:Y:S01]  /*0010*/  S2UR UR7, SR_CTAID.X ;  /* 0x00000000000779c3 */ /* 0x000e220000002500 */
[----:B------:R-:W-:Y:S01]  /*0020*/  UMOV UR4, URZ ;  /* 0x000000ff00047c82 */ /* 0x000fe20008000000 */
[----:B------:R-:W-:-:S05]  /*0030*/  UMOV UR8, 0xe00 ;  /* 0x00000e0000087882 */ /* 0x000fca0000000000 */
.L_x_3671:
        /* <DEDUP_REMOVED lines=8> */
[----:B------:R-:W0:Y:S01]  /*00c0*/  S2R R9, SR_TID.X ;  /* 0x0000000000097919 */ /* 0x000e220000002100 */
[----:B------:R-:W1:Y:S02]  /*00d0*/  LDCU.64 UR8, c[0x0][0x358] ;  /* 0x00006b00ff0877ac */ /* 0x000e640008000a00 */
[----:B------:R-:W-:-:S08]  /*00e0*/  UIMAD UR4, UR6, -0x4, UR5 ;  /* 0xfffffffc060478a4 */ /* 0x000fd0000f8e0205 */
[----:B------:R-:W2:Y:S04]  /*00f0*/  LDCU.64 UR10, c[0x0][UR5+0x380] ;  /* 0x00007000050a77ac */ /* 0x000ea80008000a00 */
[----:B------:R-:W3:Y:S01]  /*0100*/  LDCU UR14, c[0x0][UR4+0x1080] ;  /* 0x00021000040e77ac */ /* 0x000ee20008000800 */
[----:B------:R-:W4:Y:S01]  /*0110*/  LDCU UR6, c[0x0][UR4+0x1180] ;  /* 0x00023000040677ac */ /* 0x000f220008000800 */
[----:B0-----:R-:W-:Y:S02]  /*0120*/  IMAD.SHL.U32 R10, R9, 0x2, RZ ;  /* 0x00000002090a7824 */ /* 0x001fe400078e00ff */
[----:B---3--:R-:W-:-:S04]  /*0130*/  IMAD.U32 R0, RZ, RZ, UR14 ;  /* 0x0000000eff007e24 */ /* 0x008fc8000f8e00ff */
[----:B------:R-:W-:-:S05]  /*0140*/  VIADD R0, R0, 0x3f ;  /* 0x0000003f00007836 */ /* 0x000fca0000000000 */
[----:B------:R-:W-:-:S04]  /*0150*/  SHF.R.S32.HI R3, RZ, 0x1f, R0 ;  /* 0x0000001fff037819 */ /* 0x000fc80000011400 */
[----:B------:R-:W-:Y:S02]  /*0160*/  LEA.HI R3, R3, R0, RZ, 0x6 ;  /* 0x0000000003037211 */ /* 0x000fe400078f30ff */
[----:B------:R-:W4:Y:S02]  /*0170*/  S2R R0, SR_CTAID.X ;  /* 0x0000000000007919 */ /* 0x000f240000002500 */
[----:B------:R-:W-:-:S04]  /*0180*/  SHF.R.S32.HI R11, RZ, 0x6, R3 ;  /* 0x00000006ff0b7819 */ /* 0x000fc80000011403 */
[----:B------:R-:W-:-:S04]  /*0190*/  IABS R5, R11 ;  /* 0x0000000b00057213 */ /* 0x000fc80000000000 */
[----:B------:R-:W0:Y:S08]  /*01a0*/  I2F.RP R4, R5 ;  /* 0x0000000500047306 */ /* 0x000e300000209400 */
[----:B0-----:R-:W0:Y:S01]  /*01b0*/  MUFU.RCP R4, R4 ;  /* 0x0000000400047308 */ /* 0x001e220000001000 */
[----:B----4-:R-:W-:Y:S01]  /*01c0*/  VIADD R0, R0, -UR6 ;  /* 0x8000000600007c36 */ /* 0x010fe20008000000 */
[----:B------:R-:W3:Y:S01]  /*01d0*/  LDCU.64 UR6, c[0x0][UR5+0x980] ;  /* 0x00013000050677ac */ /* 0x000ee20008000a00 */
[----:B0-----:R-:W-:-:S03]  /*01e0*/  VIADD R2, R4, 0xffffffe ;  /* 0x0ffffffe04027836 */ /* 0x001fc60000000000 */
[----:B------:R-:W-:Y:S02]  /*01f0*/  IABS R4, R0 ;  /* 0x0000000000047213 */ /* 0x000fe40000000000 */
[----:B------:R0:W4:Y:S02]  /*0200*/  F2I.FTZ.U32.TRUNC.NTZ R3, R2 ;  /* 0x0000000200037305 */ /* 0x000124000021f000 */
[----:B0-----:R-:W-:Y:S02]  /*0210*/  IMAD.MOV.U32 R2, RZ, RZ, RZ ;  /* 0x000000ffff027224 */ /* 0x001fe400078e00ff */
[----:B----4-:R-:W-:-:S04]  /*0220*/  IMAD.MOV R6, RZ, RZ, -R3 ;  /* 0x000000ffff067224 */ /* 0x010fc800078e0a03 */
[----:B------:R-:W-:Y:S01]  /*0230*/  IMAD R7, R6, R5, RZ ;  /* 0x0000000506077224 */ /* 0x000fe200078e02ff */
[----:B------:R-:W-:-:S03]  /*0240*/  IABS R6, R11 ;  /* 0x0000000b00067213 */ /* 0x000fc60000000000 */
[----:B------:R-:W-:-:S04]  /*0250*/  IMAD.HI.U32 R3, R3, R7, R2 ;  /* 0x0000000703037227 */ /* 0x000fc800078e0002 */
[----:B------:R-:W-:Y:S02]  /*0260*/  IMAD.MOV R2, RZ, RZ, -R6 ;  /* 0x000000ffff027224 */ /* 0x000fe400078e0a06 */
[----:B------:R-:W-:-:S04]  /*0270*/  IMAD.HI.U32 R3, R3, R4, RZ ;  /* 0x0000000403037227 */ /* 0x000fc800078e00ff */
[----:B------:R-:W-:Y:S02]  /*0280*/  IMAD R2, R3, R2, R4 ;  /* 0x0000000203027224 */ /* 0x000fe400078e0204 */
[----:B---3--:R-:W-:-:S03]  /*0290*/  IMAD.U32 R4, RZ, RZ, UR6 ;  /* 0x00000006ff047e24 */ /* 0x008fc6000f8e00ff */
[----:B------:R-:W-:-:S13]  /*02a0*/  ISETP.GT.U32.AND P1, PT, R5, R2, PT ;  /* 0x000000020500720c */ /* 0x000fda0003f24070 */
[----:B------:R-:W-:Y:S02]  /*02b0*/  @!P1 IMAD.IADD R2, R2, 0x1, -R5 ;  /* 0x0000000102029824 */ /* 0x000fe400078e0a05 */
[----:B------:R-:W-:Y:S01]  /*02c0*/  @!P1 VIADD R3, R3, 0x1 ;  /* 0x0000000103039836 */ /* 0x000fe20000000000 */
[----:B------:R-:W-:Y:S02]  /*02d0*/  ISETP.NE.AND P1, PT, R11, RZ, PT ;  /* 0x000000ff0b00720c */ /* 0x000fe40003f25270 */
[----:B------:R-:W-:Y:S01]  /*02e0*/  ISETP.GE.U32.AND P0, PT, R2, R5, PT ;  /* 0x000000050200720c */ /* 0x000fe20003f06070 */
[----:B------:R-:W-:Y:S01]  /*02f0*/  IMAD.U32 R5, RZ, RZ, UR7 ;  /* 0x00000007ff057e24 */ /* 0x000fe2000f8e00ff */
[----:B------:R-:W-:-:S04]  /*0300*/  LOP3.LUT R2, R0, R11, RZ, 0x3c, !PT ;  /* 0x0000000b00027212 */ /* 0x000fc800078e3cff */
[----:B------:R-:W-:Y:S02]  /*0310*/  ISETP.GE.AND P2, PT, R2, RZ, PT ;  /* 0x000000ff0200720c */ /* 0x000fe40003f46270 */
[----:B------:R-:W-:-:S05]  /*0320*/  SHF.R.U32.HI R2, RZ, 0x5, R9 ;  /* 0x00000005ff027819 */ /* 0x000fca0000011609 */
[----:B------:R-:W-:Y:S01]  /*0330*/  @P0 VIADD R3, R3, 0x1 ;  /* 0x0000000103030836 */ /* 0x000fe20000000000 */
[----:B------:R-:W-:-:S04]  /*0340*/  ISETP.NE.U32.AND P0, PT, RZ, UR6, PT ;  /* 0x00000006ff007c0c */ /* 0x000fc8000bf05070 */
[----:B------:R-:W-:Y:S01]  /*0350*/  ISETP.NE.AND.EX P0, PT, RZ, UR7, PT, P0 ;  /* 0x00000007ff007c0c */ /* 0x000fe2000bf05300 */
[----:B------:R-:W-:Y:S01]  /*0360*/  @!P2 IMAD.MOV R3, RZ, RZ, -R3 ;  /* 0x000000ffff03a224 */ /* 0x000fe200078e0a03 */
[----:B------:R-:W-:-:S05]  /*0370*/  @!P1 LOP3.LUT R3, RZ, R11, RZ, 0x33, !PT ;  /* 0x0000000bff039212 */ /* 0x000fca00078e33ff */
[----:B------:R-:W-:Y:S02]  /*0380*/  IMAD.MOV R7, RZ, RZ, -R3 ;  /* 0x000000ffff077224 */ /* 0x000fe400078e0a03 */
[----:B------:R-:W-:Y:S02]  /*0390*/  IMAD.SHL.U32 R6, R3, 0x100, RZ ;  /* 0x0000010003067824 */ /* 0x000fe400078e00ff */
[----:B------:R-:W-:Y:S02]  /*03a0*/  IMAD R7, R11, R7, R0 ;  /* 0x000000070b077224 */ /* 0x000fe400078e0200 */
[----:B------:R-:W-:Y:S01]  /*03b0*/  IMAD.SHL.U32 R11, R2, 0x8, RZ ;  /* 0x00000008020b7824 */ /* 0x000fe200078e00ff */
[----:B-1----:R-:W3:Y:S01]  /*03c0*/  @P0 LDG.E R4, desc[UR8][R4.64] ;  /* 0x0000000804040981 */ /* 0x002ee2000c1e1900 */
[----:B------:R-:W-:-:S03]  /*03d0*/  IMAD.SHL.U32 R7, R7, 0x40, RZ ;  /* 0x0000004007077824 */ /* 0x000fc600078e00ff */
[----:B------:R-:W-:Y:S02]  /*03e0*/  LOP3.LUT R11, R6, R11, RZ, 0xfc, !PT ;  /* 0x0000000b060b7212 */ /* 0x000fe400078efcff */
[----:B------:R-:W-:Y:S01]  /*03f0*/  LOP3.LUT R10, R7, 0x3e, R10, 0xf8, !PT ;  /* 0x0000003e070a7812 */ /* 0x000fe200078ef80a */
[----:B------:R-:W-:-:S04]  /*0400*/  IMAD.MOV.U32 R3, RZ, RZ, 0x4 ;  /* 0x00000004ff037424 */ /* 0x000fc800078e00ff */
[----:B------:R-:W-:-:S04]  /*0410*/  IMAD R12, R11, UR14, R10 ;  /* 0x0000000e0b0c7c24 */ /* 0x000fc8000f8e020a */
[----:B--2---:R-:W-:-:S05]  /*0420*/  IMAD.WIDE R2, R12, R3, UR10 ;  /* 0x0000000a0c027e25 */ /* 0x004fca000f8e0203 */
[----:B------:R-:W2:Y:S01]  /*0430*/  LDG.E.64 R34, desc[UR8][R2.64] ;  /* 0x0000000802227981 */ /* 0x000ea2000c1e1b00 */
[----:B------:R-:W-:Y:S01]  /*0440*/  UMOV UR7, 0x3f800000 ;  /* 0x3f80000000077882 */ /* 0x000fe20000000000 */
[----:B------:R-:W0:Y:S01]  /*0450*/  LDCU.64 UR12, c[0x0][UR5+0x580] ;  /* 0x0000b000050c77ac */ /* 0x000e220008000a00 */
[----:B------:R-:W-:Y:S01]  /*0460*/  IMAD.U32 R19, RZ, RZ, UR14 ;  /* 0x0000000eff137e24 */ /* 0x000fe2000f8e00ff */
[----:B---3--:R-:W-:Y:S02]  /*0470*/  @P0 R2UR UR7, R4 ;  /* 0x00000000040702ca */ /* 0x008fe400000e0000 */
[----:B0-----:R-:W-:Y:S01]  /*0480*/  IADD3 R14, P0, PT, R12, UR12, RZ ;  /* 0x0000000c0c0e7c10 */ /* 0x001fe2000ff1e0ff */
[----:B------:R-:W-:-:S03]  /*0490*/  IMAD.WIDE R4, R19, 0x4, R2 ;  /* 0x0000000413047825 */ /* 0x000fc600078e0202 */
[----:B------:R-:W-:-:S07]  /*04a0*/  LEA.HI.X.SX32 R15, R12, UR13, 0x1, P0 ;  /* 0x0000000d0c0f7c11 */ /* 0x000fce00080f0eff */
[----:B--2---:R-:W-:Y:S01]  /*04b0*/  FMUL R8, R34, UR7 ;  /* 0x0000000722087c20 */ /* 0x004fe20008400000 */
[----:B------:R-:W-:-:S04]  /*04c0*/  FMUL R17, R35, UR7 ;  /* 0x0000000723117c20 */ /* 0x000fc80008400000 */
[----:B------:R-:W-:Y:S02]  /*04d0*/  F2FP.SATFINITE.E4M3.F32.PACK_AB_MERGE_C R8, RZ, R8, RZ ;  /* 0x00000008ff08723e */ /* 0x000fe400048070ff */
[----:B------:R-:W-:-:S04]  /*04e0*/  F2FP.SATFINITE.E4M3.F32.PACK_AB_MERGE_C R17, RZ, R17, RZ ;  /* 0x00000011ff11723e */ /* 0x000fc800048070ff */
[----:B------:R-:W-:-:S05]  /*04f0*/  PRMT R13, R17, 0x7604, R8 ;  /* 0x00007604110d7816 */ /* 0x000fca0000000008 */
[----:B------:R0:W-:Y:S04]  /*0500*/  STG.E.U16 desc[UR8][R14.64], R13 ;  /* 0x0000000d0e007986 */ /* 0x0001e8000c101508 */
[----:B------:R-:W2:Y:S01]  /*0510*/  LDG.E.64 R32, desc[UR8][R4.64] ;  /* 0x0000000804207981 */ /* 0x000ea2000c1e1b00 */
[----:B------:R-:W-:Y:S01]  /*0520*/  IMAD.U32 R3, RZ, RZ, UR14 ;  /* 0x0000000eff037e24 */ /* 0x000fe2000f8e00ff */
[----:B------:R-:W-:Y:S01]  /*0530*/  IADD3 R18, P0, PT, R14, UR14, RZ ;  /* 0x0000000e0e127c10 */ /* 0x000fe2000ff1e0ff */
[----:B------:R-:W-:-:S03]  /*0540*/  IMAD.U32 R21, RZ, RZ, UR14 ;  /* 0x0000000eff157e24 */ /* 0x000fc6000f8e00ff */
[----:B------:R-:W-:-:S05]  /*0550*/  SHF.R.S32.HI R3, RZ, 0x1f, R3 ;  /* 0x0000001fff037819 */ /* 0x000fca0000011403 */
[----:B------:R-:W-:Y:S02]  /*0560*/  IMAD.X R19, R3, 0x1, R15, P0 ;  /* 0x0000000103137824 */ /* 0x000fe400000e060f */
[----:B0-----:R-:W-:-:S04]  /*0570*/  IMAD.WIDE R14, R21, 0x4, R4 ;  /* 0x00000004150e7825 */ /* 0x001fc800078e0204 */
[----:B--2---:R-:W-:Y:S01]  /*0580*/  FMUL R12, R32, UR7 ;  /* 0x00000007200c7c20 */ /* 0x004fe20008400000 */
[----:B------:R-:W-:-:S04]  /*0590*/  FMUL R37, R33, UR7 ;  /* 0x0000000721257c20 */ /* 0x000fc80008400000 */
[----:B------:R-:W-:Y:S02]  /*05a0*/  F2FP.SATFINITE.E4M3.F32.PACK_AB_MERGE_C R12, RZ, R12, RZ ;  /* 0x0000000cff0c723e */ /* 0x000fe400048070ff */
[----:B------:R-:W-:-:S04]  /*05b0*/  F2FP.SATFINITE.E4M3.F32.PACK_AB_MERGE_C R37, RZ, R37, RZ ;  /* 0x00000025ff25723e */ /* 0x000fc800048070ff */
[----:B------:R-:W-:-:S05]  /*05c0*/  PRMT R13, R37, 0x7604, R12 ;  /* 0x00007604250d7816 */ /* 0x000fca000000000c */
[----:B------:R0:W-:Y:S04]  /*05d0*/  STG.E.U16 desc[UR8][R18.64], R13 ;  /* 0x0000000d12007986 */ /* 0x0001e8000c101508 */
[----:B------:R-:W2:Y:S01]  /*05e0*/  LDG.E.64 R30, desc[UR8][R14.64] ;  /* 0x000000080e1e7981 */ /* 0x000ea2000c1e1b00 */
[----:B------:R-:W-:Y:S01]  /*05f0*/  IADD3 R20, P0, PT, R18, UR14, RZ ;  /* 0x0000000e12147c10 */ /* 0x000fe2000ff1e0ff */
[----:B------:R-:W-:-:S04]  /*0600*/  IMAD.U32 R23, RZ, RZ, UR14 ;  /* 0x0000000eff177e24 */ /* 0x000fc8000f8e00ff */
[----:B------:R-:W-:Y:S02]  /*0610*/  IMAD.X R21, R3, 0x1, R19, P0 ;  /* 0x0000000103157824 */ /* 0x000fe400000e0613 */
[----:B------:R-:W-:-:S04]  /*0620*/  IMAD.WIDE R22, R23, 0x4, R14 ;  /* 0x0000000417167825 */ /* 0x000fc800078e020e */
[----:B--2---:R-:W-:Y:S01]  /*0630*/  FMUL R5, R30, UR7 ;  /* 0x000000071e057c20 */ /* 0x004fe20008400000 */
[----:B------:R-:W-:-:S04]  /*0640*/  FMUL R16, R31, UR7 ;  /* 0x000000071f107c20 */ /* 0x000fc80008400000 */
[----:B------:R-:W-:Y:S02]  /*0650*/  F2FP.SATFINITE.E4M3.F32.PACK_AB_MERGE_C R5, RZ, R5, RZ ;  /* 0x00000005ff05723e */ /* 0x000fe400048070ff */
[----:B------:R-:W-:-:S04]  /*0660*/  F2FP.SATFINITE.E4M3.F32.PACK_AB_MERGE_C R16, RZ, R16, RZ ;  /* 0x00000010ff10723e */ /* 0x000fc800048070ff */
[----:B------:R-:W-:-:S05]  /*0670*/  PRMT R27, R16, 0x7604, R5 ;  /* 0x00007604101b7816 */ /* 0x000fca0000000005 */
[----:B------:R1:W-:Y:S04]  /*0680*/  STG.E.U16 desc[UR8][R20.64], R27 ;  /* 0x0000001b14007986 */ /* 0x0003e8000c101508 */
[----:B0-----:R-:W2:Y:S01]  /*0690*/  LDG.E.64 R18, desc[UR8][R22.64] ;  /* 0x0000000816127981 */ /* 0x001ea2000c1e1b00 */
        /* <DEDUP_REMOVED lines=10> */
[----:B-1----:R-:W2:Y:S01]  /*0740*/  LDG.E.64 R26, desc[UR8][R24.64] ;  /* 0x00000008181a7981 */ /* 0x002ea2000c1e1b00 */
        /* <DEDUP_REMOVED lines=12> */
[----:B0-----:R-:W-:-:S04]  /*0810*/  IMAD.U32 R29, RZ, RZ, UR14 ;  /* 0x0000000eff1d7e24 */ /* 0x001fc8000f8e00ff */
        /* <DEDUP_REMOVED lines=19> */
[----:B------:R2:W3:Y:S01]  /*0950*/  LDG.E.64 R28, desc[UR8][R46.64] ;  /* 0x000000082e1c7981 */ /* 0x0004e2000c1e1b00 */
[----:B------:R-:W-:-:S04]  /*0960*/  IMAD.U32 R2, RZ, RZ, UR14 ;  /* 0x0000000eff027e24 */ /* 0x000fc8000f8e00ff */
[----:B------:R-:W-:Y:S02]  /*0970*/  IMAD.SHL.U32 R2, R2, 0x4, RZ ;  /* 0x0000000402027824 */ /* 0x000fe400078e00ff */
[----:B------:R-:W-:Y:S02]  /*0980*/  IMAD.U32 R38, RZ, RZ, UR14 ;  /* 0x0000000eff267e24 */ /* 0x000fe4000f8e00ff */
[----:B------:R-:W-:-:S04]  /*0990*/  IMAD R11, R11, UR14, R2 ;  /* 0x0000000e0b0b7c24 */ /* 0x000fc8000f8e0202 */
[----:B------:R-:W-:-:S04]  /*09a0*/  IMAD R11, R38, 0x2, R11 ;  /* 0x00000002260b7824 */ /* 0x000fc800078e020b */
[----:B------:R-:W-:-:S04]  /*09b0*/  VIADD R11, R11, UR14 ;  /* 0x0000000e0b0b7c36 */ /* 0x000fc80008000000 */
[----:B0-----:R-:W-:Y:S01]  /*09c0*/  IMAD R45, R38, 0x19, R11 ;  /* 0x00000019262d7824 */ /* 0x001fe200078e020b */
[----:B--2---:R-:W-:Y:S01]  /*09d0*/  IADD3 R46, P0, PT, R20, UR14, RZ ;  /* 0x0000000e142e7c10 */ /* 0x004fe2000ff1e0ff */
[----:B------:R-:W-:Y:S02]  /*09e0*/  IMAD.MOV.U32 R51, RZ, RZ, 0x4 ;  /* 0x00000004ff337424 */ /* 0x000fe400078e00ff */
[----:B------:R-:W-:Y:S02]  /*09f0*/  IMAD.IADD R44, R10, 0x1, R45 ;  /* 0x000000010a2c7824 */ /* 0x000fe400078e022d */
[----:B------:R-:W-:Y:S02]  /*0a00*/  IMAD.X R47, R3, 0x1, R21, P0 ;  /* 0x00000001032f7824 */ /* 0x000fe400000e0615 */
[----:B------:R-:W-:-:S04]  /*0a10*/  IMAD.WIDE R50, R44, R51, UR10 ;  /* 0x0000000a2c327e25 */ /* 0x000fc8000f8e0233 */
[----:B---3--:R-:W-:Y:S01]  /*0a20*/  FMUL R11, R28, UR7 ;  /* 0x000000071c0b7c20 */ /* 0x008fe20008400000 */
[----:B------:R-:W-:-:S04]  /*0a30*/  FMUL R38, R29, UR7 ;  /* 0x000000071d267c20 */ /* 0x000fc80008400000 */
[----:B------:R-:W-:Y:S02]  /*0a40*/  F2FP.SATFINITE.E4M3.F32.PACK_AB_MERGE_C R11, RZ, R11, RZ ;  /* 0x0000000bff0b723e */ /* 0x000fe400048070ff */
[----:B------:R-:W-:-:S04]  /*0a50*/  F2FP.SATFINITE.E4M3.F32.PACK_AB_MERGE_C R38, RZ, R38, RZ ;  /* 0x00000026ff26723e */ /* 0x000fc800048070ff */
[----:B------:R-:W-:-:S05]  /*0a60*/  PRMT R53, R38, 0x7604, R11 ;  /* 0x0000760426357816 */ /* 0x000fca000000000b */
[----:B------:R0:W-:Y:S04]  /*0a70*/  STG.E.U16 desc[UR8][R46.64], R53 ;  /* 0x000000352e007986 */ /* 0x0001e8000c101508 */
[----:B-1----:R1:W2:Y:S01]  /*0a80*/  LDG.E.64 R20, desc[UR8][R50.64] ;  /* 0x0000000832147981 */ /* 0x0022a2000c1e1b00 */
[----:B------:R-:W-:Y:S01]  /*0a90*/  FMNMX3 R52, |R34|, RZ, |R35|, !PT ;  /* 0x000000ff22347276 */ /* 0x000fe20007800623 */
[----:B------:R-:W-:Y:S01]  /*0aa0*/  IMAD.U32 R35, RZ, RZ, UR14 ;  /* 0x0000000eff237e24 */ /* 0x000fe2000f8e00ff */
[----:B------:R-:W-:-:S04]  /*0ab0*/  IADD3 R48, P0, PT, R44, UR12, RZ ;  /* 0x0000000c2c307c10 */ /* 0x000fc8000ff1e0ff */
[----:B------:R-:W-:Y:S01]  /*0ac0*/  LEA.HI.X.SX32 R49, R44, UR13, 0x1, P0 ;  /* 0x0000000d2c317c11 */ /* 0x000fe200080f0eff */
[----:B-1----:R-:W-:-:S04]  /*0ad0*/  IMAD.WIDE R50, R35, 0x4, R50 ;  /* 0x0000000423327825 */ /* 0x002fc800078e0232 */
[----:B--2---:R-:W-:Y:S01]  /*0ae0*/  FMUL R43, R20, UR7 ;  /* 0x00000007142b7c20 */ /* 0x004fe20008400000 */
[----:B------:R-:W-:-:S04]  /*0af0*/  FMUL R42, R21, UR7 ;  /* 0x00000007152a7c20 */ /* 0x000fc80008400000 */
[----:B------:R-:W-:Y:S02]  /*0b00*/  F2FP.SATFINITE.E4M3.F32.PACK_AB_MERGE_C R43, RZ, R43, RZ ;  /* 0x0000002bff2b723e */ /* 0x000fe400048070ff */
[----:B------:R-:W-:-:S04]  /*0b10*/  F2FP.SATFINITE.E4M3.F32.PACK_AB_MERGE_C R42, RZ, R42, RZ ;  /* 0x0000002aff2a723e */ /* 0x000fc800048070ff */
[----:B------:R-:W-:-:S05]  /*0b20*/  PRMT R55, R42, 0x7604, R43 ;  /* 0x000076042a377816 */ /* 0x000fca000000002b */
[----:B------:R1:W-:Y:S04]  /*0b30*/  STG.E.U16 desc[UR8][R48.64], R55 ;  /* 0x0000003730007986 */ /* 0x0003e8000c101508 */
[----:B------:R2:W3:Y:S01]  /*0b40*/  LDG.E.64 R34, desc[UR8][R50.64] ;  /* 0x0000000832227981 */ /* 0x0004e2000c1e1b00 */
[----:B------:R-:W-:Y:S02]  /*0b50*/  FMNMX3 R44, |R32|, R52, |R33|, !PT ;  /* 0x00000034202c7276 */ /* 0x000fe40007800621 */
[----:B0-----:R-:W-:Y:S02]  /*0b60*/  IADD3 R46, P0, PT, R48, UR14, RZ ;  /* 0x0000000e302e7c10 */ /* 0x001fe4000ff1e0ff */
[----:B------:R-:W-:Y:S01]  /*0b70*/  FMNMX3 R44, |R30|, R44, |R31|, !PT ;  /* 0x0000002c1e2c7276 */ /* 0x000fe2000780061f */
[----:B------:R-:W-:-:S02]  /*0b80*/  IMAD.U32 R31, RZ, RZ, UR14 ;  /* 0x0000000eff1f7e24 */ /* 0x000fc4000f8e00ff */
[----:B------:R-:W-:Y:S02]  /*0b90*/  IMAD.X R47, R3, 0x1, R49, P0 ;  /* 0x00000001032f7824 */ /* 0x000fe400000e0631 */
[----:B--2---:R-:W-:-:S04]  /*0ba0*/  IMAD.WIDE R50, R31, 0x4, R50 ;  /* 0x000000041f327825 */ /* 0x004fc800078e0232 */
[----:B---3--:R-:W-:Y:S01]  /*0bb0*/  FMUL R33, R34, UR7 ;  /* 0x0000000722217c20 */ /* 0x008fe20008400000 */
[----:B------:R-:W-:-:S04]  /*0bc0*/  FMUL R32, R35, UR7 ;  /* 0x0000000723207c20 */ /* 0x000fc80008400000 */
[----:B------:R-:W-:Y:S02]  /*0bd0*/  F2FP.SATFINITE.E4M3.F32.PACK_AB_MERGE_C R33, RZ, R33, RZ ;  /* 0x00000021ff21723e */ /* 0x000fe400048070ff */
[----:B------:R-:W-:-:S04]  /*0be0*/  F2FP.SATFINITE.E4M3.F32.PACK_AB_MERGE_C R32, RZ, R32, RZ ;  /* 0x00000020ff20723e */ /* 0x000fc800048070ff */
[----:B-1----:R-:W-:-:S05]  /*0bf0*/  PRMT R49, R32, 0x7604, R33 ;  /* 0x0000760420317816 */ /* 0x002fca0000000021 */
[----:B------:R0:W-:Y:S04]  /*0c00*/  STG.E.U16 desc[UR8][R46.64], R49 ;  /* 0x000000312e007986 */ /* 0x0001e8000c101508 */
[----:B------:R1:W2:Y:S01]  /*0c10*/  LDG.E.64 R30, desc[UR8][R50.64] ;  /* 0x00000008321e7981 */ /* 0x0002a2000c1e1b00 */
[----:B------:R-:W-:-:S04]  /*0c20*/  FMNMX3 R44, |R18|, R44, |R19|, !PT ;  /* 0x0000002c122c7276 */ /* 0x000fc80007800613 */
[----:B------:R-:W-:Y:S02]  /*0c30*/  FMNMX3 R44, |R26|, R44, |R27|, !PT ;  /* 0x0000002c1a2c7276 */ /* 0x000fe4000780061b */
[----:B------:R-:W-:Y:S01]  /*0c40*/  IADD3 R52, P0, PT, R46, UR14, RZ ;  /* 0x0000000e2e347c10 */ /* 0x000fe2000ff1e0ff */
[----:B------:R-:W-:-:S04]  /*0c50*/  IMAD.U32 R19, RZ, RZ, UR14 ;  /* 0x0000000eff137e24 */ /* 0x000fc8000f8e00ff */
[----:B------:R-:W-:Y:S02]  /*0c60*/  IMAD.X R53, R3, 0x1, R47, P0 ;  /* 0x0000000103357824 */ /* 0x000fe400000e062f */
        /* <DEDUP_REMOVED lines=9> */
[----:B------:R-:W-:Y:S02]  /*0d00*/  IADD3 R48, P0, PT, R52, UR14, RZ ;  /* 0x0000000e34307c10 */ /* 0x000fe4000ff1e0ff */
[----:B------:R-:W-:Y:S01]  /*0d10*/  FMNMX3 R24, |R22|, R24, |R23|, !PT ;  /* 0x0000001816187276 */ /* 0x000fe20007800617 */
[----:B------:R-:W-:-:S02]  /*0d20*/  IMAD.U32 R23, RZ, RZ, UR14 ;  /* 0x0000000eff177e24 */ /* 0x000fc4000f8e00ff */
[----:B0-----:R-:W-:Y:S02]  /*0d30*/  IMAD.X R49, R3, 0x1, R53, P0 ;  /* 0x0000000103317824 */ /* 0x001fe400000e0635 */
        /* <DEDUP_REMOVED lines=18> */
[----:B0-----:R-:W-:-:S05]  /*0e60*/  PRMT R49, R28, 0x7604, R29 ;  /* 0x000076041c317816 */ /* 0x001fca000000001d */
[----:B------:R0:W-:Y:S04]  /*0e70*/  STG.E.U16 desc[UR8][R24.64], R49 ;  /* 0x0000003118007986 */ /* 0x0001e8000c101508 */
[----:B------:R1:W2:Y:S01]  /*0e80*/  LDG.E.64 R20, desc[UR8][R50.64] ;  /* 0x0000000832147981 */ /* 0x0002a2000c1e1b00 */
[----:B------:R-:W-:Y:S02]  /*0e90*/  FMNMX3 R34, |R34|, R46, |R35|, !PT ;  /* 0x0000002e22227276 */ /* 0x000fe40007800623 */
[----:B------:R-:W-:Y:S02]  /*0ea0*/  IADD3 R52, P0, PT, R24, UR14, RZ ;  /* 0x0000000e18347c10 */ /* 0x000fe4000ff1e0ff */
[----:B------:R-:W-:-:S03]  /*0eb0*/  FMNMX3 R34, |R30|, R34, |R31|, !PT ;  /* 0x000000221e227276 */ /* 0x000fc6000780061f */
[----:B------:R-:W-:Y:S02]  /*0ec0*/  IMAD.X R53, R3, 0x1, R25, P0 ;  /* 0x0000000103357824 */ /* 0x000fe400000e0619 */
[----:B0-----:R-:W-:-:S04]  /*0ed0*/  IMAD.U32 R25, RZ, RZ, UR14 ;  /* 0x0000000eff197e24 */ /* 0x001fc8000f8e00ff */
[----:B-1----:R-:W-:-:S04]  /*0ee0*/  IMAD.WIDE R50, R25, 0x4, R50 ;  /* 0x0000000419327825 */ /* 0x002fc800078e0232 */
[----:B--2---:R-:W-:Y:S01]  /*0ef0*/  FMUL R31, R20, UR7 ;  /* 0x00000007141f7c20 */ /* 0x004fe20008400000 */
[----:B------:R-:W-:-:S04]  /*0f00*/  FMUL R30, R21, UR7 ;  /* 0x00000007151e7c20 */ /* 0x000fc80008400000 */
[----:B------:R-:W-:Y:S02]  /*0f10*/  F2FP.SATFINITE.E4M3.F32.PACK_AB_MERGE_C R31, RZ, R31, RZ ;  /* 0x0000001fff1f723e */ /* 0x000fe400048070ff */
[----:B------:R-:W-:-:S04]  /*0f20*/  F2FP.SATFINITE.E4M3.F32.PACK_AB_MERGE_C R30, RZ, R30, RZ ;  /* 0x0000001eff1e723e */ /* 0x000fc800048070ff */
[----:B------:R-:W-:-:S05]  /*0f30*/  PRMT R55, R30, 0x7604, R31 ;  /* 0x000076041e377816 */ /* 0x000fca000000001f */
[----:B------:R0:W-:Y:S04]  /*0f40*/  STG.E.U16 desc[UR8][R52.64], R55 ;  /* 0x0000003734007986 */ /* 0x0001e8000c101508 */
[----:B------:R-:W2:Y:S01]  /*0f50*/  LDG.E.64 R24, desc[UR8][R50.64] ;  /* 0x0000000832187981 */ /* 0x000ea2000c1e1b00 */
[----:B------:R-:W-:-:S04]  /*0f60*/  FMNMX3 R34, |R18|, R34, |R19|, !PT ;  /* 0x0000002212227276 */ /* 0x000fc80007800613 */
[----:B------:R-:W-:Y:S02]  /*0f70*/  FMNMX3 R46, |R22|, R34, |R23|, !PT ;  /* 0x00000022162e7276 */ /* 0x000fe40007800617 */
        /* <DEDUP_REMOVED lines=8> */
[----:B0-----:R-:W-:-:S05]  /*1000*/  PRMT R53, R34, 0x7604, R35 ;  /* 0x0000760422357816 */ /* 0x001fca0000000023 */
[----:B------:R0:W-:Y:S04]  /*1010*/  STG.E.U16 desc[UR8][R48.64], R53 ;  /* 0x0000003530007986 */ /* 0x0001e8000c101508 */
[----:B------:R-:W2:Y:S01]  /*1020*/  LDG.E.64 R18, desc[UR8][R18.64] ;  /* 0x0000000812127981 */ /* 0x000ea2000c1e1b00 */
[----:B------:R-:W-:Y:S01]  /*1030*/  IADD3 R50, P0, PT, R48, UR14, RZ ;  /* 0x0000000e30327c10 */ /* 0x000fe2000ff1e0ff */
[----:B------:R-:W-:Y:S02]  /*1040*/  IMAD.IADD R45, R2, 0x1, R45 ;  /* 0x00000001022d7824 */ /* 0x000fe400078e022d */
[----:B0-----:R-:W-:-:S04]  /*1050*/  IMAD.U32 R48, RZ, RZ, UR14 ;  /* 0x0000000eff307e24 */ /* 0x001fc8000f8e00ff */
[----:B------:R-:W-:-:S04]  /*1060*/  IMAD R45, R48, 0x2, R45 ;  /* 0x00000002302d7824 */ /* 0x000fc800078e022d */
[----:B------:R-:W-:Y:S01]  /*1070*/  VIADD R45, R45, UR14 ;  /* 0x0000000e2d2d7c36 */ /* 0x000fe20008000000 */
[----:B------:R-:W-:-:S03]  /*1080*/  FMNMX3 R52, |R20|, R46, |R21|, !PT ;  /* 0x0000002e14347276 */ /* 0x000fc60007800615 */
[----:B------:R-:W-:Y:S02]  /*1090*/  IMAD R45, R48, 0x19, R45 ;  /* 0x00000019302d7824 */ /* 0x000fe400078e022d */
[----:B------:R-:W-:Y:S02]  /*10a0*/  IMAD.X R51, R3, 0x1, R49, P0 ;  /* 0x0000000103337824 */ /* 0x000fe400000e0631 */
[----:B------:R-:W-:Y:S02]  /*10b0*/  IMAD.MOV.U32 R49, RZ, RZ, 0x4 ;  /* 0x00000004ff317424 */ /* 0x000fe400078e00ff */
[----:B------:R-:W-:-:S04]  /*10c0*/  IMAD.IADD R46, R10, 0x1, R45 ;  /* 0x000000010a2e7824 */ /* 0x000fc800078e022d */
[----:B------:R-:W-:-:S04]  /*10d0*/  IMAD.WIDE R48, R46, R49, UR10 ;  /* 0x0000000a2e307e25 */ /* 0x000fc8000f8e0231 */
[----:B--2---:R-:W-:Y:S01]  /*10e0*/  FMUL R23, R18, UR7 ;  /* 0x0000000712177c20 */ /* 0x004fe20008400000 */
[----:B------:R-:W-:-:S04]  /*10f0*/  FMUL R22, R19, UR7 ;  /* 0x0000000713167c20 */ /* 0x000fc80008400000 */
[----:B------:R-:W-:Y:S02]  /*1100*/  F2FP.SATFINITE.E4M3.F32.PACK_AB_MERGE_C R23, RZ, R23, RZ ;  /* 0x00000017ff17723e */ /* 0x000fe400048070ff */
[----:B------:R-:W-:-:S04]  /*1110*/  F2FP.SATFINITE.E4M3.F32.PACK_AB_MERGE_C R22, RZ, R22, RZ ;  /* 0x00000016ff16723e */ /* 0x000fc800048070ff */
[----:B------:R-:W-:-:S05]  /*1120*/  PRMT R55, R22, 0x7604, R23 ;  /* 0x0000760416377816 */ /* 0x000fca0000000017 */
[----:B------:R0:W-:Y:S04]  /*1130*/  STG.E.U16 desc[UR8][R50.64], R55 ;  /* 0x0000003732007986 */ /* 0x0001e8000c101508 */
[----:B------:R1:W2:Y:S01]  /*1140*/  LDG.E.64 R20, desc[UR8][R48.64] ;  /* 0x0000000830147981 */ /* 0x0002a2000c1e1b00 */
[----:B------:R-:W-:-:S04]  /*1150*/  FMNMX3 R52, |R24|, R52, |R25|, !PT ;  /* 0x0000003418347276 */ /* 0x000fc80007800619 */
[----:B------:R-:W-:Y:S01]  /*1160*/  FMNMX3 R24, |R18|, R52, |R19|, !PT ;  /* 0x0000003412187276 */ /* 0x000fe20007800613 */
[----:B------:R-:W-:Y:S01]  /*1170*/  IMAD.U32 R19, RZ, RZ, UR14 ;  /* 0x0000000eff137e24 */ /* 0x000fe2000f8e00ff */
[----:B0-----:R-:W-:-:S03]  /*1180*/  IADD3 R50, P0, PT, R46, UR12, RZ ;  /* 0x0000000c2e327c10 */ /* 0x001fc6000ff1e0ff */
[----:B-1----:R-:W-:Y:S01]  /*1190*/  IMAD.WIDE R48, R19, 0x4, R48 ;  /* 0x0000000413307825 */ /* 0x002fe200078e0230 */
[----:B------:R-:W-:Y:S02]  /*11a0*/  LEA.HI.X.SX32 R51, R46, UR13, 0x1, P0 ;  /* 0x0000000d2e337c11 */ /* 0x000fe400080f0eff */
[C---:B--2---:R-:W-:Y:S01]  /*11b0*/  FMNMX3 R24, |R20|.reuse, R24, |R21|, !PT ;  /* 0x0000001814187276 */ /* 0x044fe20007800615 */
[----:B------:R-:W-:Y:S01]  /*11c0*/  FMUL R20, R20, UR7 ;  /* 0x0000000714147c20 */ /* 0x000fe20008400000 */
[----:B------:R-:W-:-:S04]  /*11d0*/  FMUL R18, R21, UR7 ;  /* 0x0000000715127c20 */ /* 0x000fc80008400000 */
[----:B------:R-:W-:Y:S02]  /*11e0*/  F2FP.SATFINITE.E4M3.F32.PACK_AB_MERGE_C R21, RZ, R20, RZ ;  /* 0x00000014ff15723e */ /* 0x000fe400048070ff */
[----:B------:R-:W-:-:S04]  /*11f0*/  F2FP.SATFINITE.E4M3.F32.PACK_AB_MERGE_C R20, RZ, R18, RZ ;  /* 0x00000012ff14723e */ /* 0x000fc800048070ff */
[----:B------:R-:W-:-:S05]  /*1200*/  PRMT R53, R20, 0x7604, R21 ;  /* 0x0000760414357816 */ /* 0x000fca0000000015 */
[----:B------:R0:W-:Y:S04]  /*1210*/  STG.E.U16 desc[UR8][R50.64], R53 ;  /* 0x0000003532007986 */ /* 0x0001e8000c101508 */
[----:B------:R-:W2:Y:S01]  /*1220*/  LDG.E.64 R18, desc[UR8][R48.64] ;  /* 0x0000000830127981 */ /* 0x000ea2000c1e1b00 */
[----:B------:R-:W-:Y:S02]  /*1230*/  LOP3.LUT R25, R8, 0xff, RZ, 0xc0, !PT ;  /* 0x000000ff08197812 */ /* 0x000fe400078ec0ff */
[----:B------:R-:W-:-:S03]  /*1240*/  LOP3.LUT R8, R17, 0xff, RZ, 0xc0, !PT ;  /* 0x000000ff11087812 */ /* 0x000fc600078ec0ff */
[----:B------:R-:W-:Y:S02]  /*1250*/  IMAD R12, R12, 0x100, R25 ;  /* 0x000001000c0c7824 */ /* 0x000fe400078e0219 */
[----:B------:R-:W-:Y:S01]  /*1260*/  IMAD R37, R37, 0x100, R8 ;  /* 0x0000010025257824 */ /* 0x000fe200078e0208 */
[----:B0-----:R-:W-:-:S05]  /*1270*/  IADD3 R50, P0, PT, R50, UR14, RZ ;  /* 0x0000000e32327c10 */ /* 0x001fca000ff1e0ff */
[----:B------:R-:W-:Y:S02]  /*1280*/  IMAD.X R51, R3, 0x1, R51, P0 ;  /* 0x0000000103337824 */ /* 0x000fe400000e0633 */
[C---:B--2---:R-:W-:Y:S01]  /*1290*/  FMUL R25, R18.reuse, UR7 ;  /* 0x0000000712197c20 */ /* 0x044fe20008400000 */
[----:B------:R-:W-:Y:S01]  /*12a0*/  FMUL R8, R19, UR7 ;  /* 0x0000000713087c20 */ /* 0x000fe20008400000 */
[----:B------:R-:W-:Y:S01]  /*12b0*/  FMNMX3 R17, |R18|, R24, |R19|, !PT ;  /* 0x0000001812117276 */ /* 0x000fe20007800613 */
[----:B------:R-:W-:Y:S02]  /*12c0*/  IMAD.U32 R19, RZ, RZ, UR14 ;  /* 0x0000000eff137e24 */ /* 0x000fe4000f8e00ff */
[----:B------:R-:W-:Y:S02]  /*12d0*/  F2FP.SATFINITE.E4M3.F32.PACK_AB_MERGE_C R25, RZ, R25, RZ ;  /* 0x00000019ff19723e */ /* 0x000fe400048070ff */
[----:B------:R-:W-:Y:S01]  /*12e0*/  F2FP.SATFINITE.E4M3.F32.PACK_AB_MERGE_C R8, RZ, R8, RZ ;  /* 0x00000008ff08723e */ /* 0x000fe200048070ff */
[----:B------:R-:W-:-:S03]  /*12f0*/  IMAD.WIDE R48, R19, 0x4, R48 ;  /* 0x0000000413307825 */ /* 0x000fc600078e0230 */
[----:B------:R-:W-:-:S05]  /*1300*/  PRMT R53, R8, 0x7604, R25 ;  /* 0x0000760408357816 */ /* 0x000fca0000000019 */
[----:B------:R0:W-:Y:S04]  /*1310*/  STG.E.U16 desc[UR8][R50.64], R53 ;  /* 0x0000003532007986 */ /* 0x0001e8000c101508 */
[----:B------:R-:W2:Y:S01]  /*1320*/  LDG.E.64 R18, desc[UR8][R48.64] ;  /* 0x0000000830127981 */ /* 0x000ea2000c1e1b00 */
[----:B------:R-:W-:Y:S02]  /*1330*/  IMAD.U32 R5, R5, 0x10000, RZ ;  /* 0x0001000005057824 */ /* 0x000fe400078e00ff */
[----:B------:R-:W-:-:S03]  /*1340*/  IMAD.U32 R16, R16, 0x10000, RZ ;  /* 0x0001000010107824 */ /* 0x000fc600078e00ff */
[----:B------:R-:W-:Y:S02]  /*1350*/  LOP3.LUT R5, R5, 0xff0000, RZ, 0xc0, !PT ;  /* 0x00ff000005057812 */ /* 0x000fe400078ec0ff */
[----:B------:R-:W-:Y:S02]  /*1360*/  LOP3.LUT R16, R16, 0xff0000, RZ, 0xc0, !PT ;  /* 0x00ff000010107812 */ /* 0x000fe400078ec0ff */
[----:B------:R-:W-:Y:S02]  /*1370*/  LOP3.LUT R12, R5, 0xffff, R12, 0xf8, !PT ;  /* 0x0000ffff050c7812 */ /* 0x000fe400078ef80c */
[----:B------:R-:W-:Y:S02]  /*1380*/  LOP3.LUT R37, R16, 0xffff, R37, 0xf8, !PT ;  /* 0x0000ffff10257812 */ /* 0x000fe400078ef825 */
[----:B0-----:R-:W-:Y:S01]  /*1390*/  IADD3 R50, P0, PT, R50, UR14, RZ ;  /* 0x0000000e32327c10 */ /* 0x001fe2000ff1e0ff */
[----:B------:R-:W-:-:S04]  /*13a0*/  IMAD.U32 R53, RZ, RZ, UR14 ;  /* 0x0000000eff357e24 */ /* 0x000fc8000f8e00ff */
[----:B------:R-:W-:Y:S02]  /*13b0*/  IMAD.X R51, R3, 0x1, R51, P0 ;  /* 0x0000000103337824 */ /* 0x000fe400000e0633 */
[----:B------:R-:W-:Y:S01]  /*13c0*/  IMAD.WIDE R52, R53, 0x4, R48 ;  /* 0x0000000435347825 */ /* 0x000fe200078e0230 */
[----:B--2---:R-:W-:-:S03]  /*13d0*/  FMNMX3 R5, |R18|, R17, |R19|, !PT ;  /* 0x0000001112057276 */ /* 0x004fc60007800613 */
[----:B------:R-:W-:Y:S01]  /*13e0*/  FMUL R18, R18, UR7 ;  /* 0x0000000712127c20 */ /* 0x000fe20008400000 */
[----:B------:R-:W-:-:S04]  /*13f0*/  FMUL R16, R19, UR7 ;  /* 0x0000000713107c20 */ /* 0x000fc80008400000 */
[----:B------:R-:W-:Y:S02]  /*1400*/  F2FP.SATFINITE.E4M3.F32.PACK_AB_MERGE_C R19, RZ, R18, RZ ;  /* 0x00000012ff13723e */ /* 0x000fe400048070ff */
[----:B------:R-:W-:-:S04]  /*1410*/  F2FP.SATFINITE.E4M3.F32.PACK_AB_MERGE_C R18, RZ, R16, RZ ;  /* 0x00000010ff12723e */ /* 0x000fc800048070ff */
[----:B------:R-:W-:-:S05]  /*1420*/  PRMT R55, R18, 0x7604, R19 ;  /* 0x0000760412377816 */ /* 0x000fca0000000013 */
[----:B------:R0:W-:Y:S04]  /*1430*/  STG.E.U16 desc[UR8][R50.64], R55 ;  /* 0x0000003732007986 */ /* 0x0001e8000c101508 */
[----:B------:R1:W2:Y:S01]  /*1440*/  LDG.E.64 R16, desc[UR8][R52.64] ;  /* 0x0000000834107981 */ /* 0x0002a2000c1e1b00 */
[----:B------:R-:W-:Y:S02]  /*1450*/  LOP3.LUT R36, R36, 0xffff, RZ, 0xc0, !PT ;  /* 0x0000ffff24247812 */ /* 0x000fe400078ec0ff */
[----:B------:R-:W-:-:S03]  /*1460*/  LOP3.LUT R13, R13, 0xffff, RZ, 0xc0, !PT ;  /* 0x0000ffff0d0d7812 */ /* 0x000fc600078ec0ff */
[----:B------:R-:W-:Y:S01]  /*1470*/  IMAD.SHL.U32 R49, R36, 0x1000000, RZ ;  /* 0x0100000024317824 */ /* 0x000fe200078e00ff */
[----:B0-----:R-:W-:Y:S01]  /*1480*/  IADD3 R50, P0, PT, R50, UR14, RZ ;  /* 0x0000000e32327c10 */ /* 0x001fe2000ff1e0ff */
[----:B------:R-:W-:Y:S02]  /*1490*/  IMAD.SHL.U32 R36, R13, 0x1000000, RZ ;  /* 0x010000000d247824 */ /* 0x000fe400078e00ff */
[----:B------:R-:W-:Y:S01]  /*14a0*/  IMAD.U32 R13, RZ, RZ, UR14 ;  /* 0x0000000eff0d7e24 */ /* 0x000fe2000f8e00ff */
[----:B------:R-:W-:Y:S01]  /*14b0*/  LOP3.LUT R48, R12, 0xff000000, R49, 0xf8, !PT ;  /* 0xff0000000c307812 */ /* 0x000fe200078ef831 */
[----:B------:R-:W-:Y:S02]  /*14c0*/  IMAD.X R51, R3, 0x1, R51, P0 ;  /* 0x0000000103337824 */ /* 0x000fe400000e0633 */
[----:B-1----:R-:W-:Y:S01]  /*14d0*/  IMAD.WIDE R52, R13, 0x4, R52 ;  /* 0x000000040d347825 */ /* 0x002fe200078e0234 */
[----:B--2---:R-:W-:-:S03]  /*14e0*/  FMNMX3 R5, |R16|, R5, |R17|, !PT ;  /* 0x0000000510057276 */ /* 0x004fc60007800611 */
[----:B------:R-:W-:Y:S01]  /*14f0*/  FMUL R16, R16, UR7 ;  /* 0x0000000710107c20 */ /* 0x000fe20008400000 */
[----:B------:R-:W-:-:S04]  /*1500*/  FMUL R17, R17, UR7 ;  /* 0x0000000711117c20 */ /* 0x000fc80008400000 */
[----:B------:R-:W-:Y:S02]  /*1510*/  F2FP.SATFINITE.E4M3.F32.PACK_AB_MERGE_C R16, RZ, R16, RZ ;  /* 0x00000010ff10723e */ /* 0x000fe400048070ff */
[----:B------:R-:W-:-:S04]  /*1520*/  F2FP.SATFINITE.E4M3.F32.PACK_AB_MERGE_C R17, RZ, R17, RZ ;  /* 0x00000011ff11723e */ /* 0x000fc800048070ff */
[----:B------:R-:W-:-:S05]  /*1530*/  PRMT R49, R17, 0x7604, R16 ;  /* 0x0000760411317816 */ /* 0x000fca0000000010 */
[----:B------:R0:W-:Y:S04]  /*1540*/  STG.E.U16 desc[UR8][R50.64], R49 ;  /* 0x0000003132007986 */ /* 0x0001e8000c101508 */
[----:B------:R-:W2:Y:S01]  /*1550*/  LDG.E.64 R12, desc[UR8][R52.64] ;  /* 0x00000008340c7981 */ /* 0x000ea2000c1e1b00 */
[----:B------:R-:W-:Y:S02]  /*1560*/  LOP3.LUT R36, R37, 0xff000000, R36, 0xf8, !PT ;  /* 0xff00000025247812 */ /* 0x000fe400078ef824 */
[----:B------:R-:W-:Y:S02]  /*1570*/  LOP3.LUT R37, R40, 0xff, RZ, 0xc0, !PT ;  /* 0x000000ff28257812 */ /* 0x000fe400078ec0ff */
[----:B------:R-:W-:-:S04]  /*1580*/  PRMT R24, R15, 0x7104, RZ ;  /* 0x000071040f187816 */ /* 0x000fc800000000ff */
[----:B------:R-:W-:Y:S02]  /*1590*/  LOP3.LUT R37, R37, 0xff00, R24, 0xf8, !PT ;  /* 0x0000ff0025257812 */ /* 0x000fe400078ef818 */
[----:B------:R-:W-:Y:S02]  /*15a0*/  PRMT R4, R4, 0x7104, RZ ;  /* 0x0000710404047816 */ /* 0x000fe400000000ff */
[----:B------:R-:W-:-:S04]  /*15b0*/  LOP3.LUT R39, R39, 0xff, RZ, 0xc0, !PT ;  /* 0x000000ff27277812 */ /* 0x000fc800078ec0ff */
[----:B------:R-:W-:Y:S01]  /*15c0*/  LOP3.LUT R39, R39, 0xff00, R4, 0xf8, !PT ;  /* 0x0000ff0027277812 */ /* 0x000fe200078ef804 */
[C---:B--2---:R-:W-:Y:S01]  /*15d0*/  FMUL R15, R12.reuse, UR7 ;  /* 0x000000070c0f7c20 */ /* 0x044fe20008400000 */
[----:B------:R-:W-:Y:S01]  /*15e0*/  FMUL R24, R13, UR7 ;  /* 0x000000070d187c20 */ /* 0x000fe20008400000 */
[----:B------:R-:W-:Y:S02]  /*15f0*/  FMNMX3 R40, |R12|, R5, |R13|, !PT ;  /* 0x000000050c287276 */ /* 0x000fe4000780060d */
[----:B------:R-:W-:Y:S01]  /*1600*/  IADD3 R12, P0, PT, R50, UR14, RZ ;  /* 0x0000000e320c7c10 */ /* 0x000fe2000ff1e0ff */
[----:B------:R-:W-:Y:S01]  /*1610*/  IMAD.U32 R5, RZ, RZ, UR14 ;  /* 0x0000000eff057e24 */ /* 0x000fe2000f8e00ff */
[----:B------:R-:W-:Y:S02]  /*1620*/  F2FP.SATFINITE.E4M3.F32.PACK_AB_MERGE_C R15, RZ, R15, RZ ;  /* 0x0000000fff0f723e */ /* 0x000fe400048070ff */
[----:B------:R-:W-:Y:S01]  /*1630*/  F2FP.SATFINITE.E4M3.F32.PACK_AB_MERGE_C R24, RZ, R24, RZ ;  /* 0x00000018ff18723e */ /* 0x000fe200048070ff */
[----:B------:R-:W-:-:S02]  /*1640*/  IMAD.X R13, R3, 0x1, R51, P0 ;  /* 0x00000001030d7824 */ /* 0x000fc400000e0633 */
[----:B------:R-:W-:Y:S01]  /*1650*/  IMAD.WIDE R52, R5, 0x4, R52 ;  /* 0x0000000405347825 */ /* 0x000fe200078e0234 */
[----:B0-----:R-:W-:-:S05]  /*1660*/  PRMT R49, R24, 0x7604, R15 ;  /* 0x0000760418317816 */ /* 0x001fca000000000f */
[----:B------:R0:W-:Y:S04]  /*1670*/  STG.E.U16 desc[UR8][R12.64], R49 ;  /* 0x000000310c007986 */ /* 0x0001e8000c101508 */
[----:B------:R-:W2:Y:S01]  /*1680*/  LDG.E.64 R4, desc[UR8][R52.64] ;  /* 0x0000000834047981 */ /* 0x000ea2000c1e1b00 */
[----:B------:R-:W-:Y:S02]  /*1690*/  IMAD.U32 R14, R14, 0x10000, RZ ;  /* 0x000100000e0e7824 */ /* 0x000fe400078e00ff */
[----:B------:R-:W-:-:S03]  /*16a0*/  IMAD.U32 R46, R41, 0x10000, RZ ;  /* 0x00010000292e7824 */ /* 0x000fc600078e00ff */
[----:B------:R-:W-:Y:S02]  /*16b0*/  LOP3.LUT R41, R39, 0xff0000, R14, 0xf8, !PT ;  /* 0x00ff000027297812 */ /* 0x000fe400078ef80e */
        /* <DEDUP_REMOVED lines=12> */
[----:B------:R-:W-:Y:S02]  /*1780*/  LOP3.LUT R37, R37, 0xff0000, R46, 0xf8, !PT ;  /* 0x00ff000025257812 */ /* 0x000fe400078ef82e */
[----:B------:R-:W-:Y:S02]  /*1790*/  LOP3.LUT R11, R11, 0xffff, RZ, 0xc0, !PT ;  /* 0x0000ffff0b0b7812 */ /* 0x000fe400078ec0ff */
[----:B------:R-:W-:-:S03]  /*17a0*/  LOP3.LUT R46, R38, 0xffff, RZ, 0xc0, !PT ;  /* 0x0000ffff262e7812 */ /* 0x000fc600078ec0ff */
[----:B------:R-:W-:Y:S02]  /*17b0*/  IMAD.SHL.U32 R38, R11, 0x1000000, RZ ;  /* 0x010000000b267824 */ /* 0x000fe400078e00ff */
[----:B------:R-:W-:-:S03]  /*17c0*/  IMAD.SHL.U32 R46, R46, 0x1000000, RZ ;  /* 0x010000002e2e7824 */ /* 0x000fc600078e00ff */
[----:B------:R-:W-:Y:S02]  /*17d0*/  LOP3.LUT R49, R37, R38, RZ, 0xfc, !PT ;  /* 0x0000002625317212 */ /* 0x000fe400078efcff */
[----:B------:R-:W-:Y:S02]  /*17e0*/  LOP3.LUT R37, R41, R46, RZ, 0xfc, !PT ;  /* 0x0000002e29257212 */ /* 0x000fe400078efcff */
[----:B0-----:R-:W-:-:S05]  /*17f0*/  IADD3 R12, P0, PT, R12, UR14, RZ ;  /* 0x0000000e0c0c7c10 */ /* 0x001fca000ff1e0ff */
[----:B------:R-:W-:Y:S01]  /*1800*/  IMAD.X R13, R3, 0x1, R13, P0 ;  /* 0x00000001030d7824 */ /* 0x000fe200000e060d */
[C---:B--2---:R-:W-:Y:S01]  /*1810*/  FMNMX3 R46, |R4|.reuse, R40, |R5|, !PT ;  /* 0x00000028042e7276 */ /* 0x044fe20007800605 */
[----:B------:R-:W-:Y:S01]  /*1820*/  FMUL R41, R4, UR7 ;  /* 0x0000000704297c20 */ /* 0x000fe20008400000 */
[----:B------:R-:W-:Y:S01]  /*1830*/  FMUL R40, R5, UR7 ;  /* 0x0000000705287c20 */ /* 0x000fe20008400000 */
[----:B------:R-:W-:-:S03]  /*1840*/  IMAD.U32 R5, RZ, RZ, UR14 ;  /* 0x0000000eff057e24 */ /* 0x000fc6000f8e00ff */
[----:B------:R-:W-:Y:S02]  /*1850*/  F2FP.SATFINITE.E4M3.F32.PACK_AB_MERGE_C R41, RZ, R41, RZ ;  /* 0x00000029ff29723e */ /* 0x000fe400048070ff */
[----:B------:R-:W-:Y:S01]  /*1860*/  F2FP.SATFINITE.E4M3.F32.PACK_AB_MERGE_C R40, RZ, R40, RZ ;  /* 0x00000028ff28723e */ /* 0x000fe200048070ff */
[----:B------:R-:W-:-:S03]  /*1870*/  IMAD.WIDE R4, R5, 0x4, R52 ;  /* 0x0000000405047825 */ /* 0x000fc600078e0234 */
[----:B------:R-:W-:-:S05]  /*1880*/  PRMT R51, R40, 0x7604, R41 ;  /* 0x0000760428337816 */ /* 0x000fca0000000029 */
[----:B------:R0:W-:Y:S04]  /*1890*/  STG.E.U16 desc[UR8][R12.64], R51 ;  /* 0x000000330c007986 */ /* 0x0001e8000c101508 */
[----:B------:R-:W2:Y:S01]  /*18a0*/  LDG.E.64 R4, desc[UR8][R4.64] ;  /* 0x0000000804047981 */ /* 0x000ea2000c1e1b00 */
[----:B------:R-:W-:Y:S01]  /*18b0*/  IADD3 R54, P0, PT, R12, UR14, RZ ;  /* 0x0000000e0c367c10 */ /* 0x000fe2000ff1e0ff */
[----:B------:R-:W-:Y:S02]  /*18c0*/  IMAD.IADD R45, R2, 0x1, R45 ;  /* 0x00000001022d7824 */ /* 0x000fe400078e022d */
[----:B0-----:R-:W-:-:S04]  /*18d0*/  IMAD.U32 R12, RZ, RZ, UR14 ;  /* 0x0000000eff0c7e24 */ /* 0x001fc8000f8e00ff */
[----:B------:R-:W-:-:S04]  /*18e0*/  IMAD R45, R12, 0x2, R45 ;  /* 0x000000020c2d7824 */ /* 0x000fc800078e022d */
[----:B------:R-:W-:-:S04]  /*18f0*/  VIADD R45, R45, UR14 ;  /* 0x0000000e2d2d7c36 */ /* 0x000fc80008000000 */
[----:B------:R-:W-:Y:S02]  /*1900*/  IMAD R45, R12, 0x19, R45 ;  /* 0x000000190c2d7824 */ /* 0x000fe400078e022d */
[----:B------:R-:W-:Y:S02]  /*1910*/  IMAD.MOV.U32 R53, RZ, RZ, 0x4 ;  /* 0x00000004ff357424 */ /* 0x000fe400078e00ff */
[----:B------:R-:W-:Y:S02]  /*1920*/  IMAD.IADD R50, R10, 0x1, R45 ;  /* 0x000000010a327824 */ /* 0x000fe400078e022d */
[----:B------:R-:W-:Y:S02]  /*1930*/  IMAD.X R55, R3, 0x1, R13, P0 ;  /* 0x0000000103377824 */ /* 0x000fe400000e060d */
[----:B------:R-:W-:-:S04]  /*1940*/  IMAD.WIDE R52, R50, R53, UR10 ;  /* 0x0000000a32347e25 */ /* 0x000fc8000f8e0235 */
[----:B--2---:R-:W-:Y:S01]  /*1950*/  FMUL R11, R4, UR7 ;  /* 0x00000007040b7c20 */ /* 0x004fe20008400000 */
[----:B------:R-:W-:-:S04]  /*1960*/  FMUL R38, R5, UR7 ;  /* 0x0000000705267c20 */ /* 0x000fc80008400000 */
[----:B------:R-:W-:Y:S02]  /*1970*/  F2FP.SATFINITE.E4M3.F32.PACK_AB_MERGE_C R11, RZ, R11, RZ ;  /* 0x0000000bff0b723e */ /* 0x000fe400048070ff */
[----:B------:R-:W-:-:S04]  /*1980*/  F2FP.SATFINITE.E4M3.F32.PACK_AB_MERGE_C R38, RZ, R38, RZ ;  /* 0x00000026ff26723e */ /* 0x000fc800048070ff */
[----:B------:R-:W-:-:S05]  /*1990*/  PRMT R57, R38, 0x7604, R11 ;  /* 0x0000760426397816 */ /* 0x000fca000000000b */
[----:B------:R0:W-:Y:S04]  /*19a0*/  STG.E.U16 desc[UR8][R54.64], R57 ;  /* 0x0000003936007986 */ /* 0x0001e8000c101508 */
[----:B------:R-:W2:Y:S01]  /*19b0*/  LDG.E.64 R12, desc[UR8][R52.64] ;  /* 0x00000008340c7981 */ /* 0x000ea2000c1e1b00 */
[----:B------:R-:W-:Y:S02]  /*19c0*/  FMNMX3 R46, |R4|, R46, |R5|, !PT ;  /* 0x0000002e042e7276 */ /* 0x000fe40007800605 */
[----:B------:R-:W-:Y:S01]  /*19d0*/  LOP3.LUT R4, R43, 0xff, RZ, 0xc0, !PT ;  /* 0x000000ff2b047812 */ /* 0x000fe200078ec0ff */
[----:B------:R-:W-:Y:S01]  /*19e0*/  IMAD.U32 R27, R27, 0x10000, RZ ;  /* 0x000100001b1b7824 */ /* 0x000fe200078e00ff */
[----:B------:R-:W-:Y:S01]  /*19f0*/  LOP3.LUT R5, R42, 0xff, RZ, 0xc0, !PT ;  /* 0x000000ff2a057812 */ /* 0x000fe200078ec0ff */
[----:B------:R-:W-:-:S02]  /*1a00*/  IMAD.U32 R26, R26, 0x10000, RZ ;  /* 0x000100001a1a7824 */ /* 0x000fc400078e00ff */
[----:B------:R-:W-:Y:S01]  /*1a10*/  IMAD R33, R33, 0x100, R4 ;  /* 0x0000010021217824 */ /* 0x000fe200078e0204 */
[----:B------:R-:W-:Y:S01]  /*1a20*/  LOP3.LUT R42, R27, 0xff0000, RZ, 0xc0, !PT ;  /* 0x00ff00001b2a7812 */ /* 0x000fe200078ec0ff */
[----:B------:R-:W-:Y:S01]  /*1a30*/  IMAD R4, R32, 0x100, R5 ;  /* 0x0000010020047824 */ /* 0x000fe200078e0205 */
[----:B------:R-:W-:Y:S02]  /*1a40*/  LOP3.LUT R5, R26, 0xff0000, RZ, 0xc0, !PT ;  /* 0x00ff00001a057812 */ /* 0x000fe400078ec0ff */
[----:B0-----:R-:W-:Y:S02]  /*1a50*/  IADD3 R54, P0, PT, R50, UR12, RZ ;  /* 0x0000000c32367c10 */ /* 0x001fe4000ff1e0ff */
[----:B------:R-:W-:Y:S02]  /*1a60*/  LOP3.LUT R42, R42, 0xffff, R33, 0xf8, !PT ;  /* 0x0000ffff2a2a7812 */ /* 0x000fe400078ef821 */
[----:B------:R-:W-:Y:S01]  /*1a70*/  LEA.HI.X.SX32 R55, R50, UR13, 0x1, P0 ;  /* 0x0000000d32377c11 */ /* 0x000fe200080f0eff */
[C---:B--2---:R-:W-:Y:S01]  /*1a80*/  FMUL R26, R12.reuse, UR7 ;  /* 0x000000070c1a7c20 */ /* 0x044fe20008400000 */
[----:B------:R-:W-:Y:S01]  /*1a90*/  FMUL R27, R13, UR7 ;  /* 0x000000070d1b7c20 */ /* 0x000fe20008400000 */
[----:B------:R-:W-:-:S02]  /*1aa0*/  FMNMX3 R32, |R12|, R46, |R13|, !PT ;  /* 0x0000002e0c207276 */ /* 0x000fc4000780060d */
[----:B------:R-:W-:Y:S01]  /*1ab0*/  LOP3.LUT R12, R5, 0xffff, R4, 0xf8, !PT ;  /* 0x0000ffff050c7812 */ /* 0x000fe200078ef804 */
[----:B------:R-:W-:Y:S01]  /*1ac0*/  IMAD.U32 R5, RZ, RZ, UR14 ;  /* 0x0000000eff057e24 */ /* 0x000fe2000f8e00ff */
[----:B------:R-:W-:Y:S02]  /*1ad0*/  F2FP.SATFINITE.E4M3.F32.PACK_AB_MERGE_C R26, RZ, R26, RZ ;  /* 0x0000001aff1a723e */ /* 0x000fe400048070ff */
[----:B------:R-:W-:Y:S01]  /*1ae0*/  F2FP.SATFINITE.E4M3.F32.PACK_AB_MERGE_C R27, RZ, R27, RZ ;  /* 0x0000001bff1b723e */ /* 0x000fe200048070ff */
[----:B------:R-:W-:-:S03]  /*1af0*/  IMAD.WIDE R52, R5, 0x4, R52 ;  /* 0x0000000405347825 */ /* 0x000fc600078e0234 */
[----:B------:R-:W-:-:S05]  /*1b00*/  PRMT R33, R27, 0x7604, R26 ;  /* 0x000076041b217816 */ /* 0x000fca000000001a */
[----:B------:R0:W-:Y:S04]  /*1b10*/  STG.E.U16 desc[UR8][R54.64], R33 ;  /* 0x0000002136007986 */ /* 0x0001e8000c101508 */
[----:B------:R-:W2:Y:S01]  /*1b20*/  LDG.E.64 R4, desc[UR8][R52.64] ;  /* 0x0000000834047981 */ /* 0x000ea2000c1e1b00 */
[----:B------:R-:W-:-:S05]  /*1b30*/  LOP3.LUT R44, R44, 0xffff, RZ, 0xc0, !PT ;  /* 0x0000ffff2c2c7812 */ /* 0x000fca00078ec0ff */
[----:B------:R-:W-:Y:S01]  /*1b40*/  IMAD.SHL.U32 R13, R44, 0x1000000, RZ ;  /* 0x010000002c0d7824 */ /* 0x000fe200078e00ff */
[----:B------:R-:W-:-:S04]  /*1b50*/  LOP3.LUT R47, R47, 0xffff, RZ, 0xc0, !PT ;  /* 0x0000ffff2f2f7812 */ /* 0x000fc800078ec0ff */
[----:B------:R-:W-:Y:S01]  /*1b60*/  LOP3.LUT R12, R12, 0xff000000, R13, 0xf8, !PT ;  /* 0xff0000000c0c7812 */ /* 0x000fe200078ef80d */
[----:B------:R-:W-:Y:S01]  /*1b70*/  IMAD.SHL.U32 R47, R47, 0x1000000, RZ ;  /* 0x010000002f2f7824 */ /* 0x000fe200078e00ff */
[----:B------:R-:W-:-:S04]  /*1b80*/  IADD3 R46, P0, PT, R54, UR14, RZ ;  /* 0x0000000e362e7c10 */ /* 0x000fc8000ff1e0ff */
[----:B------:R-:W-:Y:S01]  /*1b90*/  LOP3.LUT R42, R42, 0xff000000, R47, 0xf8, !PT ;  /* 0xff0000002a2a7812 */ /* 0x000fe200078ef82f */
[----:B------:R-:W-:Y:S01]  /*1ba0*/  IMAD.X R47, R3, 0x1, R55, P0 ;  /* 0x00000001032f7824 */ /* 0x000fe200000e0637 */
[C---:B--2---:R-:W-:Y:S01]  /*1bb0*/  FMNMX3 R13, |R4|.reuse, R32, |R5|, !PT ;  /* 0x00000020040d7276 */ /* 0x044fe20007800605 */
[----:B0-----:R-:W-:Y:S01]  /*1bc0*/  FMUL R33, R4, UR7 ;  /* 0x0000000704217c20 */ /* 0x001fe20008400000 */
        /* <DEDUP_REMOVED lines=8> */
[----:B------:R-:W-:Y:S02]  /*1c50*/  LOP3.LUT R29, R29, 0xff, RZ, 0xc0, !PT ;  /* 0x000000ff1d1d7812 */ /* 0x000fe400078ec0ff */
[----:B------:R-:W-:Y:S02]  /*1c60*/  LOP3.LUT R28, R28, 0xff, RZ, 0xc0, !PT ;  /* 0x000000ff1c1c7812 */ /* 0x000fe400078ec0ff */
[----:B------:R-:W-:Y:S02]  /*1c70*/  PRMT R44, R31, 0x7104, RZ ;  /* 0x000071041f2c7816 */ /* 0x000fe400000000ff */
[----:B------:R-:W-:-:S02]  /*1c80*/  PRMT R51, R30, 0x7104, RZ ;  /* 0x000071041e337816 */ /* 0x000fc400000000ff */
[----:B------:R-:W-:Y:S02]  /*1c90*/  LOP3.LUT R31, R29, 0xff00, R44, 0xf8, !PT ;  /* 0x0000ff001d1f7812 */ /* 0x000fe400078ef82c */
        /* <DEDUP_REMOVED lines=29> */
[----:B------:R-:W-:Y:S02]  /*1e70*/  LOP3.LUT R23, R23, 0xffff, RZ, 0xc0, !PT ;  /* 0x0000ffff17177812 */ /* 0x000fe400078ec0ff */
[----:B------:R-:W-:-:S03]  /*1e80*/  LOP3.LUT R22, R22, 0xffff, RZ, 0xc0, !PT ;  /* 0x0000ffff16167812 */ /* 0x000fc600078ec0ff */
[----:B------:R-:W-:Y:S02]  /*1e90*/  IMAD.SHL.U32 R23, R23, 0x1000000, RZ ;  /* 0x0100000017177824 */ /* 0x000fe400078e00ff */
[----:B------:R-:W-:-:S03]  /*1ea0*/  IMAD.SHL.U32 R22, R22, 0x1000000, RZ ;  /* 0x0100000016167824 */ /* 0x000fc600078e00ff */
[----:B------:R-:W-:Y:S02]  /*1eb0*/  LOP3.LUT R43, R34, R23, RZ, 0xfc, !PT ;  /* 0x00000017222b7212 */ /* 0x000fe400078efcff */
[----:B------:R-:W-:Y:S02]  /*1ec0*/  LOP3.LUT R13, R35, R22, RZ, 0xfc, !PT ;  /* 0x00000016230d7212 */ /* 0x000fe400078efcff */
[----:B------:R-:W-:-:S05]  /*1ed0*/  IADD3 R34, P0, PT, R46, UR14, RZ ;  /* 0x0000000e2e227c10 */ /* 0x000fca000ff1e0ff */
        /* <DEDUP_REMOVED lines=8> */
[----:B0-----:R-:W-:-:S05]  /*1f60*/  PRMT R51, R22, 0x7604, R23 ;  /* 0x0000760416337816 */ /* 0x001fca0000000017 */
        /* <DEDUP_REMOVED lines=22> */
[----:B------:R-:W-:Y:S02]  /*20d0*/  IADD3 R18, P0, PT, R34, UR14, RZ ;  /* 0x0000000e22127c10 */ /* 0x000fe4000ff1e0ff */
[----:B------:R-:W-:-:S03]  /*20e0*/  LOP3.LUT R46, R19, 0xffff, R46, 0xf8, !PT ;  /* 0x0000ffff132e7812 */ /* 0x000fc600078ef82e */
[----:B------:R-:W-:Y:S01]  /*20f0*/  IMAD.X R19, R3, 0x1, R35, P0 ;  /* 0x0000000103137824 */ /* 0x000fe200000e0623 */
[C---:B--2---:R-:W-:Y:S01]  /*2100*/  FMNMX3 R50, |R4|.reuse, R44, |R5|, !PT ;  /* 0x0000002c04327276 */ /* 0x044fe20007800605 */
[----:B------:R-:W-:Y:S01]  /*2110*/  FMUL R5, R5, UR7 ;  /* 0x0000000705057c20 */ /* 0x000fe20008400000 */
[----:B0-----:R-:W-:-:S04]  /*2120*/  FMUL R25, R4, UR7 ;  /* 0x0000000704197c20 */ /* 0x001fc80008400000 */
[----:B------:R-:W-:Y:S01]  /*2130*/  F2FP.SATFINITE.E4M3.F32.PACK_AB_MERGE_C R34, RZ, R5, RZ ;  /* 0x00000005ff22723e */ /* 0x000fe200048070ff */
[----:B------:R-:W-:Y:S01]  /*2140*/  IMAD.U32 R5, RZ, RZ, UR14 ;  /* 0x0000000eff057e24 */ /* 0x000fe2000f8e00ff */
[----:B------:R-:W-:-:S03]  /*2150*/  F2FP.SATFINITE.E4M3.F32.PACK_AB_MERGE_C R25, RZ, R25, RZ ;  /* 0x00000019ff19723e */ /* 0x000fc600048070ff */
[----:B------:R-:W-:Y:S01]  /*2160*/  IMAD.WIDE R4, R5, 0x4, R52 ;  /* 0x0000000405047825 */ /* 0x000fe200078e0234 */
[----:B------:R-:W-:-:S05]  /*2170*/  PRMT R51, R34, 0x7604, R25 ;  /* 0x0000760422337816 */ /* 0x000fca0000000019 */
[----:B------:R0:W-:Y:S04]  /*2180*/  STG.E.U16 desc[UR8][R18.64], R51 ;  /* 0x0000003312007986 */ /* 0x0001e8000c101508 */
[----:B------:R-:W2:Y:S01]  /*2190*/  LDG.E.64 R4, desc[UR8][R4.64] ;  /* 0x0000000804047981 */ /* 0x000ea2000c1e1b00 */
[----:B------:R-:W-:Y:S01]  /*21a0*/  IADD3 R54, P0, PT, R18, UR14, RZ ;  /* 0x0000000e12367c10 */ /* 0x000fe2000ff1e0ff */
[----:B------:R-:W-:Y:S02]  /*21b0*/  IMAD.IADD R45, R2, 0x1, R45 ;  /* 0x00000001022d7824 */ /* 0x000fe400078e022d */
[----:B0-----:R-:W-:-:S04]  /*21c0*/  IMAD.U32 R18, RZ, RZ, UR14 ;  /* 0x0000000eff127e24 */ /* 0x001fc8000f8e00ff */
[----:B------:R-:W-:Y:S01]  /*21d0*/  IMAD R45, R18, 0x2, R45 ;  /* 0x00000002122d7824 */ /* 0x000fe200078e022d */
[----:B------:R-:W-:-:S03]  /*21e0*/  LOP3.LUT R47, R20, 0xffff, R47, 0xf8, !PT ;  /* 0x0000ffff142f7812 */ /* 0x000fc600078ef82f */
        /* <DEDUP_REMOVED lines=11> */
[----:B------:R-:W-:Y:S04]  /*22a0*/  STG.E.U16 desc[UR8][R54.64], R57 ;  /* 0x0000003936007986 */ /* 0x000fe8000c101508 */
[----:B------:R0:W2:Y:S01]  /*22b0*/  LDG.E.64 R18, desc[UR8][R52.64] ;  /* 0x0000000834127981 */ /* 0x0000a2000c1e1b00 */
[----:B------:R-:W-:Y:S02]  /*22c0*/  FMNMX3 R50, |R4|, R50, |R5|, !PT ;  /* 0x0000003204327276 */ /* 0x000fe40007800605 */
[----:B------:R-:W-:Y:S02]  /*22d0*/  LOP3.LUT R17, R17, 0xffff, RZ, 0xc0, !PT ;  /* 0x0000ffff11117812 */ /* 0x000fe400078ec0ff */
[----:B------:R-:W-:Y:S02]  /*22e0*/  LOP3.LUT R4, R15, 0xff, RZ, 0xc0, !PT ;  /* 0x000000ff0f047812 */ /* 0x000fe400078ec0ff */
[----:B------:R-:W-:Y:S01]  /*22f0*/  PRMT R15, R14, 0x7104, RZ ;  /* 0x000071040e0f7816 */ /* 0x000fe200000000ff */
[----:B------:R-:W-:Y:S01]  /*2300*/  IMAD.SHL.U32 R17, R17, 0x1000000, RZ ;  /* 0x0100000011117824 */ /* 0x000fe200078e00ff */
[----:B------:R-:W-:-:S02]  /*2310*/  LOP3.LUT R16, R16, 0xffff, RZ, 0xc0, !PT ;  /* 0x0000ffff10107812 */ /* 0x000fc400078ec0ff */
[----:B------:R-:W-:Y:S02]  /*2320*/  LOP3.LUT R15, R4, 0xff00, R15, 0xf8, !PT ;  /* 0x0000ff00040f7812 */ /* 0x000fe400078ef80f */
[----:B------:R-:W-:Y:S01]  /*2330*/  LOP3.LUT R14, R46, 0xff000000, R17, 0xf8, !PT ;  /* 0xff0000002e0e7812 */ /* 0x000fe200078ef811 */
[----:B------:R-:W-:Y:S01]  /*2340*/  IMAD.SHL.U32 R16, R16, 0x1000000, RZ ;  /* 0x0100000010107824 */ /* 0x000fe200078e00ff */
[----:B------:R-:W-:Y:S01]  /*2350*/  IADD3 R46, P0, PT, R44, UR12, RZ ;  /* 0x0000000c2c2e7c10 */ /* 0x000fe2000ff1e0ff */
[----:B------:R-:W-:-:S03]  /*2360*/  IMAD.U32 R5, RZ, RZ, UR14 ;  /* 0x0000000eff057e24 */ /* 0x000fc6000f8e00ff */
[----:B------:R-:W-:Y:S01]  /*2370*/  LOP3.LUT R16, R47, 0xff000000, R16, 0xf8, !PT ;  /* 0xff0000002f107812 */ /* 0x000fe200078ef810 */
[----:B0-----:R-:W-:Y:S01]  /*2380*/  IMAD.WIDE R52, R5, 0x4, R52 ;  /* 0x0000000405347825 */ /* 0x001fe200078e0234 */
        /* <DEDUP_REMOVED lines=10> */
[----:B------:R-:W-:-:S04]  /*2430*/  PRMT R17, R39, 0x7104, RZ ;  /* 0x0000710427117816 */ /* 0x000fc800000000ff */
[----:B------:R-:W-:Y:S01]  /*2440*/  LOP3.LUT R17, R24, 0xff00, R17, 0xf8, !PT ;  /* 0x0000ff0018117812 */ /* 0x000fe200078ef811 */
[----:B------:R-:W-:-:S05]  /*2450*/  IMAD.U32 R24, R41, 0x10000, RZ ;  /* 0x0001000029187824 */ /* 0x000fca00078e00ff */
        /* <DEDUP_REMOVED lines=13> */
[----:B------:R-:W-:Y:S01]  /*2530*/  IMAD.U32 R40, R40, 0x10000, RZ ;  /* 0x0001000028287824 */ /* 0x000fe200078e00ff */
[----:B------:R-:W-:-:S04]  /*2540*/  LOP3.LUT R11, R11, 0xffff, RZ, 0xc0, !PT ;  /* 0x0000ffff0b0b7812 */ /* 0x000fc800078ec0ff */
[----:B------:R-:W-:Y:S02]  /*2550*/  LOP3.LUT R40, R17, 0xff0000, R40, 0xf8, !PT ;  /* 0x00ff000011287812 */ /* 0x000fe400078ef828 */
[----:B------:R-:W-:Y:S01]  /*2560*/  LOP3.LUT R17, R38, 0xffff, RZ, 0xc0, !PT ;  /* 0x0000ffff26117812 */ /* 0x000fe200078ec0ff */
[----:B------:R-:W-:-:S04]  /*2570*/  IMAD.SHL.U32 R38, R11, 0x1000000, RZ ;  /* 0x010000000b267824 */ /* 0x000fc800078e00ff */
[----:B------:R-:W-:Y:S01]  /*2580*/  IMAD.SHL.U32 R11, R17, 0x1000000, RZ ;  /* 0x01000000110b7824 */ /* 0x000fe200078e00ff */
[----:B------:R-:W-:-:S04]  /*2590*/  LOP3.LUT R17, R15, R38, RZ, 0xfc, !PT ;  /* 0x000000260f117212 */ /* 0x000fc800078efcff */
[----:B------:R-:W-:Y:S02]  /*25a0*/  LOP3.LUT R15, R40, R11, RZ, 0xfc, !PT ;  /* 0x0000000b280f7212 */ /* 0x000fe400078efcff */
[----:B------:R-:W-:-:S05]  /*25b0*/  IADD3 R40, P0, PT, R46, UR14, RZ ;  /* 0x0000000e2e287c10 */ /* 0x000fca000ff1e0ff */
[----:B0-----:R-:W-:Y:S02]  /*25c0*/  IMAD.X R41, R3, 0x1, R47, P0 ;  /* 0x0000000103297824 */ /* 0x001fe400000e062f */
        /* <DEDUP_REMOVED lines=12> */
[----:B------:R-:W-:Y:S02]  /*2690*/  IMAD R44, R33, 0x100, R44 ;  /* 0x00000100212c7824 */ /* 0x000fe400078e022c */
[----:B------:R-:W-:Y:S01]  /*26a0*/  IMAD R46, R32, 0x100, R27 ;  /* 0x00000100202e7824 */ /* 0x000fe200078e021b */
        /* <DEDUP_REMOVED lines=12> */
[----:B------:R-:W-:Y:S02]  /*2770*/  IMAD.U32 R29, R29, 0x10000, RZ ;  /* 0x000100001d1d7824 */ /* 0x000fe400078e00ff */
[----:B------:R-:W-:-:S03]  /*2780*/  IMAD.U32 R28, R28, 0x10000, RZ ;  /* 0x000100001c1c7824 */ /* 0x000fc600078e00ff */
[----:B------:R-:W-:Y:S02]  /*2790*/  LOP3.LUT R29, R29, 0xff0000, RZ, 0xc0, !PT ;  /* 0x00ff00001d1d7812 */ /* 0x000fe400078ec0ff */
[----:B------:R-:W-:Y:S02]  /*27a0*/  LOP3.LUT R47, R28, 0xff0000, RZ, 0xc0, !PT ;  /* 0x00ff00001c2f7812 */ /* 0x000fe400078ec0ff */
[----:B------:R-:W-:Y:S02]  /*27b0*/  LOP3.LUT R46, R29, 0xffff, R46, 0xf8, !PT ;  /* 0x0000ffff1d2e7812 */ /* 0x000fe400078ef82e */
        /* <DEDUP_REMOVED lines=13> */
[----:B------:R-:W-:Y:S02]  /*2890*/  LOP3.LUT R30, R30, 0xffff, RZ, 0xc0, !PT ;  /* 0x0000ffff1e1e7812 */ /* 0x000fe400078ec0ff */
[----:B------:R-:W-:Y:S01]  /*28a0*/  LOP3.LUT R44, R47, 0xffff, R44, 0xf8, !PT ;  /* 0x0000ffff2f2c7812 */ /* 0x000fe200078ef82c */
[----:B------:R-:W-:-:S02]  /*28b0*/  IMAD.SHL.U32 R31, R31, 0x1000000, RZ ;  /* 0x010000001f1f7824 */ /* 0x000fc400078e00ff */
[----:B------:R-:W-:-:S03]  /*28c0*/  IMAD.SHL.U32 R27, R30, 0x1000000, RZ ;  /* 0x010000001e1b7824 */ /* 0x000fc600078e00ff */
        /* <DEDUP_REMOVED lines=14> */
[----:B------:R-:W-:Y:S02]  /*29b0*/  PRMT R22, R21, 0x7104, RZ ;  /* 0x0000710415167816 */ /* 0x000fe400000000ff */
[----:B------:R-:W-:Y:S02]  /*29c0*/  PRMT R21, R8, 0x7104, RZ ;  /* 0x0000710408157816 */ /* 0x000fe400000000ff */
[----:B------:R-:W-:-:S02]  /*29d0*/  LOP3.LUT R26, R46, 0xff000000, R27, 0xf8, !PT ;  /* 0xff0000002e1a7812 */ /* 0x000fc400078ef81b */
[----:B------:R-:W-:Y:S02]  /*29e0*/  LOP3.LUT R27, R23, 0xff, RZ, 0xc0, !PT ;  /* 0x000000ff171b7812 */ /* 0x000fe400078ec0ff */
[----:B------:R-:W-:Y:S02]  /*29f0*/  LOP3.LUT R44, R44, 0xff00, R21, 0xf8, !PT ;  /* 0x0000ff002c2c7812 */ /* 0x000fe400078ef815 */
        /* <DEDUP_REMOVED lines=13> */
[----:B0-----:R-:W-:Y:S01]  /*2ad0*/  IADD3 R54, P0, PT, R22, UR14, RZ ;  /* 0x0000000e16367c10 */ /* 0x001fe2000ff1e0ff */
[----:B------:R-:W-:Y:S02]  /*2ae0*/  IMAD.IADD R45, R2, 0x1, R45 ;  /* 0x00000001022d7824 */ /* 0x000fe400078e022d */
[----:B-1----:R-:W-:-:S04]  /*2af0*/  IMAD.U32 R22, RZ, RZ, UR14 ;  /* 0x0000000eff167e24 */ /* 0x002fc8000f8e00ff */
        /* <DEDUP_REMOVED lines=14> */
[----:B------:R-:W-:Y:S01]  /*2be0*/  FMNMX3 R46, |R4|, R46, |R5|, !PT ;  /* 0x0000002e042e7276 */ /* 0x000fe20007800605 */
[----:B------:R-:W-:Y:S01]  /*2bf0*/  IMAD.U32 R4, R25, 0x10000, RZ ;  /* 0x0001000019047824 */ /* 0x000fe200078e00ff */
[----:B------:R-:W-:Y:S01]  /*2c00*/  LOP3.LUT R35, R35, 0xffff, RZ, 0xc0, !PT ;  /* 0x0000ffff23237812 */ /* 0x000fe200078ec0ff */
[----:B------:R-:W-:Y:S01]  /*2c10*/  IMAD.U32 R5, R34, 0x10000, RZ ;  /* 0x0001000022057824 */ /* 0x000fe200078e00ff */
[----:B------:R-:W-:Y:S02]  /*2c20*/  LOP3.LUT R20, R20, 0xffff, RZ, 0xc0, !PT ;  /* 0x0000ffff14147812 */ /* 0x000fe400078ec0ff */
[----:B------:R-:W-:Y:S01]  /*2c30*/  LOP3.LUT R27, R27, 0xff0000, R4, 0xf8, !PT ;  /* 0x00ff00001b1b7812 */ /* 0x000fe200078ef804 */
[----:B------:R-:W-:Y:S01]  /*2c40*/  IMAD.SHL.U32 R4, R35, 0x1000000, RZ ;  /* 0x0100000023047824 */ /* 0x000fe200078e00ff */
[----:B------:R-:W-:Y:S01]  /*2c50*/  LOP3.LUT R44, R44, 0xff0000, R5, 0xf8, !PT ;  /* 0x00ff00002c2c7812 */ /* 0x000fe200078ef805 */
[----:B------:R-:W-:Y:S01]  /*2c60*/  IMAD.SHL.U32 R5, R20, 0x1000000, RZ ;  /* 0x0100000014057824 */ /* 0x000fe200078e00ff */
[----:B------:R-:W-:-:S02]  /*2c70*/  IADD3 R34, P0, PT, R47, UR12, RZ ;  /* 0x0000000c2f227c10 */ /* 0x000fc4000ff1e0ff */
[----:B0-----:R-:W-:Y:S02]  /*2c80*/  LOP3.LUT R51, R27, R4, RZ, 0xfc, !PT ;  /* 0x000000041b337212 */ /* 0x001fe400078efcff */
[----:B------:R-:W-:Y:S01]  /*2c90*/  LOP3.LUT R27, R44, R5, RZ, 0xfc, !PT ;  /* 0x000000052c1b7212 */ /* 0x000fe200078efcff */
[----:B------:R-:W-:Y:S01]  /*2ca0*/  IMAD.U32 R5, RZ, RZ, UR14 ;  /* 0x0000000eff057e24 */ /* 0x000fe2000f8e00ff */
[----:B------:R-:W-:-:S03]  /*2cb0*/  LEA.HI.X.SX32 R35, R47, UR13, 0x1, P0 ;  /* 0x0000000d2f237c11 */ /* 0x000fc600080f0eff */
        /* <DEDUP_REMOVED lines=11> */
[----:B------:R-:W-:Y:S01]  /*2d70*/  IMAD R39, R39, 0x100, R22 ;  /* 0x0000010027277824 */ /* 0x000fe200078e0216 */
[----:B------:R-:W-:Y:S01]  /*2d80*/  IADD3 R18, P0, PT, R34, UR14, RZ ;  /* 0x0000000e22127c10 */ /* 0x000fe2000ff1e0ff */
[----:B------:R-:W-:-:S04]  /*2d90*/  IMAD R24, R24, 0x100, R19 ;  /* 0x0000010018187824 */ /* 0x000fc800078e0213 */
        /* <DEDUP_REMOVED lines=8> */
[----:B0-----:R-:W-:-:S05]  /*2e20*/  PRMT R35, R25, 0x7604, R22 ;  /* 0x0000760419237816 */ /* 0x001fca0000000016 */
[----:B------:R0:W-:Y:S04]  /*2e30*/  STG.E.U16 desc[UR8][R18.64], R35 ;  /* 0x0000002312007986 */ /* 0x0001e8000c101508 */
[----:B------:R-:W2:Y:S01]  /*2e40*/  LDG.E.64 R4, desc[UR8][R52.64] ;  /* 0x0000000834047981 */ /* 0x000ea2000c1e1b00 */
[----:B------:R-:W-:-:S05]  /*2e50*/  IMAD.U32 R11, R11, 0x10000, RZ ;  /* 0x000100000b0b7824 */ /* 0x000fca00078e00ff */
[----:B------:R-:W-:-:S04]  /*2e60*/  LOP3.LUT R11, R11, 0xff0000, RZ, 0xc0, !PT ;  /* 0x00ff00000b0b7812 */ /* 0x000fc800078ec0ff */
        /* <DEDUP_REMOVED lines=15> */
[----:B------:R-:W-:-:S04]  /*2f60*/  LOP3.LUT R38, R38, 0xff0000, RZ, 0xc0, !PT ;  /* 0x00ff000026267812 */ /* 0x000fc800078ec0ff */
[----:B------:R-:W-:Y:S02]  /*2f70*/  LOP3.LUT R39, R38, 0xffff, R39, 0xf8, !PT ;  /* 0x0000ffff26277812 */ /* 0x000fe400078ef827 */
[----:B------:R-:W-:Y:S01]  /*2f80*/  LOP3.LUT R38, R32, 0xffff, RZ, 0xc0, !PT ;  /* 0x0000ffff20267812 */ /* 0x000fe200078ec0ff */
[----:B------:R-:W-:Y:S01]  /*2f90*/  IMAD.SHL.U32 R32, R33, 0x1000000, RZ ;  /* 0x0100000021207824 */ /* 0x000fe200078e00ff */
[----:B------:R-:W-:-:S03]  /*2fa0*/  IADD3 R46, P0, PT, R18, UR14, RZ ;  /* 0x0000000e122e7c10 */ /* 0x000fc6000ff1e0ff */
[----:B------:R-:W-:Y:S02]  /*2fb0*/  IMAD.SHL.U32 R33, R38, 0x1000000, RZ ;  /* 0x0100000026217824 */ /* 0x000fe400078e00ff */
[----:B------:R-:W-:-:S03]  /*2fc0*/  IMAD.X R47, R3, 0x1, R19, P0 ;  /* 0x00000001032f7824 */ /* 0x000fc600000e0613 */
[----:B------:R-:W-:Y:S02]  /*2fd0*/  LOP3.LUT R38, R34, 0xff000000, R33, 0xf8, !PT ;  /* 0xff00000022267812 */ /* 0x000fe400078ef821 */
[C---:B--2---:R-:W-:Y:S01]  /*2fe0*/  FMNMX3 R44, |R4|.reuse, R44, |R5|, !PT ;  /* 0x0000002c042c7276 */ /* 0x044fe20007800605 */
[----:B------:R-:W-:Y:S01]  /*2ff0*/  FMUL R4, R4, UR7 ;  /* 0x0000000704047c20 */ /* 0x000fe20008400000 */
[----:B0-----:R-:W-:Y:S01]  /*3000*/  FMUL R35, R5, UR7 ;  /* 0x0000000705237c20 */ /* 0x001fe20008400000 */
        /* <DEDUP_REMOVED lines=42> */
[----:B------:R-:W-:Y:S01]  /*32b0*/  IMAD.SHL.U32 R34, R41, 0x1000000, RZ ;  /* 0x0100000029227824 */ /* 0x000fe200078e00ff */
[----:B------:R-:W-:Y:S01]  /*32c0*/  LOP3.LUT R28, R28, 0xff0000, R33, 0xf8, !PT ;  /* 0x00ff00001c1c7812 */ /* 0x000fe200078ef821 */
[----:B------:R-:W-:Y:S01]  /*32d0*/  IMAD.SHL.U32 R33, R40, 0x1000000, RZ ;  /* 0x0100000028217824 */ /* 0x000fe200078e00ff */
[----:B------:R-:W-:Y:S02]  /*32e0*/  LOP3.LUT R32, R39, 0xff000000, R32, 0xf8, !PT ;  /* 0xff00000027207812 */ /* 0x000fe400078ef820 */
[----:B------:R-:W-:Y:S02]  /*32f0*/  LOP3.LUT R39, R29, R34, RZ, 0xfc, !PT ;  /* 0x000000221d277212 */ /* 0x000fe400078efcff */
[----:B------:R-:W-:Y:S02]  /*3300*/  LOP3.LUT R33, R28, R33, RZ, 0xfc, !PT ;  /* 0x000000211c217212 */ /* 0x000fe400078efcff */
[----:B------:R-:W-:-:S05]  /*3310*/  IADD3 R28, P0, PT, R46, UR14, RZ ;  /* 0x0000000e2e1c7c10 */ /* 0x000fca000ff1e0ff */
[----:B------:R-:W-:Y:S02]  /*3320*/  IMAD.X R29, R3, 0x1, R47, P0 ;  /* 0x00000001031d7824 */ /* 0x000fe400000e062f */
[C---:B--2---:R-:W-:Y:S01]  /*3330*/  FMUL R34, R4.reuse, UR7 ;  /* 0x0000000704227c20 */ /* 0x044fe20008400000 */
[----:B0-----:R-:W-:Y:S01]  /*3340*/  FMUL R31, R5, UR7 ;  /* 0x00000007051f7c20 */ /* 0x001fe20008400000 */
        /* <DEDUP_REMOVED lines=25> */
[----:B0-----:R-:W-:Y:S02]  /*34e0*/  FMNMX3 R52, |R4|, R44, |R5|, !PT ;  /* 0x0000002c04347276 */ /* 0x001fe40007800605 */
[----:B------:R-:W-:Y:S02]  /*34f0*/  LOP3.LUT R5, R20, 0xff, RZ, 0xc0, !PT ;  /* 0x000000ff14057812 */ /* 0x000fe400078ec0ff */
[----:B------:R-:W-:-:S03]  /*3500*/  LOP3.LUT R4, R23, 0xff, RZ, 0xc0, !PT ;  /* 0x000000ff17047812 */ /* 0x000fc600078ec0ff */
[----:B------:R-:W-:Y:S02]  /*3510*/  IMAD R44, R22, 0x100, R5 ;  /* 0x00000100162c7824 */ /* 0x000fe400078e0205 */
[----:B------:R-:W-:Y:S01]  /*3520*/  IMAD.IADD R2, R2, 0x1, R45 ;  /* 0x0000000102027824 */ /* 0x000fe200078e022d */
[----:B------:R-:W-:-:S04]  /*3530*/  IADD3 R22, P0, PT, R10, UR12, RZ ;  /* 0x0000000c0a167c10 */ /* 0x000fc8000ff1e0ff */
[----:B------:R-:W-:Y:S01]  /*3540*/  LEA.HI.X.SX32 R23, R10, UR13, 0x1, P0 ;  /* 0x0000000d0a177c11 */ /* 0x000fe200080f0eff */
[C---:B--2---:R-:W-:Y:S01]  /*3550*/  FMUL R5, R28.reuse, UR7 ;  /* 0x000000071c057c20 */ /* 0x044fe20008400000 */
[----:B------:R-:W-:Y:S01]  /*3560*/  FMUL R20, R29, UR7 ;  /* 0x000000071d147c20 */ /* 0x000fe20008400000 */
[----:B------:R-:W-:Y:S01]  /*3570*/  FMNMX3 R45, |R28|, R52, |R29|, !PT ;  /* 0x000000341c2d7276 */ /* 0x000fe2000780061d */
[----:B------:R-:W-:Y:S02]  /*3580*/  IMAD R28, R25, 0x100, R4 ;  /* 0x00000100191c7824 */ /* 0x000fe400078e0204 */
[----:B------:R-:W-:Y:S01]  /*3590*/  F2FP.SATFINITE.E4M3.F32.PACK_AB_MERGE_C R25, RZ, R5, RZ ;  /* 0x00000005ff19723e */ /* 0x000fe200048070ff */
[----:B------:R-:W-:Y:S01]  /*35a0*/  IMAD.U32 R5, RZ, RZ, UR14 ;  /* 0x0000000eff057e24 */ /* 0x000fe2000f8e00ff */
[----:B------:R-:W-:-:S03]  /*35b0*/  F2FP.SATFINITE.E4M3.F32.PACK_AB_MERGE_C R20, RZ, R20, RZ ;  /* 0x00000014ff14723e */ /* 0x000fc600048070ff */
[----:B------:R-:W-:Y:S01]  /*35c0*/  IMAD.WIDE R40, R5, 0x4, R40 ;  /* 0x0000000405287825 */ /* 0x000fe200078e0228 */
[----:B------:R-:W-:-:S05]  /*35d0*/  PRMT R29, R20, 0x7604, R25 ;  /* 0x00007604141d7816 */ /* 0x000fca0000000019 */
[----:B------:R0:W-:Y:S04]  /*35e0*/  STG.E.U16 desc[UR8][R22.64], R29 ;  /* 0x0000001d16007986 */ /* 0x0001e8000c101508 */
[----:B------:R-:W2:Y:S01]  /*35f0*/  LDG.E.64 R4, desc[UR8][R40.64] ;  /* 0x0000000828047981 */ /* 0x000ea2000c1e1b00 */
[----:B------:R-:W-:Y:S02]  /*3600*/  IMAD.U32 R11, R11, 0x10000, RZ ;  /* 0x000100000b0b7824 */ /* 0x000fe400078e00ff */
[----:B------:R-:W-:Y:S01]  /*3610*/  IMAD.U32 R24, R24, 0x10000, RZ ;  /* 0x0001000018187824 */ /* 0x000fe200078e00ff */
[----:B------:R-:W-:Y:S02]  /*3620*/  IADD3 R10, P0, PT, R22, UR14, RZ ;  /* 0x0000000e160a7c10 */ /* 0x000fe4000ff1e0ff */
[----:B------:R-:W-:-:S02]  /*3630*/  LOP3.LUT R53, R11, 0xff0000, RZ, 0xc0, !PT ;  /* 0x00ff00000b357812 */ /* 0x000fc400078ec0ff */
[----:B------:R-:W-:-:S04]  /*3640*/  LOP3.LUT R11, R24, 0xff0000, RZ, 0xc0, !PT ;  /* 0x00ff0000180b7812 */ /* 0x000fc800078ec0ff */
[----:B------:R-:W-:Y:S01]  /*3650*/  LOP3.LUT R24, R11, 0xffff, R28, 0xf8, !PT ;  /* 0x0000ffff0b187812 */ /* 0x000fe200078ef81c */
[----:B------:R-:W-:Y:S01]  /*3660*/  IMAD.X R11, R3, 0x1, R23, P0 ;  /* 0x00000001030b7824 */ /* 0x000fe200000e0617 */
        /* <DEDUP_REMOVED lines=11> */
[----:B------:R-:W-:Y:S02]  /*3720*/  LOP3.LUT R44, R53, 0xffff, R44, 0xf8, !PT ;  /* 0x0000ffff352c7812 */ /* 0x000fe400078ef82c */
[----:B------:R-:W-:Y:S01]  /*3730*/  LOP3.LUT R18, R18, 0xffff, RZ, 0xc0, !PT ;  /* 0x0000ffff12127812 */ /* 0x000fe200078ec0ff */
[----:B------:R-:W-:Y:S01]  /*3740*/  IMAD.SHL.U32 R53, R28, 0x1000000, RZ ;  /* 0x010000001c357824 */ /* 0x000fe200078e00ff */
[----:B------:R-:W-:-:S03]  /*3750*/  IADD3 R52, P0, PT, R10, UR14, RZ ;  /* 0x0000000e0a347c10 */ /* 0x000fc6000ff1e0ff */
[----:B------:R-:W-:Y:S01]  /*3760*/  IMAD.SHL.U32 R35, R18, 0x1000000, RZ ;  /* 0x0100000012237824 */ /* 0x000fe200078e00ff */
        /* <DEDUP_REMOVED lines=13> */
[----:B------:R-:W-:-:S04]  /*3840*/  PRMT R8, R8, 0x7104, RZ ;  /* 0x0000710408087816 */ /* 0x000fc800000000ff */
[----:B------:R-:W-:Y:S02]  /*3850*/  LOP3.LUT R19, R19, 0xff00, R8, 0xf8, !PT ;  /* 0x0000ff0013137812 */ /* 0x000fe400078ef808 */
[----:B0-----:R-:W-:Y:S02]  /*3860*/  IADD3 R52, P0, PT, R52, UR14, RZ ;  /* 0x0000000e34347c10 */ /* 0x001fe4000ff1e0ff */
[----:B------:R-:W-:-:S03]  /*3870*/  LOP3.LUT R44, R44, 0xff000000, R35, 0xf8, !PT ;  /* 0xff0000002c2c7812 */ /* 0x000fc600078ef823 */
        /* <DEDUP_REMOVED lines=11> */
[----:B------:R-:W-:Y:S01]  /*3930*/  LOP3.LUT R30, R30, 0xff, RZ, 0xc0, !PT ;  /* 0x000000ff1e1e7812 */ /* 0x000fe200078ec0ff */
[----:B------:R-:W-:Y:S01]  /*3940*/  IMAD.U32 R34, R34, 0x10000, RZ ;  /* 0x0001000022227824 */ /* 0x000fe200078e00ff */
[----:B------:R-:W-:Y:S01]  /*3950*/  PRMT R21, R21, 0x7104, RZ ;  /* 0x0000710415157816 */ /* 0x000fe200000000ff */
[----:B------:R-:W-:-:S03]  /*3960*/  IMAD.U32 R24, R31, 0x10000, RZ ;  /* 0x000100001f187824 */ /* 0x000fc600078e00ff */
[----:B------:R-:W-:Y:S02]  /*3970*/  LOP3.LUT R21, R30, 0xff00, R21, 0xf8, !PT ;  /* 0x0000ff001e157812 */ /* 0x000fe400078ef815 */
[----:B------:R-:W-:Y:S02]  /*3980*/  LOP3.LUT R19, R19, 0xff0000, R34, 0xf8, !PT ;  /* 0x00ff000013137812 */ /* 0x000fe400078ef822 */
[----:B------:R-:W-:Y:S02]  /*3990*/  IADD3 R34, P0, PT, R52, UR14, RZ ;  /* 0x0000000e34227c10 */ /* 0x000fe4000ff1e0ff */
[----:B------:R-:W-:-:S03]  /*39a0*/  LOP3.LUT R21, R21, 0xff0000, R24, 0xf8, !PT ;  /* 0x00ff000015157812 */ /* 0x000fc600078ef818 */
        /* <DEDUP_REMOVED lines=45> */
[----:B------:R-:W-:-:S05]  /*3c80*/  IADD3 R46, P0, PT, R34, UR14, RZ ;  /* 0x0000000e222e7c10 */ /* 0x000fca000ff1e0ff */
[----:B------:R-:W-:Y:S02]  /*3c90*/  IMAD.X R47, R3, 0x1, R35, P0 ;  /* 0x00000001032f7824 */ /* 0x000fe400000e0623 */
[----:B0-----:R-:W-:Y:S02]  /*3ca0*/  IMAD.U32 R35, RZ, RZ, UR14 ;  /* 0x0000000eff237e24 */ /* 0x001fe4000f8e00ff */
[----:B------:R-:W-:Y:S02]  /*3cb0*/  IMAD.SHL.U32 R34, R9, 0x2, RZ ;  /* 0x0000000209227824 */ /* 0x000fe400078e00ff */
[----:B------:R-:W-:-:S04]  /*3cc0*/  IMAD R2, R35, 0x2, R2 ;  /* 0x0000000223027824 */ /* 0x000fc800078e0202 */
[----:B------:R-:W-:Y:S01]  /*3cd0*/  VIADD R2, R2, UR14 ;  /* 0x0000000e02027c36 */ /* 0x000fe20008000000 */
[----:B------:R-:W-:-:S03]  /*3ce0*/  LOP3.LUT R9, R7, 0x3e, R34, 0xf8, !PT ;  /* 0x0000003e07097812 */ /* 0x000fc600078ef822 */
[----:B------:R-:W-:Y:S02]  /*3cf0*/  IMAD R2, R35, 0x19, R2 ;  /* 0x0000001923027824 */ /* 0x000fe400078e0202 */
        /* <DEDUP_REMOVED lines=10> */
[----:B------:R-:W-:Y:S01]  /*3da0*/  IMAD.U32 R10, R10, 0x10000, RZ ;  /* 0x000100000a0a7824 */ /* 0x000fe200078e00ff */
[----:B------:R-:W-:Y:S01]  /*3db0*/  FMNMX3 R30, |R4|, R30, |R5|, !PT ;  /* 0x0000001e041e7276 */ /* 0x000fe20007800605 */
[----:B------:R-:W-:-:S03]  /*3dc0*/  IMAD.U32 R23, R23, 0x10000, RZ ;  /* 0x0001000017177824 */ /* 0x000fc600078e00ff */
[----:B------:R-:W-:-:S04]  /*3dd0*/  LOP3.LUT R9, R10, 0xff0000, RZ, 0xc0, !PT ;  /* 0x00ff00000a097812 */ /* 0x000fc800078ec0ff */
[----:B------:R-:W-:Y:S02]  /*3de0*/  LOP3.LUT R9, R9, 0xffff, R22, 0xf8, !PT ;  /* 0x0000ffff09097812 */ /* 0x000fe400078ef816 */
[----:B------:R-:W-:Y:S01]  /*3df0*/  LOP3.LUT R22, R23, 0xff0000, RZ, 0xc0, !PT ;  /* 0x00ff000017167812 */ /* 0x000fe200078ec0ff */
[----:B------:R-:W-:-:S04]  /*3e00*/  IMAD.U32 R5, RZ, RZ, UR14 ;  /* 0x0000000eff057e24 */ /* 0x000fc8000f8e00ff */
[----:B-1----:R-:W-:Y:S01]  /*3e10*/  IMAD.WIDE R52, R5, 0x4, R52 ;  /* 0x0000000405347825 */ /* 0x002fe200078e0234 */
[----:B--2---:R-:W-:-:S03]  /*3e20*/  FMNMX3 R10, |R34|, R30, |R35|, !PT ;  /* 0x0000001e220a7276 */ /* 0x004fc60007800623 */
[----:B------:R-:W-:Y:S01]  /*3e30*/  FMUL R4, R34, UR7 ;  /* 0x0000000722047c20 */ /* 0x000fe20008400000 */
[----:B------:R-:W-:Y:S01]  /*3e40*/  FMUL R30, R35, UR7 ;  /* 0x00000007231e7c20 */ /* 0x000fe20008400000 */
[----:B------:R-:W-:Y:S02]  /*3e50*/  LOP3.LUT R34, R22, 0xffff, R29, 0xf8, !PT ;  /* 0x0000ffff16227812 */ /* 0x000fe400078ef81d */
[C---:B------:R-:W-:Y:S02]  /*3e60*/  IADD3 R22, P0, PT, R2.reuse, UR12, RZ ;  /* 0x0000000c02167c10 */ /* 0x040fe4000ff1e0ff */
[----:B------:R-:W-:Y:S02]  /*3e70*/  F2FP.SATFINITE.E4M3.F32.PACK_AB_MERGE_C R29, RZ, R4, RZ ;  /* 0x00000004ff1d723e */ /* 0x000fe400048070ff */
[----:B------:R-:W-:Y:S02]  /*3e80*/  F2FP.SATFINITE.E4M3.F32.PACK_AB_MERGE_C R30, RZ, R30, RZ ;  /* 0x0000001eff1e723e */ /* 0x000fe400048070ff */
[----:B------:R-:W-:-:S02]  /*3e90*/  LEA.HI.X.SX32 R23, R2, UR13, 0x1, P0 ;  /* 0x0000000d02177c11 */ /* 0x000fc400080f0eff */
[----:B0-----:R-:W-:-:S05]  /*3ea0*/  PRMT R47, R30, 0x7604, R29 ;  /* 0x000076041e2f7816 */ /* 0x001fca000000001d */
[----:B------:R0:W-:Y:S04]  /*3eb0*/  STG.E.U16 desc[UR8][R22.64], R47 ;  /* 0x0000002f16007986 */ /* 0x0001e8000c101508 */
[----:B------:R-:W2:Y:S01]  /*3ec0*/  LDG.E.64 R4, desc[UR8][R52.64] ;  /* 0x0000000834047981 */ /* 0x000ea2000c1e1b00 */
[----:B------:R-:W-:-:S05]  /*3ed0*/  LOP3.LUT R11, R11, 0xffff, RZ, 0xc0, !PT ;  /* 0x0000ffff0b0b7812 */ /* 0x000fca00078ec0ff */
[----:B------:R-:W-:-:S05]  /*3ee0*/  IMAD.SHL.U32 R11, R11, 0x1000000, RZ ;  /* 0x010000000b0b7824 */ /* 0x000fca00078e00ff */
        /* <DEDUP_REMOVED lines=13> */
[----:B------:R-:W-:-:S05]  /*3fc0*/  LOP3.LUT R8, R8, 0xffff, RZ, 0xc0, !PT ;  /* 0x0000ffff08087812 */ /* 0x000fca00078ec0ff */
[----:B------:R-:W-:-:S05]  /*3fd0*/  IMAD.SHL.U32 R8, R8, 0x1000000, RZ ;  /* 0x0100000008087824 */ /* 0x000fca00078e00ff */
[----:B------:R-:W-:Y:S02]  /*3fe0*/  LOP3.LUT R8, R9, 0xff000000, R8, 0xf8, !PT ;  /* 0xff00000009087812 */ /* 0x000fe400078ef808 */
[----:B------:R-:W-:Y:S02]  /*3ff0*/  LOP3.LUT R9, R31, 0xff, RZ, 0xc0, !PT ;  /* 0x000000ff1f097812 */ /* 0x000fe400078ec0ff */
[----:B------:R-:W-:-:S05]  /*4000*/  IADD3 R46, P0, PT, R22, UR14, RZ ;  /* 0x0000000e162e7c10 */ /* 0x000fca000ff1e0ff */
[----:B------:R-:W-:Y:S01]  /*4010*/  IMAD.X R47, R3, 0x1, R23, P0 ;  /* 0x00000001032f7824 */ /* 0x000fe200000e0617 */
[C---:B--2---:R-:W-:Y:S01]  /*4020*/  FMNMX3 R10, |R4|.reuse, R10, |R5|, !PT ;  /* 0x0000000a040a7276 */ /* 0x044fe20007800605 */
[----:B------:R-:W-:Y:S01]  /*4030*/  FMUL R4, R4, UR7 ;  /* 0x0000000704047c20 */ /* 0x000fe20008400000 */
[----:B------:R-:W-:Y:S01]  /*4040*/  FMUL R31, R5, UR7 ;  /* 0x00000007051f7c20 */ /* 0x000fe20008400000 */
[----:B------:R-:W-:-:S03]  /*4050*/  IMAD.U32 R5, RZ, RZ, UR14 ;  /* 0x0000000eff057e24 */ /* 0x000fc6000f8e00ff */
[----:B0-----:R-:W-:Y:S02]  /*4060*/  F2FP.SATFINITE.E4M3.F32.PACK_AB_MERGE_C R22, RZ, R4, RZ ;  /* 0x00000004ff16723e */ /* 0x001fe400048070ff */
[----:B------:R-:W-:Y:S01]  /*4070*/  F2FP.SATFINITE.E4M3.F32.PACK_AB_MERGE_C R31, RZ, R31, RZ ;  /* 0x0000001fff1f723e */ /* 0x000fe200048070ff */
[----:B------:R-:W-:-:S03]  /*4080*/  IMAD.WIDE R52, R5, 0x4, R52 ;  /* 0x0000000405347825 */ /* 0x000fc600078e0234 */
[----:B------:R-:W-:-:S05]  /*4090*/  PRMT R35, R31, 0x7604, R22 ;  /* 0x000076041f237816 */ /* 0x000fca0000000016 */
[----:B------:R0:W-:Y:S04]  /*40a0*/  STG.E.U16 desc[UR8][R46.64], R35 ;  /* 0x000000232e007986 */ /* 0x0001e8000c101508 */
[----:B------:R-:W2:Y:S01]  /*40b0*/  LDG.E.64 R4, desc[UR8][R52.64] ;  /* 0x0000000834047981 */ /* 0x000ea2000c1e1b00 */
[----:B------:R-:W-:Y:S02]  /*40c0*/  PRMT R24, R24, 0x7104, RZ ;  /* 0x0000710418187816 */ /* 0x000fe400000000ff */
[----:B------:R-:W-:Y:S02]  /*40d0*/  LOP3.LUT R28, R28, 0xff, RZ, 0xc0, !PT ;  /* 0x000000ff1c1c7812 */ /* 0x000fe400078ec0ff */
[----:B------:R-:W-:Y:S02]  /*40e0*/  PRMT R21, R21, 0x7104, RZ ;  /* 0x0000710415157816 */ /* 0x000fe400000000ff */
[----:B------:R-:W-:Y:S01]  /*40f0*/  LOP3.LUT R9, R9, 0xff00, R24, 0xf8, !PT ;  /* 0x0000ff0009097812 */ /* 0x000fe200078ef818 */
[----:B------:R-:W-:Y:S01]  /*4100*/  IMAD.U32 R24, R25, 0x10000, RZ ;  /* 0x0001000019187824 */ /* 0x000fe200078e00ff */
[----:B------:R-:W-:-:S04]  /*4110*/  LOP3.LUT R21, R28, 0xff00, R21, 0xf8, !PT ;  /* 0x0000ff001c157812 */ /* 0x000fc800078ef815 */
        /* <DEDUP_REMOVED lines=15> */
[----:B------:R-:W-:-:S03]  /*4210*/  LOP3.LUT R40, R40, 0xffff, RZ, 0xc0, !PT ;  /* 0x0000ffff28287812 */ /* 0x000fc600078ec0ff */
[----:B------:R-:W-:Y:S01]  /*4220*/  IMAD.SHL.U32 R41, R41, 0x1000000, RZ ;  /* 0x0100000029297824 */ /* 0x000fe200078e00ff */
[----:B------:R-:W-:Y:S01]  /*4230*/  LOP3.LUT R20, R9, 0xff0000, R20, 0xf8, !PT ;  /* 0x00ff000009147812 */ /* 0x000fe200078ef814 */
[----:B------:R-:W-:-:S03]  /*4240*/  IMAD.SHL.U32 R40, R40, 0x1000000, RZ ;  /* 0x0100000028287824 */ /* 0x000fc600078e00ff */
[----:B------:R-:W-:Y:S02]  /*4250*/  LOP3.LUT R35, R20, R41, RZ, 0xfc, !PT ;  /* 0x0000002914237212 */ /* 0x000fe400078efcff */
[----:B------:R-:W-:Y:S02]  /*4260*/  IADD3 R20, P0, PT, R46, UR14, RZ ;  /* 0x0000000e2e147c10 */ /* 0x000fe4000ff1e0ff */
[----:B------:R-:W-:-:S03]  /*4270*/  LOP3.LUT R9, R21, R40, RZ, 0xfc, !PT ;  /* 0x0000002815097212 */ /* 0x000fc600078efcff */
        /* <DEDUP_REMOVED lines=10> */
[----:B------:R1:W2:Y:S01]  /*4320*/  LDG.E.64 R4, desc[UR8][R52.64] ;  /* 0x0000000834047981 */ /* 0x0002a2000c1e1b00 */
[----:B------:R-:W-:Y:S02]  /*4330*/  LOP3.LUT R29, R29, 0xff, RZ, 0xc0, !PT ;  /* 0x000000ff1d1d7812 */ /* 0x000fe400078ec0ff */
[----:B------:R-:W-:-:S03]  /*4340*/  LOP3.LUT R30, R30, 0xff, RZ, 0xc0, !PT ;  /* 0x000000ff1e1e7812 */ /* 0x000fc600078ec0ff */
[----:B------:R-:W-:Y:S02]  /*4350*/  IMAD R2, R2, 0x100, R29 ;  /* 0x0000010002027824 */ /* 0x000fe400078e021d */
[----:B------:R-:W-:Y:S02]  /*4360*/  IMAD R29, R11, 0x100, R30 ;  /* 0x000001000b1d7824 */ /* 0x000fe400078e021e */
[----:B------:R-:W-:-:S04]  /*4370*/  IMAD.U32 R11, RZ, RZ, UR14 ;  /* 0x0000000eff0b7e24 */ /* 0x000fc8000f8e00ff */
[----:B-1----:R-:W-:Y:S01]  /*4380*/  IMAD.WIDE R52, R11, 0x4, R52 ;  /* 0x000000040b347825 */ /* 0x002fe200078e0234 */
[----:B--2---:R-:W-:-:S03]  /*4390*/  FMNMX3 R30, |R4|, R10, |R5|, !PT ;  /* 0x0000000a041e7276 */ /* 0x004fc60007800605 */
[----:B------:R-:W-:Y:S01]  /*43a0*/  FMUL R41, R4, UR7 ;  /* 0x0000000704297c20 */ /* 0x000fe20008400000 */
[----:B------:R-:W-:Y:S01]  /*43b0*/  FMUL R5, R5, UR7 ;  /* 0x0000000705057c20 */ /* 0x000fe20008400000 */
[----:B------:R-:W-:-:S03]  /*43c0*/  IADD3 R4, P0, PT, R20, UR14, RZ ;  /* 0x0000000e14047c10 */ /* 0x000fc6000ff1e0ff */
[----:B------:R-:W-:Y:S02]  /*43d0*/  F2FP.SATFINITE.E4M3.F32.PACK_AB_MERGE_C R41, RZ, R41, RZ ;  /* 0x00000029ff29723e */ /* 0x000fe400048070ff */
[----:B0-----:R-:W-:Y:S01]  /*43e0*/  F2FP.SATFINITE.E4M3.F32.PACK_AB_MERGE_C R20, RZ, R5, RZ ;  /* 0x00000005ff14723e */ /* 0x001fe200048070ff */
[----:B------:R-:W-:-:S03]  /*43f0*/  IMAD.X R5, R3, 0x1, R21, P0 ;  /* 0x0000000103057824 */ /* 0x000fc600000e0615 */
[----:B------:R-:W-:-:S05]  /*4400*/  PRMT R47, R20, 0x7604, R41 ;  /* 0x00007604142f7816 */ /* 0x000fca0000000029 */
[----:B------:R0:W-:Y:S04]  /*4410*/  STG.E.U16 desc[UR8][R4.64], R47 ;  /* 0x0000002f04007986 */ /* 0x0001e8000c101508 */
[----:B------:R-:W2:Y:S01]  /*4420*/  LDG.E.64 R10, desc[UR8][R52.64] ;  /* 0x00000008340a7981 */ /* 0x000ea2000c1e1b00 */
[----:B------:R-:W-:Y:S02]  /*4430*/  IMAD.U32 R22, R22, 0x10000, RZ ;  /* 0x0001000016167824 */ /* 0x000fe400078e00ff */
[----:B------:R-:W-:-:S03]  /*4440*/  IMAD.U32 R31, R31, 0x10000, RZ ;  /* 0x000100001f1f7824 */ /* 0x000fc600078e00ff */
[----:B------:R-:W-:Y:S02]  /*4450*/  LOP3.LUT R21, R22, 0xff0000, RZ, 0xc0, !PT ;  /* 0x00ff000016157812 */ /* 0x000fe400078ec0ff */
[----:B------:R-:W-:Y:S01]  /*4460*/  LOP3.LUT R22, R31, 0xff0000, RZ, 0xc0, !PT ;  /* 0x00ff00001f167812 */ /* 0x000fe200078ec0ff */
[----:B0-----:R-:W0:Y:S01]  /*4470*/  S2R R47, SR_TID.X ;  /* 0x00000000002f7919 */ /* 0x001e220000002100 */
[----:B------:R-:W1:Y:S01]  /*4480*/  S2R R31, SR_CgaCtaId ;  /* 0x00000000001f7919 */ /* 0x000e620000008800 */
[----:B------:R-:W-:Y:S02]  /*4490*/  LOP3.LUT R23, R23, 0xffff, RZ, 0xc0, !PT ;  /* 0x0000ffff17177812 */ /* 0x000fe400078ec0ff */
[----:B------:R-:W-:Y:S02]  /*44a0*/  LOP3.LUT R29, R22, 0xffff, R29, 0xf8, !PT ;  /* 0x0000ffff161d7812 */ /* 0x000fe400078ef81d */
[----:B------:R-:W-:Y:S01]  /*44b0*/  LOP3.LUT R21, R21, 0xffff, R2, 0xf8, !PT ;  /* 0x0000ffff15157812 */ /* 0x000fe200078ef802 */
[----:B------:R-:W-:Y:S01]  /*44c0*/  IMAD.SHL.U32 R22, R23, 0x1000000, RZ ;  /* 0x0100000017167824 */ /* 0x000fe200078e00ff */
[----:B------:R-:W-:-:S02]  /*44d0*/  IADD3 R4, P0, PT, R4, UR14, RZ ;  /* 0x0000000e04047c10 */ /* 0x000fc4000ff1e0ff */
[----:B------:R-:W-:Y:S02]  /*44e0*/  LOP3.LUT R28, R28, 0xff, RZ, 0xc0, !PT ;  /* 0x000000ff1c1c7812 */ /* 0x000fe400078ec0ff */
[----:B------:R-:W-:Y:S02]  /*44f0*/  PRMT R41, R41, 0x7104, RZ ;  /* 0x0000710429297816 */ /* 0x000fe400000000ff */
[----:B------:R-:W-:Y:S01]  /*4500*/  LOP3.LUT R22, R21, 0xff000000, R22, 0xf8, !PT ;  /* 0xff00000015167812 */ /* 0x000fe200078ef816 */
[----:B------:R-:W-:Y:S01]  /*4510*/  IMAD.X R5, R3, 0x1, R5, P0 ;  /* 0x0000000103057824 */ /* 0x000fe200000e0605 */
[----:B------:R-:W-:Y:S02]  /*4520*/  LOP3.LUT R21, R28, 0xff00, R41, 0xf8, !PT ;  /* 0x0000ff001c157812 */ /* 0x000fe400078ef829 */
[----:B------:R-:W-:Y:S02]  /*4530*/  PRMT R28, R20, 0x7104, RZ ;  /* 0x00007104141c7816 */ /* 0x000fe400000000ff */
[----:B------:R-:W-:-:S02]  /*4540*/  MOV R20, 0x400 ;  /* 0x0000040000147802 */ /* 0x000fc40000000f00 */
[----:B------:R-:W-:Y:S02]  /*4550*/  IADD3 R2, P0, PT, R4, UR14, RZ ;  /* 0x0000000e04027c10 */ /* 0x000fe4000ff1e0ff */
[----:B------:R-:W-:-:S04]  /*4560*/  LOP3.LUT R25, R25, 0xff, RZ, 0xc0, !PT ;  /* 0x000000ff19197812 */ /* 0x000fc800078ec0ff */
[----:B------:R-:W-:Y:S02]  /*4570*/  LOP3.LUT R28, R25, 0xff00, R28, 0xf8, !PT ;  /* 0x0000ff00191c7812 */ /* 0x000fe400078ef81c */
[----:B0-----:R-:W-:Y:S02]  /*4580*/  LOP3.LUT R40, R47, 0x1f, RZ, 0xc0, !PT ;  /* 0x0000001f2f287812 */ /* 0x001fe400078ec0ff */
[----:B------:R-:W-:Y:S01]  /*4590*/  SHF.R.U32.HI R25, RZ, 0x5, R47 ;  /* 0x00000005ff197819 */ /* 0x000fe2000001162f */
[----:B------:R-:W-:Y:S01]  /*45a0*/  IMAD.X R3, R3, 0x1, R5, P0 ;  /* 0x0000000103037824 */ /* 0x000fe200000e0605 */
[C---:B--2---:R-:W-:Y:S01]  /*45b0*/  FMNMX3 R30, |R10|.reuse, R30, |R11|, !PT ;  /* 0x0000001e0a1e7276 */ /* 0x044fe2000780060b */
[----:B------:R-:W-:Y:S01]  /*45c0*/  FMUL R10, R10, UR7 ;  /* 0x000000070a0a7c20 */ /* 0x000fe20008400000 */
[----:B------:R-:W-:-:S04]  /*45d0*/  FMUL R11, R11, UR7 ;  /* 0x000000070b0b7c20 */ /* 0x000fc80008400000 */
[----:B------:R-:W-:Y:S02]  /*45e0*/  F2FP.SATFINITE.E4M3.F32.PACK_AB_MERGE_C R10, RZ, R10, RZ ;  /* 0x0000000aff0a723e */ /* 0x000fe400048070ff */
[----:B------:R-:W-:-:S04]  /*45f0*/  F2FP.SATFINITE.E4M3.F32.PACK_AB_MERGE_C R11, RZ, R11, RZ ;  /* 0x0000000bff0b723e */ /* 0x000fc800048070ff */
[----:B------:R-:W-:-:S05]  /*4600*/  PRMT R55, R11, 0x7604, R10 ;  /* 0x000076040b377816 */ /* 0x000fca000000000a */
[----:B------:R0:W-:Y:S02]  /*4610*/  STG.E.U16 desc[UR8][R4.64], R55 ;  /* 0x0000003704007986 */ /* 0x0001e4000c101508 */
[----:B0-----:R-:W-:-:S05]  /*4620*/  VIADD R4, R20, 0x10 ;  /* 0x0000001014047836 */ /* 0x001fca0000000000 */
[----:B-1----:R-:W-:Y:S01]  /*4630*/  LEA R23, R31, R4, 0x18 ;  /* 0x000000041f177211 */ /* 0x002fe200078ec0ff */
[----:B------:R-:W-:Y:S02]  /*4640*/  IMAD.SHL.U32 R4, R25, 0x8, RZ ;  /* 0x0000000819047824 */ /* 0x000fe400078e00ff */
[----:B------:R-:W-:Y:S02]  /*4650*/  IMAD.U32 R5, RZ, RZ, UR14 ;  /* 0x0000000eff057e24 */ /* 0x000fe4000f8e00ff */
[----:B------:R-:W-:-:S04]  /*4660*/  IMAD R23, R40, 0x108, R23 ;  /* 0x0000010828177824 */ /* 0x000fc800078e0217 */
[----:B------:R-:W-:Y:S02]  /*4670*/  IMAD.IADD R41, R4, 0x1, R23 ;  /* 0x0000000104297824 */ /* 0x000fe400078e0217 */
[----:B------:R-:W-:-:S06]  /*4680*/  IMAD.WIDE R4, R5, 0x4, R52 ;  /* 0x0000000405047825 */ /* 0x000fcc00078e0234 */
[----:B------:R-:W2:Y:S01]  /*4690*/  LDG.E.64 R4, desc[UR8][R4.64] ;  /* 0x0000000804047981 */ /* 0x000ea2000c1e1b00 */
[----:B------:R-:W-:-:S05]  /*46a0*/  IMAD.U32 R10, R10, 0x10000, RZ ;  /* 0x000100000a0a7824 */ /* 0x000fca00078e00ff */
[----:B------:R-:W-:Y:S01]  /*46b0*/  LOP3.LUT R21, R21, 0xff0000, R10, 0xf8, !PT ;  /* 0x00ff000015157812 */ /* 0x000fe200078ef80a */
[----:B------:R-:W-:-:S05]  /*46c0*/  IMAD.SHL.U32 R10, R47, 0x100, RZ ;  /* 0x000001002f0a7824 */ /* 0x000fca00078e00ff */
[----:B------:R-:W-:Y:S01]  /*46d0*/  LOP3.LUT R46, R10, 0x1f00, RZ, 0xc0, !PT ;  /* 0x00001f000a2e7812 */ /* 0x000fe200078ec0ff */
[----:B------:R-:W-:Y:S04]  /*46e0*/  STS.64 [R41], R48 ;  /* 0x0000003029007388 */ /* 0x000fe80000000a00 */
[----:B------:R-:W-:Y:S01]  /*46f0*/  IMAD.IADD R46, R23, 0x1, -R46 ;  /* 0x00000001172e7824 */ /* 0x000fe200078e0a2e */
[----:B------:R-:W-:Y:S04]  /*4700*/  STS.64 [R41+0x20], R42 ;  /* 0x0000202a29007388 */ /* 0x000fe80000000a00 */
[----:B------:R0:W-:Y:S04]  /*4710*/  STS.64 [R41+0x40], R16 ;  /* 0x0000401029007388 */ /* 0x0001e80000000a00 */
[----:B------:R1:W-:Y:S04]  /*4720*/  STS.64 [R41+0x60], R50 ;  /* 0x0000603229007388 */ /* 0x0003e80000000a00 */
[----:B------:R3:W-:Y:S04]  /*4730*/  STS.64 [R41+0x80], R32 ;  /* 0x0000802029007388 */ /* 0x0007e80000000a00 */
[----:B------:R-:W-:Y:S04]  /*4740*/  STS.64 [R41+0xa0], R44 ;  /* 0x0000a02c29007388 */ /* 0x000fe80000000a00 */
[----:B------:R-:W-:Y:S01]  /*4750*/  STS.64 [R41+0xc0], R8 ;  /* 0x0000c00829007388 */ /* 0x000fe20000000a00 */
[----:B------:R-:W4:Y:S01]  /*4760*/  LDCU UR4, c[0x0][UR4+0xf80] ;  /* 0x0001f000040477ac */ /* 0x000f220008000800 */
[----:B0-----:R-:W-:-:S02]  /*4770*/  IMAD.SHL.U32 R16, R25, 0x2, RZ ;  /* 0x0000000219107824 */ /* 0x001fc400078e00ff */
[----:B------:R-:W-:-:S03]  /*4780*/  IMAD.SHL.U32 R17, R47, 0x8, RZ ;  /* 0x000000082f117824 */ /* 0x000fc600078e00ff */
[----:B-1----:R-:W-:Y:S01]  /*4790*/  LOP3.LUT R51, R7, R16, RZ, 0xfc, !PT ;  /* 0x0000001007337212 */ /* 0x002fe200078efcff */
[----:B------:R-:W0:Y:S04]  /*47a0*/  LDCU.64 UR10, c[0x0][UR5+0x780] ;  /* 0x0000f000050a77ac */ /* 0x000e280008000a00 */
[C---:B---3--:R-:W-:Y:S02]  /*47b0*/  VIADD R33, R51.reuse, 0x10 ;  /* 0x0000001033217836 */ /* 0x048fe40000000000 */
[----:B------:R-:W-:Y:S01]  /*47c0*/  VIADD R53, R51, 0x20 ;  /* 0x0000002033357836 */ /* 0x000fe20000000000 */
[----:B------:R-:W-:Y:S01]  /*47d0*/  LOP3.LUT R24, R24, 0xffff, RZ, 0xc0, !PT ;  /* 0x0000ffff18187812 */ /* 0x000fe200078ec0ff */
[----:B------:R-:W-:-:S04]  /*47e0*/  IMAD.U32 R11, R11, 0x10000, RZ ;  /* 0x000100000b0b7824 */ /* 0x000fc800078e00ff */
[----:B------:R-:W-:Y:S01]  /*47f0*/  IMAD.SHL.U32 R24, R24, 0x1000000, RZ ;  /* 0x0100000018187824 */ /* 0x000fe200078e00ff */
[----:B------:R-:W-:Y:S01]  /*4800*/  LOP3.LUT R28, R28, 0xff0000, R11, 0xf8, !PT ;  /* 0x00ff00001c1c7812 */ /* 0x000fe200078ef80b */
[----:B----4-:R-:W-:Y:S01]  /*4810*/  USHF.R.S32.HI UR6, URZ, 0x1f, UR4 ;  /* 0x0000001fff067899 */ /* 0x010fe20008011404 */
[----:B--2---:R-:W-:-:S05]  /*4820*/  FMUL R10, R4, UR7 ;  /* 0x00000007040a7c20 */ /* 0x004fca0008400000 */
[----:B------:R-:W-:Y:S01]  /*4830*/  F2FP.SATFINITE.E4M3.F32.PACK_AB_MERGE_C R49, RZ, R10, RZ ;  /* 0x0000000aff31723e */ /* 0x000fe200048070ff */
[----:B------:R-:W-:-:S03]  /*4840*/  FMUL R10, R5, UR7 ;  /* 0x00000007050a7c20 */ /* 0x000fc60008400000 */
[----:B------:R-:W-:Y:S02]  /*4850*/  LOP3.LUT R23, R49, 0xffff, RZ, 0xc0, !PT ;  /* 0x0000ffff31177812 */ /* 0x000fe400078ec0ff */
[----:B------:R-:W-:-:S03]  /*4860*/  F2FP.SATFINITE.E4M3.F32.PACK_AB_MERGE_C R10, RZ, R10, RZ ;  /* 0x0000000aff0a723e */ /* 0x000fc600048070ff */
[----:B------:R-:W-:Y:S01]  /*4870*/  IMAD.SHL.U32 R42, R23, 0x1000000, RZ ;  /* 0x01000000172a7824 */ /* 0x000fe200078e00ff */
[----:B------:R-:W-:-:S04]  /*4880*/  PRMT R43, R10, 0x7604, R49 ;  /* 0x000076040a2b7816 */ /* 0x000fc80000000031 */
[----:B------:R-:W-:Y:S01]  /*4890*/  LOP3.LUT R23, R21, R42, RZ, 0xfc, !PT ;  /* 0x0000002a15177212 */ /* 0x000fe200078efcff */
[----:B------:R-:W-:Y:S04]  /*48a0*/  STG.E.U16 desc[UR8][R2.64], R43 ;  /* 0x0000002b02007986 */ /* 0x000fe8000c101508 */
[----:B------:R1:W-:Y:S01]  /*48b0*/  STS.64 [R41+0xe0], R22 ;  /* 0x0000e01629007388 */ /* 0x0003e20000000a00 */
[----:B------:R-:W-:Y:S01]  /*48c0*/  IMAD R21, R25, 0x108, R46 ;  /* 0x0000010819157824 */ /* 0x000fe200078e022e */
[----:B------:R-:W-:Y:S01]  /*48d0*/  BAR.SYNC.DEFER_BLOCKING 0x0 ;  /* 0x0000000000007b1d */ /* 0x000fe20000010000 */
[----:B------:R-:W-:Y:S01]  /*48e0*/  LOP3.LUT R46, R6, 0xf8, R17, 0xf8, !PT ;  /* 0x000000f8062e7812 */ /* 0x000fe200078ef811 */
[----:B------:R-:W-:-:S04]  /*48f0*/  VIADD R17, R51, 0x8 ;  /* 0x0000000833117836 */ /* 0x000fc80000000000 */
[----:B------:R-:W2:Y:S01]  /*4900*/  LDS.64 R48, [R21] ;  /* 0x0000000015307984 */ /* 0x000ea20000000a00 */
[----:B-1----:R-:W-:-:S03]  /*4910*/  IMAD R23, R17, UR4, R46 ;  /* 0x0000000411177c24 */ /* 0x002fc6000f8e022e */
[----:B------:R-:W1:Y:S04]  /*4920*/  LDS.64 R8, [R21+0x420] ;  /* 0x0004200015087984 */ /* 0x000e680000000a00 */
[----:B------:R-:W3:Y:S04]  /*4930*/  LDS.64 R42, [R21+0x840] ;  /* 0x00084000152a7984 */ /* 0x000ee80000000a00 */
[----:B------:R-:W4:Y:S04]  /*4940*/  LDS.64 R6, [R21+0xc60] ;  /* 0x000c600015067984 */ /* 0x000f280000000a00 */
[----:B------:R-:W5:Y:S01]  /*4950*/  LDS.64 R16, [R21+0x1080] ;  /* 0x0010800015107984 */ /* 0x000f620000000a00 */
[----:B------:R-:W-:Y:S01]  /*4960*/  IMAD R3, R51, UR4, R46 ;  /* 0x0000000433037c24 */ /* 0x000fe2000f8e022e */
[----:B------:R-:W-:-:S02]  /*4970*/  FMNMX3 R30, |R4|, R30, |R5|, !PT ;  /* 0x0000001e041e7276 */ /* 0x000fc40007800605 */
[----:B------:R-:W5:Y:S02]  /*4980*/  LDS.64 R44, [R21+0x14a0] ;  /* 0x0014a000152c7984 */ /* 0x000f640000000a00 */
[----:B0-----:R-:W-:-:S04]  /*4990*/  IADD3 R2, P0, PT, R3, UR10, RZ ;  /* 0x0000000a03027c10 */ /* 0x001fc8000ff1e0ff */
[----:B------:R-:W-:Y:S01]  /*49a0*/  LEA.HI.X.SX32 R3, R3, UR11, 0x1, P0 ;  /* 0x0000000b03037c11 */ /* 0x000fe200080f0eff */
[--C-:B------:R-:W-:Y:S01]  /*49b0*/  IMAD R33, R33, UR4, R46.reuse ;  /* 0x0000000421217c24 */ /* 0x100fe2000f8e022e */
[----:B------:R-:W-:Y:S01]  /*49c0*/  IADD3 R22, P0, PT, R23, UR10, RZ ;  /* 0x0000000a17167c10 */ /* 0x000fe2000ff1e0ff */
[----:B------:R-:W-:-:S03]  /*49d0*/  IMAD R53, R53, UR4, R46 ;  /* 0x0000000435357c24 */ /* 0x000fc6000f8e022e */
[----:B------:R-:W-:Y:S01]  /*49e0*/  IADD3 R32, P1, PT, R33, UR10, RZ ;  /* 0x0000000a21207c10 */ /* 0x000fe2000ff3e0ff */
[----:B--2---:R0:W-:Y:S01]  /*49f0*/  STG.E.64 desc[UR8][R2.64], R48 ;  /* 0x0000003002007986 */ /* 0x0041e2000c101b08 */
[----:B------:R-:W-:Y:S02]  /*4a00*/  LEA.HI.X.SX32 R23, R23, UR11, 0x1, P0 ;  /* 0x0000000b17177c11 */ /* 0x000fe400080f0eff */
[----:B------:R-:W-:Y:S01]  /*4a10*/  LEA.HI.X.SX32 R33, R33, UR11, 0x1, P1 ;  /* 0x0000000b21217c11 */ /* 0x000fe200088f0eff */
[----:B0-----:R-:W-:-:S04]  /*4a20*/  VIADD R49, R51, 0x18 ;  /* 0x0000001833317836 */ /* 0x001fc80000000000 */
[----:B------:R-:W-:Y:S01]  /*4a30*/  IMAD R49, R49, UR4, R46 ;  /* 0x0000000431317c24 */ /* 0x000fe2000f8e022e */
[----:B------:R-:W-:-:S04]  /*4a40*/  IADD3 R4, P1, PT, R53, UR10, RZ ;  /* 0x0000000a35047c10 */ /* 0x000fc8000ff3e0ff */
[----:B------:R-:W-:Y:S02]  /*4a50*/  IADD3 R48, P0, PT, R49, UR10, RZ ;  /* 0x0000000a31307c10 */ /* 0x000fe4000ff1e0ff */
[----:B------:R-:W-:Y:S02]  /*4a60*/  LEA.HI.X.SX32 R5, R53, UR11, 0x1, P1 ;  /* 0x0000000b35057c11 */ /* 0x000fe400088f0eff */
[----:B------:R-:W-:Y:S01]  /*4a70*/  LEA.HI.X.SX32 R49, R49, UR11, 0x1, P0 ;  /* 0x0000000b31317c11 */ /* 0x000fe200080f0eff */
[----:B-1----:R0:W-:Y:S04]  /*4a80*/  STG.E.64 desc[UR8][R22.64], R8 ;  /* 0x0000000816007986 */ /* 0x0021e8000c101b08 */
[----:B---3--:R-:W-:Y:S04]  /*4a90*/  STG.E.64 desc[UR8][R32.64], R42 ;  /* 0x0000002a20007986 */ /* 0x008fe8000c101b08 */
[----:B----4-:R1:W-:Y:S04]  /*4aa0*/  STG.E.64 desc[UR8][R48.64], R6 ;  /* 0x0000000630007986 */ /* 0x0103e8000c101b08 */
[----:B-----5:R-:W-:Y:S04]  /*4ab0*/  STG.E.64 desc[UR8][R4.64], R16 ;  /* 0x0000001004007986 */ /* 0x020fe8000c101b08 */
[----:B------:R-:W2:Y:S04]  /*4ac0*/  LDS.64 R42, [R21+0x18c0] ;  /* 0x0018c000152a7984 */ /* 0x000ea80000000a00 */
[----:B------:R-:W3:Y:S01]  /*4ad0*/  LDS.64 R16, [R21+0x1ce0] ;  /* 0x001ce00015107984 */ /* 0x000ee20000000a00 */
[----:B0-----:R-:W-:-:S02]  /*4ae0*/  VIADD R9, R51, 0x28 ;  /* 0x0000002833097836 */ /* 0x001fc40000000000 */
[----:B------:R-:W-:Y:S02]  /*4af0*/  VIADD R53, R51, 0x30 ;  /* 0x0000003033357836 */ /* 0x000fe40000000000 */
[--C-:B------:R-:W-:Y:S01]  /*4b00*/  IMAD R9, R9, UR4, R46.reuse ;  /* 0x0000000409097c24 */ /* 0x100fe2000f8e022e */
[----:B------:R-:W0:Y:S01]  /*4b10*/  SHFL.DOWN PT, R55, R30, 0x10, 0x1f ;  /* 0x0a001f001e377f89 */ /* 0x000e2200000e0000 */
[----:B------:R-:W-:Y:S02]  /*4b20*/  IMAD R53, R53, UR4, R46 ;  /* 0x0000000435357c24 */ /* 0x000fe4000f8e022e */
[----:B------:R-:W-:Y:S01]  /*4b30*/  VIADD R51, R51, 0x38 ;  /* 0x0000003833337836 */ /* 0x000fe20000000000 */
[----:B------:R-:W-:-:S03]  /*4b40*/  IADD3 R8, P0, PT, R9, UR10, RZ ;  /* 0x0000000a09087c10 */ /* 0x000fc6000ff1e0ff */
[----:B------:R-:W-:Y:S01]  /*4b50*/  IMAD R51, R51, UR4, R46 ;  /* 0x0000000433337c24 */ /* 0x000fe2000f8e022e */
[----:B------:R-:W-:Y:S02]  /*4b60*/  LEA.HI.X.SX32 R9, R9, UR11, 0x1, P0 ;  /* 0x0000000b09097c11 */ /* 0x000fe400080f0eff */
[----:B-1----:R-:W-:-:S03]  /*4b70*/  IADD3 R6, P0, PT, R53, UR10, RZ ;  /* 0x0000000a35067c10 */ /* 0x002fc6000ff1e0ff */
[----:B------:R1:W-:Y:S01]  /*4b80*/  STG.E.64 desc[UR8][R8.64], R44 ;  /* 0x0000002c08007986 */ /* 0x0003e2000c101b08 */
[----:B------:R-:W-:Y:S02]  /*4b90*/  LEA.HI.X.SX32 R7, R53, UR11, 0x1, P0 ;  /* 0x0000000b35077c11 */ /* 0x000fe400080f0eff */
[----:B-1----:R-:W-:-:S04]  /*4ba0*/  IADD3 R44, P0, PT, R51, UR10, RZ ;  /* 0x0000000a332c7c10 */ /* 0x002fc8000ff1e0ff */
[----:B------:R-:W-:Y:S01]  /*4bb0*/  LEA.HI.X.SX32 R45, R51, UR11, 0x1, P0 ;  /* 0x0000000b332d7c11 */ /* 0x000fe200080f0eff */
[----:B--2---:R-:W-:Y:S04]  /*4bc0*/  STG.E.64 desc[UR8][R6.64], R42 ;  /* 0x0000002a06007986 */ /* 0x004fe8000c101b08 */
[----:B---3--:R-:W-:Y:S01]  /*4bd0*/  STG.E.64 desc[UR8][R44.64], R16 ;  /* 0x000000102c007986 */ /* 0x008fe2000c101b08 */
[----:B0-----:R-:W-:Y:S01]  /*4be0*/  FMNMX R55, R30, R55, !PT ;  /* 0x000000371e377209 */ /* 0x001fe20007800000 */
[----:B------:R-:W-:Y:S01]  /*4bf0*/  BAR.SYNC.DEFER_BLOCKING 0x0 ;  /* 0x0000000000007b1d */ /* 0x000fe20000010000 */
[----:B------:R-:W-:-:S05]  /*4c00*/  LOP3.LUT R10, R10, 0xffff, RZ, 0xc0, !PT ;  /* 0x0000ffff0a0a7812 */ /* 0x000fca00078ec0ff */
[----:B------:R-:W0:Y:S01]  /*4c10*/  SHFL.DOWN PT, R30, R55, 0x8, 0x1f ;  /* 0x09001f00371e7f89 */ /* 0x000e2200000e0000 */
[----:B------:R-:W-:Y:S01]  /*4c20*/  IMAD.SHL.U32 R11, R10, 0x1000000, RZ ;  /* 0x010000000a0b7824 */ /* 0x000fe200078e00ff */
[----:B------:R-:W-:-:S04]  /*4c30*/  LOP3.LUT R10, R29, 0xff000000, R24, 0xf8, !PT ;  /* 0xff0000001d0a7812 */ /* 0x000fc800078ef818 */
[----:B------:R-:W-:Y:S01]  /*4c40*/  LOP3.LUT R11, R28, R11, RZ, 0xfc, !PT ;  /* 0x0000000b1c0b7212 */ /* 0x000fe200078efcff */
        /* <DEDUP_REMOVED lines=12> */
[----:B------:R-:W-:Y:S04]  /*4d10*/  LDS.64 R28, [R21+0x420] ;  /* 0x00042000151c7984 */ /* 0x000fe80000000a00 */
[----:B------:R-:W-:Y:S04]  /*4d20*/  LDS.64 R16, [R21+0x840] ;  /* 0x0008400015107984 */ /* 0x000fe80000000a00 */
[----:B------:R-:W-:Y:S04]  /*4d30*/  LDS.64 R12, [R21+0xc60] ;  /* 0x000c6000150c7984 */ /* 0x000fe80000000a00 */
[----:B------:R-:W-:Y:S04]  /*4d40*/  LDS.64 R18, [R21+0x1080] ;  /* 0x0010800015127984 */ /* 0x000fe80000000a00 */
[----:B------:R-:W-:Y:S01]  /*4d50*/  LDS.64 R14, [R21+0x14a0] ;  /* 0x0014a000150e7984 */ /* 0x000fe20000000a00 */
[----:B0-----:R-:W-:-:S03]  /*4d60*/  FMNMX R30, R53, R30, !PT ;  /* 0x0000001e351e7209 */ /* 0x001fc60007800000 */
[----:B------:R-:W-:Y:S04]  /*4d70*/  LDS.64 R10, [R21+0x18c0] ;  /* 0x0018c000150a7984 */ /* 0x000fe80000000a00 */
[----:B------:R-:W-:Y:S04]  /*4d80*/  LDS.64 R26, [R21+0x1ce0] ;  /* 0x001ce000151a7984 */ /* 0x000fe80000000a00 */
[----:B------:R-:W0:Y:S01]  /*4d90*/  SHFL.DOWN PT, R51, R30, 0x2, 0x1f ;  /* 0x08401f001e337f89 */ /* 0x000e2200000e0000 */
[----:B------:R-:W-:-:S04]  /*4da0*/  IADD3 R2, P1, PT, R2, UR4, RZ ;  /* 0x0000000402027c10 */ /* 0x000fc8000ff3e0ff */
[----:B------:R-:W-:Y:S02]  /*4db0*/  IADD3.X R3, PT, PT, R3, UR6, RZ, P1, !PT ;  /* 0x0000000603037c10 */ /* 0x000fe40008ffe4ff */
[----:B------:R-:W-:Y:S02]  /*4dc0*/  IADD3 R22, P1, PT, R22, UR4, RZ ;  /* 0x0000000416167c10 */ /* 0x000fe4000ff3e0ff */
[----:B------:R-:W-:Y:S02]  /*4dd0*/  IADD3 R34, P3, PT, R48, UR4, RZ ;  /* 0x0000000430227c10 */ /* 0x000fe4000ff7e0ff */
[----:B------:R-:W-:Y:S02]  /*4de0*/  IADD3 R32, P2, PT, R32, UR4, RZ ;  /* 0x0000000420207c10 */ /* 0x000fe4000ff5e0ff */
[----:B------:R-:W-:Y:S02]  /*4df0*/  IADD3.X R23, PT, PT, R23, UR6, RZ, P1, !PT ;  /* 0x0000000617177c10 */ /* 0x000fe40008ffe4ff */
[----:B------:R-:W-:-:S02]  /*4e00*/  IADD3 R4, P1, PT, R4, UR4, RZ ;  /* 0x0000000404047c10 */ /* 0x000fc4000ff3e0ff */
[----:B------:R-:W-:Y:S01]  /*4e10*/  IADD3.X R35, PT, PT, R49, UR6, RZ, P3, !PT ;  /* 0x0000000631237c10 */ /* 0x000fe20009ffe4ff */
[----:B-1----:R1:W-:Y:S01]  /*4e20*/  STG.E.64 desc[UR8][R2.64], R42 ;  /* 0x0000002a02007986 */ /* 0x0023e2000c101b08 */
[----:B------:R-:W-:Y:S02]  /*4e30*/  IADD3.X R33, PT, PT, R33, UR6, RZ, P2, !PT ;  /* 0x0000000621217c10 */ /* 0x000fe400097fe4ff */
[----:B------:R-:W-:Y:S02]  /*4e40*/  IADD3 R8, P3, PT, R8, UR4, RZ ;  /* 0x0000000408087c10 */ /* 0x000fe4000ff7e0ff */
[----:B------:R-:W-:Y:S02]  /*4e50*/  IADD3 R6, P2, PT, R6, UR4, RZ ;  /* 0x0000000406067c10 */ /* 0x000fe4000ff5e0ff */
[----:B------:R-:W-:Y:S02]  /*4e60*/  IADD3.X R5, PT, PT, R5, UR6, RZ, P1, !PT ;  /* 0x0000000605057c10 */ /* 0x000fe40008ffe4ff */
[----:B0-----:R-:W-:Y:S01]  /*4e70*/  FMNMX R51, R30, R51, !PT ;  /* 0x000000331e337209 */ /* 0x001fe20007800000 */
[----:B------:R-:W-:Y:S01]  /*4e80*/  STG.E.64 desc[UR8][R22.64], R28 ;  /* 0x0000001c16007986 */ /* 0x000fe2000c101b08 */
[----:B------:R-:W-:-:S02]  /*4e90*/  IADD3.X R9, PT, PT, R9, UR6, RZ, P3, !PT ;  /* 0x0000000609097c10 */ /* 0x000fc40009ffe4ff */
[----:B-1----:R-:W-:Y:S01]  /*4ea0*/  IADD3 R2, P1, PT, R44, UR4, RZ ;  /* 0x000000042c027c10 */ /* 0x002fe2000ff3e0ff */
[----:B------:R-:W-:Y:S01]  /*4eb0*/  STG.E.64 desc[UR8][R32.64], R16 ;  /* 0x0000001020007986 */ /* 0x000fe2000c101b08 */
[----:B------:R-:W-:Y:S02]  /*4ec0*/  IADD3.X R7, PT, PT, R7, UR6, RZ, P2, !PT ;  /* 0x0000000607077c10 */ /* 0x000fe400097fe4ff */
[----:B------:R-:W-:Y:S01]  /*4ed0*/  IADD3.X R3, PT, PT, R45, UR6, RZ, P1, !PT ;  /* 0x000000062d037c10 */ /* 0x000fe20008ffe4ff */
[----:B------:R-:W0:Y:S04]  /*4ee0*/  SHFL.DOWN PT, R24, R51, 0x1, 0x1f ;  /* 0x08201f0033187f89 */ /* 0x000e2800000e0000 */
[----:B------:R-:W-:Y:S04]  /*4ef0*/  STG.E.64 desc[UR8][R34.64], R12 ;  /* 0x0000000c22007986 */ /* 0x000fe8000c101b08 */
[----:B------:R1:W-:Y:S04]  /*4f00*/  STG.E.64 desc[UR8][R4.64], R18 ;  /* 0x0000001204007986 */ /* 0x0003e8000c101b08 */
[----:B------:R2:W-:Y:S01]  /*4f10*/  STG.E.64 desc[UR8][R8.64], R14 ;  /* 0x0000000e08007986 */ /* 0x0005e2000c101b08 */
[----:B------:R-:W-:-:S03]  /*4f20*/  ISETP.NE.AND P0, PT, R40, RZ, PT ;  /* 0x000000ff2800720c */ /* 0x000fc60003f05270 */
[----:B------:R2:W-:Y:S04]  /*4f30*/  STG.E.64 desc[UR8][R6.64], R10 ;  /* 0x0000000a06007986 */ /* 0x0005e8000c101b08 */
[----:B------:R2:W-:Y:S06]  /*4f40*/  STG.E.64 desc[UR8][R2.64], R26 ;  /* 0x0000001a02007986 */ /* 0x0005ec000c101b08 */
[----:B------:R-:W-:-:S02]  /*4f50*/  @!P0 LEA R30, R31, R20, 0x18 ;  /* 0x000000141f1e8211 */ /* 0x000fc400078ec0ff */
[----:B0-----:R-:W-:-:S03]  /*4f60*/  FMNMX R24, R51, R24, !PT ;  /* 0x0000001833187209 */ /* 0x001fc60007800000 */
[----:B------:R-:W-:Y:S01]  /*4f70*/  @!P0 IMAD R25, R25, 0x4, R30 ;  /* 0x0000000419198824 */ /* 0x000fe200078e021e */
[----:B------:R-:W-:Y:S01]  /*4f80*/  BAR.SYNC.DEFER_BLOCKING 0x0 ;  /* 0x0000000000007b1d */ /* 0x000fe20000010000 */
[----:B-1----:R-:W-:-:S05]  /*4f90*/  IMAD.MOV.U32 R4, RZ, RZ, RZ ;  /* 0x000000ffff047224 */ /* 0x002fca00078e00ff */
[----:B------:R-:W0:Y:S01]  /*4fa0*/  LDCU.64 UR10, c[0x0][UR5+0xb80] ;  /* 0x00017000050a77ac */ /* 0x000e220008000a00 */
[----:B------:R-:W-:Y:S01]  /*4fb0*/  BSSY B0, `(.L_x_3672) ;  /* 0x0000011000007945 */ /* 0x000fe20003800000 */
[----:B------:R-:W1:Y:S01]  /*4fc0*/  LDCU.64 UR4, c[0x0][UR5+0xd80] ;  /* 0x0001b000050477ac */ /* 0x000e620008000a00 */
[----:B------:R2:W-:Y:S01]  /*4fd0*/  @!P0 STS [R25], R24 ;  /* 0x0000001819008388 */ /* 0x0005e20000000800 */
[----:B------:R-:W-:Y:S01]  /*4fe0*/  BAR.SYNC.DEFER_BLOCKING 0x0 ;  /* 0x0000000000007b1d */ /* 0x000fe20000010000 */
[----:B------:R-:W-:-:S13]  /*4ff0*/  ISETP.GT.U32.AND P0, PT, R47, 0x1f, PT ;  /* 0x0000001f2f00780c */ /* 0x000fda0003f04070 */
[----:B0-2---:R-:W-:Y:S05]  /*5000*/  @P0 BRA `(.L_x_3673) ;  /* 0x00000000002c0947 */ /* 0x005fea0003800000 */
[----:B------:R-:W-:Y:S01]  /*5010*/  ISETP.GT.U32.AND P0, PT, R47, 0x3, PT ;  /* 0x000000032f00780c */ /* 0x000fe20003f04070 */
[----:B------:R-:W-:Y:S01]  /*5020*/  IMAD.MOV.U32 R2, RZ, RZ, RZ ;  /* 0x000000ffff027224 */ /* 0x000fe200078e00ff */
[----:B------:R-:W-:-:S11]  /*5030*/  UMOV UR6, 0xffffffff ;  /* 0xffffffff00067882 */ /* 0x000fd60000000000 */
[----:B------:R-:W-:-:S05]  /*5040*/  @!P0 LEA R20, R31, R20, 0x18 ;  /* 0x000000141f148211 */ /* 0x000fca00078ec0ff */
[----:B------:R-:W-:-:S05]  /*5050*/  @!P0 IMAD R3, R47, 0x4, R20 ;  /* 0x000000042f038824 */ /* 0x000fca00078e0214 */
[----:B------:R0:W2:Y:S01]  /*5060*/  @!P0 LDS R2, [R3] ;  /* 0x0000000003028984 */ /* 0x0000a20000000800 */
[----:B------:R-:W-:Y:S05]  /*5070*/  BRA.DIV UR6, `(.L_x_3674) ;  /* 0x0000000206a47947 */ /* 0x000fea000b800000 */
[----:B0-2---:R-:W0:Y:S02]  /*5080*/  SHFL.DOWN PT, R3, R2, 0x2, 0x1f ;  /* 0x08401f0002037f89 */ /* 0x005e2400000e0000 */
[----:B0-----:R-:W-:-:S05]  /*5090*/  FMNMX R3, R3, R2, !PT ;  /* 0x0000000203037209 */ /* 0x001fca0007800000 */
[----:B------:R0:W2:Y:S02]  /*50a0*/  SHFL.DOWN PT, R4, R3, 0x1, 0x1f ;  /* 0x08201f0003047f89 */ /* 0x0000a400000e0000 */
.L_x_3681:
[----:B--2---:R-:W-:-:S07]  /*50b0*/  FMNMX R4, R3, R4, !PT ;  /* 0x0000000403047209 */ /* 0x004fce0007800000 */
.L_x_3673:
[----:B-1----:R-:W-:Y:S05]  /*50c0*/  BSYNC B0 ;  /* 0x0000000000007941 */ /* 0x002fea0003800000 */
.L_x_3672:
        /* <DEDUP_REMOVED lines=17> */
.L_x_3676:
[----:B------:R-:W-:Y:S05]  /*51e0*/  BSYNC.RECONVERGENT B0 ;  /* 0x0000000000007941 */ /* 0x000fea0003800200 */
.L_x_3675:
[----:B------:R-:W-:Y:S05]  /*51f0*/  @P0 EXIT ;  /* 0x000000000000094d */ /* 0x000fea0003800000 */
[----:B------:R-:W-:-:S04]  /*5200*/  UIADD3 UR6, UPT, UPT, UR7, 0x1800000, URZ ;  /* 0x0180000007067890 */ /* 0x000fc8000fffe0ff */
[----:B------:R-:W-:-:S04]  /*5210*/  ULOP3.LUT UR6, UR6, 0x7f800000, URZ, 0xc0, !UPT ;  /* 0x7f80000006067892 */ /* 0x000fc8000f8ec0ff */
[----:B------:R-:W-:-:S09]  /*5220*/  UISETP.GT.U32.AND UP0, UPT, UR6, 0x1ffffff, UPT ;  /* 0x01ffffff0600788c */ /* 0x000fd2000bf04070 */
[----:B------:R-:W-:Y:S05]  /*5230*/  BRA.U UP0, `(.L_x_3677) ;  /* 0x0000000100107547 */ /* 0x000fea000b800000 */
[----:B------:R-:W-:Y:S01]  /*5240*/  IMAD.U32 R0, RZ, RZ, UR7 ;  /* 0x00000007ff007e24 */ /* 0x000fe2000f8e00ff */
[----:B------:R-:W-:-:S07]  /*5250*/  MOV R7, 0x5270 ;  /* 0x0000527000077802 */ /* 0x000fce0000000f00 */
[----:B01----:R-:W-:Y:S05]  /*5260*/  CALL.REL.NOINC `($__internal_25_$__cuda_sm20_rcp_rn_f32_slowpath) ;  /* 0x0000000000607944 */ /* 0x003fea0003c00000 */
[----:B------:R-:W-:Y:S05]  /*5270*/  BRA `(.L_x_3678) ;  /* 0x0000000000147947 */ /* 0x000fea0003800000 */
.L_x_3677:
[----:B-1----:R-:W1:Y:S01]  /*5280*/  MUFU.RCP R5, UR7 ;  /* 0x0000000700057d08 */ /* 0x002e620008001000 */
[----:B------:R-:W-:-:S04]  /*5290*/  IMAD.U32 R0, RZ, RZ, UR7 ;  /* 0x00000007ff007e24 */ /* 0x000fc8000f8e00ff */
[----:B-1----:R-:W-:-:S04]  /*52a0*/  FFMA R0, R5, R0, -1 ;  /* 0xbf80000005007423 */ /* 0x002fc80000000000 */
[----:B------:R-:W-:-:S04]  /*52b0*/  FADD.FTZ R0, -R0, -RZ ;  /* 0x800000ff00007221 */ /* 0x000fc80000010100 */
[----:B------:R-:W-:-:S07]  /*52c0*/  FFMA R5, R5, R0, R5 ;  /* 0x0000000005057223 */ /* 0x000fce0000000005 */
.L_x_3678:
[----:B------:R-:W-:Y:S02]  /*52d0*/  IMAD.U32 R2, RZ, RZ, UR4 ;  /* 0x00000004ff027e24 */ /* 0x000fe4000f8e00ff */
[----:B0-----:R-:W-:-:S05]  /*52e0*/  IMAD.U32 R3, RZ, RZ, UR5 ;  /* 0x00000005ff037e24 */ /* 0x001fca000f8e00ff */
[----:B------:R-:W-:Y:S01]  /*52f0*/  STG.E desc[UR8][R2.64], R5 ;  /* 0x0000000502007986 */ /* 0x000fe2000c101908 */
[----:B------:R-:W-:Y:S05]  /*5300*/  EXIT ;  /* 0x000000000000794d */ /* 0x000fea0003800000 */
.L_x_3674:
[----:B------:R-:W-:Y:S02]  /*5310*/  IMAD.MOV.U32 R6, RZ, RZ, 0x2 ;  /* 0x00000002ff067424 */ /* 0x000fe400078e00ff */
[----:B------:R-:W-:Y:S02]  /*5320*/  IMAD.MOV.U32 R7, RZ, RZ, 0x1f ;  /* 0x0000001fff077424 */ /* 0x000fe400078e00ff */
[----:B------:R-:W-:-:S07]  /*5330*/  IMAD.MOV.U32 R5, RZ, RZ, -0x1 ;  /* 0xffffffffff057424 */ /* 0x000fce00078e00ff */
[----:B012---:R-:W-:Y:S05]  /*5340*/  WARPSYNC.COLLECTIVE R5, `(.L_x_3679) ;  /* 0x0000000005087348 */ /* 0x007fea0003c00000 */
[----:B--2---:R2:W3:Y:S02]  /*5350*/  SHFL.DOWN P0, R4, R2, R6, R7 ;  /* 0x0800000602047389 */ /* 0x0044e40000000007 */
[----:B0123--:R-:W-:Y:S05]  /*5360*/  ENDCOLLECTIVE ;  /* 0x000000000000791b */ /* 0x00ffea0003800000 */
.L_x_3679:
[----:B------:R-:W-:Y:S02]  /*5370*/  IMAD.MOV.U32 R6, RZ, RZ, 0x1 ;  /* 0x00000001ff067424 */ /* 0x000fe400078e00ff */
[----:B------:R-:W-:-:S05]  /*5380*/  IMAD.MOV.U32 R3, RZ, RZ, R4 ;  /* 0x000000ffff037224 */ /* 0x000fca00078e0004 */
[----:B------:R-:W-:-:S05]  /*5390*/  FMNMX R3, R3, R2, !PT ;  /* 0x0000000203037209 */ /* 0x000fca0007800000 */
[----:B------:R-:W-:-:S07]  /*53a0*/  IMAD.MOV.U32 R2, RZ, RZ, R3 ;  /* 0x000000ffff027224 */ /* 0x000fce00078e0003 */
[----:B------:R-:W-:Y:S05]  /*53b0*/  WARPSYNC.COLLECTIVE R5, `(.L_x_3680) ;  /* 0x0000000005087348 */ /* 0x000fea0003c00000 */
[----:B------:R0:W1:Y:S02]  /*53c0*/  SHFL.DOWN P0, R4, R2, R6, R7 ;  /* 0x0800000602047389 */ /* 0x0000640000000007 */
[----:B01----:R-:W-:Y:S05]  /*53d0*/  ENDCOLLECTIVE ;  /* 0x000000000000791b */ /* 0x003fea0003800000 */
.L_x_3680:
[----:B------:R-:W-:Y:S05]  /*53e0*/  BRA `(.L_x_3681) ;  /* 0xfffffffc00307947 */ /* 0x000fea000383ffff */
        .weak           $__internal_25_$__cuda_sm20_rcp_rn_f32_slowpath
        .type           $__internal_25_$__cuda_sm20_rcp_rn_f32_slowpath,@function
        .size           $__internal_25_$__cuda_sm20_rcp_rn_f32_slowpath,(.L_x_3796 - $__internal_25_$__cuda_sm20_rcp_rn_f32_slowpath)
$__internal_25_$__cuda_sm20_rcp_rn_f32_slowpath:
        /* <DEDUP_REMOVED lines=15> */
.L_x_3682:
        /* <DEDUP_REMOVED lines=33> */
.L_x_3684:
[----:B------:R0:W1:Y:S02]  /*56f0*/  MUFU.RCP R2, R0 ;  /* 0x0000000000027308 */ /* 0x0000640000001000 */
.L_x_3683:
[----:B-1-3--:R-:W-:Y:S02]  /*5700*/  IMAD.MOV.U32 R5, RZ, RZ, R2 ;  /* 0x000000ffff057224 */ /* 0x00afe400078e0002 */
[----:B------:R-:W-:Y:S02]  /*5710*/  IMAD.MOV.U32 R2, RZ, RZ, R7 ;  /* 0x000000ffff027224 */ /* 0x000fe400078e0007 */
[----:B------:R-:W-:-:S04]  /*5720*/  IMAD.MOV.U32 R3, RZ, RZ, 0x0 ;  /* 0x00000000ff037424 */ /* 0x000fc800078e00ff */
[----:B0-2---:R-:W-:Y:S05]  /*5730*/  RET.REL.NODEC R2 `(_ZN18transformer_engine56_GLOBAL__N__9a404817_23_multi_cast_transpose_cu_26a11c4627multi_cast_transpose_kernelILi2ELi8ELb1Eff13__nv_fp8_e4m3EEvNS0_22MultiCastTransposeArgsE) ;  /* 0xffffffa802307950 */ /* 0x005fea0003c3ffff */
.L_x_3685:
        /* <DEDUP_REMOVED lines=12> */
.L_x_3796:


//--------------------- .text._ZN18transformer_engine56_GLOBAL__N__9a404817_23_multi_cast_transpose_cu_26a11c4627multi_cast_transpose_kernelILi2ELi8ELb1Eff13__nv_fp8_e5m2EEvNS0_22MultiCastTransposeArgsE --------------------------
	.section	.text._ZN18transformer_engine56_GLOBAL__N__9a404817_23_multi_cast_transpose_cu_26a11c4627multi_cast_transpose_kernelILi2ELi8ELb1Eff13__nv_fp8_e5m2EEvNS0_22MultiCastTransposeArgsE,"ax",@progbits
	.align	128
.text._ZN18transformer_engine56_GLOBAL__N__9a404817_23_multi_cast_transpose_cu_26a11c4627multi_cast_transpose_kernelILi2ELi8ELb1Eff13__nv_fp8_e5m2EEvNS0_22MultiCastTransposeArgsE:
        .type           _ZN18transformer_engine56_GLOBAL__N__9a404817_23_multi_cast_transpose_cu_26a11c4627multi_cast_transpose_kernelILi2ELi8ELb1Eff13__nv_fp8_e5m2EEvNS0_22MultiCastTransposeArgsE,@function
        .size           _ZN18transformer_engine56_GLOBAL__N__9a404817_23_multi_cast_transpose_cu_26a11c4627multi_cast_transpose_kernelILi2ELi8ELb1Eff13__nv_fp8_e5m2EEvNS0_22MultiCastTransposeArgsE,(.L_x_3798 - _ZN18transformer_engine56_GLOBAL__N__9a404817_23_multi_cast_transpose_cu_26a11c4627multi_cast_transpose_kernelILi2ELi8ELb1Eff13__nv_fp8_e5m2EEvNS0_22MultiCastTransposeArgsE)
        .other          _ZN18transformer_engine56_GLOBAL__N__9a404817_23_multi_cast_transpose_cu_26a11c4627multi_cast_transpose_kernelILi2ELi8ELb1Eff13__nv_fp8_e5m2EEvNS0_22MultiCastTransposeArgsE,@"STO_CUDA_ENTRY STV_DEFAULT"
_ZN18transformer_engine56_GLOBAL__N__9a404817_23_multi_cast_transpose_cu_26a11c4627multi_cast_transpose_kernelILi2ELi8ELb1Eff13__nv_fp8_e5m2EEvNS0_22MultiCastTransposeArgsE:
[----:B------:R-:W-:Y:S08]  /*0000*/  LDC R1, c[0x0][0x37c] ;  /* 0x0000df00ff017b82 */ /* 0x000ff00000000800 */
[----:B------:R-:W0:Y:S01]  /*0010*/  S2UR UR7, SR_CTAID.X ;  /* 0x00000000000779c3 */ /* 0x000e220000002500 */
[----:B------:R-:W-:Y:S01]  /*0020*/  UMOV UR4, URZ ;  /* 0x000000ff00047c82 */ /* 0x000fe20008000000 */
[----:B------:R-:W-:-:S05]  /*0030*/  UMOV UR8, 0xe00 ;  /* 0x00000e0000087882 */ /* 0x000fca0000000000 */
.L_x_3686:
        /* <DEDUP_REMOVED lines=73> */
[----:B------:R-:W-:Y:S02]  /*04d0*/  F2FP.SATFINITE.E5M2.F32.PACK_AB_MERGE_C R8, RZ, R8, RZ ;  /* 0x00000008ff08723e */ /* 0x000fe400048060ff */
[----:B------:R-:W-:-:S04]  /*04e0*/  F2FP.SATFINITE.E5M2.F32.PACK_AB_MERGE_C R17, RZ, R17, RZ ;  /* 0x00000011ff11723e */ /* 0x000fc800048060ff */
        /* <DEDUP_REMOVED lines=11> */
[----:B------:R-:W-:Y:S02]  /*05a0*/  F2FP.SATFINITE.E5M2.F32.PACK_AB_MERGE_C R12, RZ, R12, RZ ;  /* 0x0000000cff0c723e */ /* 0x000fe400048060ff */
[----:B------:R-:W-:-:S04]  /*05b0*/  F2FP.SATFINITE.E5M2.F32.PACK_AB_MERGE_C R37, RZ, R37, RZ ;  /* 0x00000025ff25723e */ /* 0x000fc800048060ff */
        /* <DEDUP_REMOVED lines=9> */
[----:B------:R-:W-:Y:S02]  /*0650*/  F2FP.SATFINITE.E5M2.F32.PACK_AB_MERGE_C R5, RZ, R5, RZ ;  /* 0x00000005ff05723e */ /* 0x000fe400048060ff */
[----:B------:R-:W-:-:S04]  /*0660*/  F2FP.SATFINITE.E5M2.F32.PACK_AB_MERGE_C R16, RZ, R16, RZ ;  /* 0x00000010ff10723e */ /* 0x000fc800048060ff */
        /* <DEDUP_REMOVED lines=61> */
[----:B------:R-:W-:Y:S02]  /*0a40*/  F2FP.SATFINITE.E5M2.F32.PACK_AB_MERGE_C R11, RZ, R11, RZ ;  /* 0x0000000bff0b723e */ /* 0x000fe400048060ff */
[----:B------:R-:W-:-:S04]  /*0a50*/  F2FP.SATFINITE.E5M2.F32.PACK_AB_MERGE_C R38, RZ, R38, RZ ;  /* 0x00000026ff26723e */ /* 0x000fc800048060ff */
        /* <DEDUP_REMOVED lines=10> */
[----:B------:R-:W-:Y:S02]  /*0b00*/  F2FP.SATFINITE.E5M2.F32.PACK_AB_MERGE_C R43, RZ, R43, RZ ;  /* 0x0000002bff2b723e */ /* 0x000fe400048060ff */
[----:B------:R-:W-:-:S04]  /*0b10*/  F2FP.SATFINITE.E5M2.F32.PACK_AB_MERGE_C R42, RZ, R42, RZ ;  /* 0x0000002aff2a723e */ /* 0x000fc800048060ff */
        /* <DEDUP_REMOVED lines=11> */
[----:B------:R-:W-:Y:S02]  /*0bd0*/  F2FP.SATFINITE.E5M2.F32.PACK_AB_MERGE_C R33, RZ, R33, RZ ;  /* 0x00000021ff21723e */ /* 0x000fe400048060ff */
[----:B------:R-:W-:-:S04]  /*0be0*/  F2FP.SATFINITE.E5M2.F32.PACK_AB_MERGE_C R32, RZ, R32, RZ ;  /* 0x00000020ff20723e */ /* 0x000fc800048060ff */
        /* <DEDUP_REMOVED lines=50> */
[----:B------:R-:W-:Y:S02]  /*0f10*/  F2FP.SATFINITE.E5M2.F32.PACK_AB_MERGE_C R31, RZ, R31, RZ ;  /* 0x0000001fff1f723e */ /* 0x000fe400048060ff */
[----:B------:R-:W-:-:S04]  /*0f20*/  F2FP.SATFINITE.E5M2.F32.PACK_AB_MERGE_C R30, RZ, R30, RZ ;  /* 0x0000001eff1e723e */ /* 0x000fc800048060ff */
        /* <DEDUP_REMOVED lines=29> */
[----:B------:R-:W-:Y:S02]  /*1100*/  F2FP.SATFINITE.E5M2.F32.PACK_AB_MERGE_C R23, RZ, R23, RZ ;  /* 0x00000017ff17723e */ /* 0x000fe400048060ff */
[----:B------:R-:W-:-:S04]  /*1110*/  F2FP.SATFINITE.E5M2.F32.PACK_AB_MERGE_C R22, RZ, R22, RZ ;  /* 0x00000016ff16723e */ /* 0x000fc800048060ff */
        /* <DEDUP_REMOVED lines=12> */
[----:B------:R-:W-:Y:S02]  /*11e0*/  F2FP.SATFINITE.E5M2.F32.PACK_AB_MERGE_C R21, RZ, R20, RZ ;  /* 0x00000014ff15723e */ /* 0x000fe400048060ff */
[----:B------:R-:W-:-:S04]  /*11f0*/  F2FP.SATFINITE.E5M2.F32.PACK_AB_MERGE_C R20, RZ, R18, RZ ;  /* 0x00000012ff14723e */ /* 0x000fc800048060ff */
        /* <DEDUP_REMOVED lines=13> */
[----:B------:R-:W-:Y:S02]  /*12d0*/  F2FP.SATFINITE.E5M2.F32.PACK_AB_MERGE_C R25, RZ, R25, RZ ;  /* 0x00000019ff19723e */ /* 0x000fe400048060ff */
[----:B------:R-:W-:Y:S01]  /*12e0*/  F2FP.SATFINITE.E5M2.F32.PACK_AB_MERGE_C R8, RZ, R8, RZ ;  /* 0x00000008ff08723e */ /* 0x000fe200048060ff */
        /* <DEDUP_REMOVED lines=17> */
[----:B------:R-:W-:Y:S02]  /*1400*/  F2FP.SATFINITE.E5M2.F32.PACK_AB_MERGE_C R19, RZ, R18, RZ ;  /* 0x00000012ff13723e */ /* 0x000fe400048060ff */
[----:B------:R-:W-:-:S04]  /*1410*/  F2FP.SATFINITE.E5M2.F32.PACK_AB_MERGE_C R18, RZ, R16, RZ ;  /* 0x00000010ff12723e */ /* 0x000fc800048060ff */
        /* <DEDUP_REMOVED lines=15> */
[----:B------:R-:W-:Y:S02]  /*1510*/  F2FP.SATFINITE.E5M2.F32.PACK_AB_MERGE_C R16, RZ, R16, RZ ;  /* 0x00000010ff10723e */ /* 0x000fe400048060ff */
[----:B------:R-:W-:-:S04]  /*1520*/  F2FP.SATFINITE.E5M2.F32.PACK_AB_MERGE_C R17, RZ, R17, RZ ;  /* 0x00000011ff11723e */ /* 0x000fc800048060ff */
        /* <DEDUP_REMOVED lines=15> */
[----:B------:R-:W-:Y:S02]  /*1620*/  F2FP.SATFINITE.E5M2.F32.PACK_AB_MERGE_C R15, RZ, R15, RZ ;  /* 0x0000000fff0f723e */ /* 0x000fe400048060ff */
[----:B------:R-:W-:Y:S01]  /*1630*/  F2FP.SATFINITE.E5M2.F32.PACK_AB_MERGE_C R24, RZ, R24, RZ ;  /* 0x00000018ff18723e */ /* 0x000fe200048060ff */
        /* <DEDUP_REMOVED lines=33> */
[----:B------:R-:W-:Y:S02]  /*1850*/  F2FP.SATFINITE.E5M2.F32.PACK_AB_MERGE_C R41, RZ, R41, RZ ;  /* 0x00000029ff29723e */ /* 0x000fe400048060ff */
[----:B------:R-:W-:Y:S01]  /*1860*/  F2FP.SATFINITE.E5M2.F32.PACK_AB_MERGE_C R40, RZ, R40, RZ ;  /* 0x00000028ff28723e */ /* 0x000fe200048060ff */
        /* <DEDUP_REMOVED lines=16> */
[----:B------:R-:W-:Y:S02]  /*1970*/  F2FP.SATFINITE.E5M2.F32.PACK_AB_MERGE_C R11, RZ, R11, RZ ;  /* 0x0000000bff0b723e */ /* 0x000fe400048060ff */
[----:B------:R-:W-:-:S04]  /*1980*/  F2FP.SATFINITE.E5M2.F32.PACK_AB_MERGE_C R38, RZ, R38, RZ ;  /* 0x00000026ff26723e */ /* 0x000fc800048060ff */
        /* <DEDUP_REMOVED lines=20> */
[----:B------:R-:W-:Y:S02]  /*1ad0*/  F2FP.SATFINITE.E5M2.F32.PACK_AB_MERGE_C R26, RZ, R26, RZ ;  /* 0x0000001aff1a723e */ /* 0x000fe400048060ff */
[----:B------:R-:W-:Y:S01]  /*1ae0*/  F2FP.SATFINITE.E5M2.F32.PACK_AB_MERGE_C R27, RZ, R27, RZ ;  /* 0x0000001bff1b723e */ /* 0x000fe200048060ff */
        /* <DEDUP_REMOVED lines=100> */
[----:B------:R-:W-:Y:S01]  /*2130*/  F2FP.SATFINITE.E5M2.F32.PACK_AB_MERGE_C R34, RZ, R5, RZ ;  /* 0x00000005ff22723e */ /* 0x000fe200048060ff */
[----:B------:R-:W-:Y:S01]  /*2140*/  IMAD.U32 R5, RZ, RZ, UR14 ;  /* 0x0000000eff057e24 */ /* 0x000fe2000f8e00ff */
[----:B------:R-:W-:-:S03]  /*2150*/  F2FP.SATFINITE.E5M2.F32.PACK_AB_MERGE_C R25, RZ, R25, RZ ;  /* 0x00000019ff19723e */ /* 0x000fc600048060ff */
        /* <DEDUP_REMOVED lines=323> */
[----:B------:R-:W-:Y:S01]  /*3590*/  F2FP.SATFINITE.E5M2.F32.PACK_AB_MERGE_C R25, RZ, R5, RZ ;  /* 0x00000005ff19723e */ /* 0x000fe200048060ff */
[----:B------:R-:W-:Y:S01]  /*35a0*/  IMAD.U32 R5, RZ, RZ, UR14 ;  /* 0x0000000eff057e24 */ /* 0x000fe2000f8e00ff */
[----:B------:R-:W-:-:S03]  /*35b0*/  F2FP.SATFINITE.E5M2.F32.PACK_AB_MERGE_C R20, RZ, R20, RZ ;  /* 0x00000014ff14723e */ /* 0x000fc600048060ff */
        /* <DEDUP_REMOVED lines=139> */
[----:B------:R-:W-:Y:S02]  /*3e70*/  F2FP.SATFINITE.E5M2.F32.PACK_AB_MERGE_C R29, RZ, R4, RZ ;  /* 0x00000004ff1d723e */ /* 0x000fe400048060ff */
[----:B------:R-:W-:Y:S02]  /*3e80*/  F2FP.SATFINITE.E5M2.F32.PACK_AB_MERGE_C R30, RZ, R30, RZ ;  /* 0x0000001eff1e723e */ /* 0x000fe400048060ff */
        /* <DEDUP_REMOVED lines=29> */
[----:B0-----:R-:W-:Y:S02]  /*4060*/  F2FP.SATFINITE.E5M2.F32.PACK_AB_MERGE_C R22, RZ, R4, RZ ;  /* 0x00000004ff16723e */ /* 0x001fe400048060ff */
[----:B------:R-:W-:Y:S01]  /*4070*/  F2FP.SATFINITE.E5M2.F32.PACK_AB_MERGE_C R31, RZ, R31, RZ ;  /* 0x0000001fff1f723e */ /* 0x000fe200048060ff */
        /* <DEDUP_REMOVED lines=53> */
[----:B------:R-:W-:Y:S02]  /*43d0*/  F2FP.SATFINITE.E5M2.F32.PACK_AB_MERGE_C R41, RZ, R41, RZ ;  /* 0x00000029ff29723e */ /* 0x000fe400048060ff */
[----:B0-----:R-:W-:Y:S01]  /*43e0*/  F2FP.SATFINITE.E5M2.F32.PACK_AB_MERGE_C R20, RZ, R5, RZ ;  /* 0x00000005ff14723e */ /* 0x001fe200048060ff */
        /* <DEDUP_REMOVED lines=31> */
[----:B------:R-:W-:Y:S02]  /*45e0*/  F2FP.SATFINITE.E5M2.F32.PACK_AB_MERGE_C R10, RZ, R10, RZ ;  /* 0x0000000aff0a723e */ /* 0x000fe400048060ff */
[----:B------:R-:W-:-:S04]  /*45f0*/  F2FP.SATFINITE.E5M2.F32.PACK_AB_MERGE_C R11, RZ, R11, RZ ;  /* 0x0000000bff0b723e */ /* 0x000fc800048060ff */
        /* <DEDUP_REMOVED lines=35> */
[----:B------:R-:W-:Y:S01]  /*4830*/  F2FP.SATFINITE.E5M2.F32.PACK_AB_MERGE_C R49, RZ, R10, RZ ;  /* 0x0000000aff31723e */ /* 0x000fe200048060ff */
[----:B------:R-:W-:-:S03]  /*4840*/  FMUL R10, R5, UR7 ;  /* 0x00000007050a7c20 */ /* 0x000fc60008400000 */
[----:B------:R-:W-:Y:S02]  /*4850*/  LOP3.LUT R23, R49, 0xffff, RZ, 0xc0, !PT ;  /* 0x0000ffff31177812 */ /* 0x000fe400078ec0ff */
[----:B------:R-:W-:-:S03]  /*4860*/  F2FP.SATFINITE.E5M2.F32.PACK_AB_MERGE_C R10, RZ, R10, RZ ;  /* 0x0000000aff0a723e */ /* 0x000fc600048060ff */
        /* <DEDUP_REMOVED lines=132> */
.L_x_3696:
[----:B--2---:R-:W-:-:S07]  /*50b0*/  FMNMX R4, R3, R4, !PT ;  /* 0x0000000403047209 */ /* 0x004fce0007800000 */
.L_x_3688:
[----:B-1----:R-:W-:Y:S05]  /*50c0*/  BSYNC B0 ;  /* 0x0000000000007941 */ /* 0x002fea0003800000 */
.L_x_3687:
        /* <DEDUP_REMOVED lines=17> */
.L_x_3691:
[----:B------:R-:W-:Y:S05]  /*51e0*/  BSYNC.RECONVERGENT B0 ;  /* 0x0000000000007941 */ /* 0x000fea0003800200 */
.L_x_3690:
[----:B------:R-:W-:Y:S05]  /*51f0*/  @P0 EXIT ;  /* 0x000000000000094d */ /* 0x000fea0003800000 */
[----:B------:R-:W-:-:S04]  /*5200*/  UIADD3 UR6, UPT, UPT, UR7, 0x1800000, URZ ;  /* 0x0180000007067890 */ /* 0x000fc8000fffe0ff */
[----:B------:R-:W-:-:S04]  /*5210*/  ULOP3.LUT UR6, UR6, 0x7f800000, URZ, 0xc0, !UPT ;  /* 0x7f80000006067892 */ /* 0x000fc8000f8ec0ff */
[----:B------:R-:W-:-:S09]  /*5220*/  UISETP.GT.U32.AND UP0, UPT, UR6, 0x1ffffff, UPT ;  /* 0x01ffffff0600788c */ /* 0x000fd2000bf04070 */
[----:B------:R-:W-:Y:S05]  /*5230*/  BRA.U UP0, `(.L_x_3692) ;  /* 0x0000000100107547 */ /* 0x000fea000b800000 */
[----:B------:R-:W-:Y:S01]  /*5240*/  IMAD.U32 R0, RZ, RZ, UR7 ;  /* 0x00000007ff007e24 */ /* 0x000fe2000f8e00ff */
[----:B------:R-:W-:-:S07]  /*5250*/  MOV R7, 0x5270 ;  /* 0x0000527000077802 */ /* 0x000fce0000000f00 */
[----:B01----:R-:W-:Y:S05]  /*5260*/  CALL.REL.NOINC `($__internal_26_$__cuda_sm20_rcp_rn_f32_slowpath) ;  /* 0x0000000000607944 */ /* 0x003fea0003c00000 */
[----:B------:R-:W-:Y:S05]  /*5270*/  BRA `(.L_x_3693) ;  /* 0x0000000000147947 */ /* 0x000fea0003800000 */
.L_x_3692:
[----:B-1----:R-:W1:Y:S01]  /*5280*/  MUFU.RCP R5, UR7 ;  /* 0x0000000700057d08 */ /* 0x002e620008001000 */
[----:B------:R-:W-:-:S04]  /*5290*/  IMAD.U32 R0, RZ, RZ, UR7 ;  /* 0x00000007ff007e24 */ /* 0x000fc8000f8e00ff */
[----:B-1----:R-:W-:-:S04]  /*52a0*/  FFMA R0, R5, R0, -1 ;  /* 0xbf80000005007423 */ /* 0x002fc80000000000 */
[----:B------:R-:W-:-:S04]  /*52b0*/  FADD.FTZ R0, -R0, -RZ ;  /* 0x800000ff00007221 */ /* 0x000fc80000010100 */
[----:B------:R-:W-:-:S07]  /*52c0*/  FFMA R5, R5, R0, R5 ;  /* 0x0000000005057223 */ /* 0x000fce0000000005 */
.L_x_3693:
[----:B------:R-:W-:Y:S02]  /*52d0*/  IMAD.U32 R2, RZ, RZ, UR4 ;  /* 0x00000004ff027e24 */ /* 0x000fe4000f8e00ff */
[----:B0-----:R-:W-:-:S05]  /*52e0*/  IMAD.U32 R3, RZ, RZ, UR5 ;  /* 0x00000005ff037e24 */ /* 0x001fca000f8e00ff */
[----:B------:R-:W-:Y:S01]  /*52f0*/  STG.E desc[UR8][R2.64], R5 ;  /* 0x0000000502007986 */ /* 0x000fe2000c101908 */
[----:B------:R-:W-:Y:S05]  /*5300*/  EXIT ;  /* 0x000000000000794d */ /* 0x000fea0003800000 */
.L_x_3689:
[----:B------:R-:W-:Y:S02]  /*5310*/  IMAD.MOV.U32 R6, RZ, RZ, 0x2 ;  /* 0x00000002ff067424 */ /* 0x000fe400078e00ff */
[----:B------:R-:W-:Y:S02]  /*5320*/  IMAD.MOV.U32 R7, RZ, RZ, 0x1f ;  /* 0x0000001fff077424 */ /* 0x000fe400078e00ff */
[----:B------:R-:W-:-:S07]  /*5330*/  IMAD.MOV.U32 R5, RZ, RZ, -0x1 ;  /* 0xffffffffff057424 */ /* 0x000fce00078e00ff */
[----:B012---:R-:W-:Y:S05]  /*5340*/  WARPSYNC.COLLECTIVE R5, `(.L_x_3694) ;  /* 0x0000000005087348 */ /* 0x007fea0003c00000 */
[----:B--2---:R2:W3:Y:S02]  /*5350*/  SHFL.DOWN P0, R4, R2, R6, R7 ;  /* 0x0800000602047389 */ /* 0x0044e40000000007 */
[----:B0123--:R-:W-:Y:S05]  /*5360*/  ENDCOLLECTIVE ;  /* 0x000000000000791b */ /* 0x00ffea0003800000 */
.L_x_3694:
[----:B------:R-:W-:Y:S02]  /*5370*/  IMAD.MOV.U32 R6, RZ, RZ, 0x1 ;  /* 0x00000001ff067424 */ /* 0x000fe400078e00ff */
[----:B------:R-:W-:-:S05]  /*5380*/  IMAD.MOV.U32 R3, RZ, RZ, R4 ;  /* 0x000000ffff037224 */ /* 0x000fca00078e0004 */
[----:B------:R-:W-:-:S05]  /*5390*/  FMNMX R3, R3, R2, !PT ;  /* 0x0000000203037209 */ /* 0x000fca0007800000 */
[----:B------:R-:W-:-:S07]  /*53a0*/  IMAD.MOV.U32 R2, RZ, RZ, R3 ;  /* 0x000000ffff027224 */ /* 0x000fce00078e0003 */
[----:B------:R-:W-:Y:S05]  /*53b0*/  WARPSYNC.COLLECTIVE R5, `(.L_x_3695) ;  /* 0x0000000005087348 */ /* 0x000fea0003c00000 */
[----:B------:R0:W1:Y:S02]  /*53c0*/  SHFL.DOWN P0, R4, R2, R6, R7 ;  /* 0x0800000602047389 */ /* 0x0000640000000007 */
[----:B01----:R-:W-:Y:S05]  /*53d0*/  ENDCOLLECTIVE ;  /* 0x000000000000791b */ /* 0x003fea0003800000 */
.L_x_3695:
[----:B------:R-:W-:Y:S05]  /*53e0*/  BRA `(.L_x_3696) ;  /* 0xfffffffc00307947 */ /* 0x000fea000383ffff */
        .weak           $__internal_26_$__cuda_sm20_rcp_rn_f32_slowpath
        .type           $__internal_26_$__cuda_sm20_rcp_rn_f32_slowpath,@function
        .size           $__internal_26_$__cuda_sm20_rcp_rn_f32_slowpath,(.L_x_3798 - $__internal_26_$__cuda_sm20_rcp_rn_f32_slowpath)
$__internal_26_$__cuda_sm20_rcp_rn_f32_slowpath:
        /* <DEDUP_REMOVED lines=15> */
.L_x_3697:
        /* <DEDUP_REMOVED lines=33> */
.L_x_3699:
[----:B------:R0:W1:Y:S02]  /*56f0*/  MUFU.RCP R2, R0 ;  /* 0x0000000000027308 */ /* 0x0000640000001000 */
.L_x_3698:
[----:B-1-3--:R-:W-:Y:S02]  /*5700*/  IMAD.MOV.U32 R5, RZ, RZ, R2 ;  /* 0x000000ffff057224 */ /* 0x00afe400078e0002 */
[----:B------:R-:W-:Y:S02]  /*5710*/  IMAD.MOV.U32 R2, RZ, RZ, R7 ;  /* 0x000000ffff027224 */ /* 0x000fe400078e0007 */
[----:B------:R-:W-:-:S04]  /*5720*/  IMAD.MOV.U32 R3, RZ, RZ, 0x0 ;  /* 0x00000000ff037424 */ /* 0x000fc800078e00ff */
[----:B0-2---:R-:W-:Y:S05]  /*5730*/  RET.REL.NODEC R2 `(_ZN18transformer_engine56_GLOBAL__N__9a404817_23_multi_cast_transpose_cu_26a11c4627multi_cast_transpose_kernelILi2ELi8ELb1Eff13__nv_fp8_e5m2EEvNS0_22MultiCastTransposeArgsE) ;  /* 0xffffffa802307950 */ /* 0x005fea0003c3ffff */
.L_x_3700:
        /* <DEDUP_REMOVED lines=12> */
.L_x_3798:


//--------------------- .text._ZN18transformer_engine56_GLOBAL__N__9a404817_23_multi_cast_transpose_cu_26a11c4627multi_cast_transpose_kernelILi2ELi4ELb1Eff13__nv_bfloat16EEvNS0_22MultiCastTransposeArgsE --------------------------
	.section	.text._ZN18transformer_engine56_GLOBAL__N__9a404817_23_multi_cast_transpose_cu_26a11c4627multi_cast_transpose_kernelILi2ELi4ELb1Eff13__nv_bfloat16EEvNS0_22MultiCastTransposeArgsE,"ax",@progbits
	.align	128
.text._ZN18transformer_engine56_GLOBAL__N__9a404817_23_multi_cast_transpose_cu_26a11c4627multi_cast_transpose_kernelILi2ELi4ELb1Eff13__nv_bfloat16EEvNS0_22MultiCastTransposeArgsE:
        .type           _ZN18transformer_engine56_GLOBAL__N__9a404817_23_multi_cast_transpose_cu_26a11c4627multi_cast_transpose_kernelILi2ELi4ELb1Eff13__nv_bfloat16EEvNS0_22MultiCastTransposeArgsE,@function
        .size           _ZN18transformer_engine56_GLOBAL__N__9a404817_23_multi_cast_transpose_cu_26a11c4627multi_cast_transpose_kernelILi2ELi4ELb1Eff13__nv_bfloat16EEvNS0_22MultiCastTransposeArgsE,(.L_x_3800 - _ZN18transformer_engine56_GLOBAL__N__9a404817_23_multi_cast_transpose_cu_26a11c4627multi_cast_transpose_kernelILi2ELi4ELb1Eff13__nv_bfloat16EEvNS0_22MultiCastTransposeArgsE)
        .other          _ZN18transformer_engine56_GLOBAL__N__9a404817_23_multi_cast_transpose_cu_26a11c4627multi_cast_transpose_kernelILi2ELi4ELb1Eff13__nv_bfloat16EEvNS0_22MultiCastTransposeArgsE,@"STO_CUDA_ENTRY STV_DEFAULT"
_ZN18transformer_engine56_GLOBAL__N__9a404817_23_multi_cast_transpose_cu_26a11c4627multi_cast_transpose_kernelILi2ELi4ELb1Eff13__nv_bfloat16EEvNS0_22MultiCastTransposeArgsE:
[----:B------:R-:W-:Y:S08]  /*0000*/  LDC R1, c[0x0][0x37c] ;  /* 0x0000df00ff017b82 */ /* 0x000ff00000000800 */
[----:B------:R-:W0:Y:S01]  /*0010*/  S2UR UR7, SR_CTAID.X ;  /* 0x00000000000779c3 */ /* 0x000e220000002500 */
[----:B------:R-:W-:Y:S01]  /*0020*/  UMOV UR4, URZ ;  /* 0x000000ff00047c82 */ /* 0x000fe20008000000 */
[----:B------:R-:W-:-:S05]  /*0030*/  UMOV UR8, 0xe00 ;  /* 0x00000e0000087882 */ /* 0x000fca0000000000 */
.L_x_3701:
        /* <DEDUP_REMOVED lines=9> */
[----:B------:R-:W-:-:S08]  /*00d0*/  UIMAD UR5, UR6, -0x4, UR7 ;  /* 0xfffffffc060578a4 */ /* 0x000fd0000f8e0207 */
[----:B------:R-:W1:Y:S01]  /*00e0*/  LDCU.64 UR8, c[0x0][UR7+0x980] ;  /* 0x00013000070877ac */ /* 0x000e620008000a00 */
[----:B------:R-:W2:Y:S03]  /*00f0*/  LDCU.64 UR14, c[0x0][UR7+0x380] ;  /* 0x00007000070e77ac */ /* 0x000ea60008000a00 */
[----:B------:R-:W3:Y:S01]  /*0100*/  LDCU UR6, c[0x0][UR5+0x1080] ;  /* 0x00021000050677ac */ /* 0x000ee20008000800 */
[----:B------:R-:W4:Y:S01]  /*0110*/  LDCU UR4, c[0x0][UR5+0x1180] ;  /* 0x00023000050477ac */ /* 0x000f220008000800 */
[----:B-1----:R-:W-:Y:S01]  /*0120*/  MOV R10, UR8 ;  /* 0x00000008000a7c02 */ /* 0x002fe20008000f00 */
[----:B------:R-:W-:Y:S01]  /*0130*/  IMAD.U32 R11, RZ, RZ, UR9 ;  /* 0x00000009ff0b7e24 */ /* 0x000fe2000f8e00ff */
[----:B---3--:R-:W-:-:S05]  /*0140*/  MOV R0, UR6 ;  /* 0x0000000600007c02 */ /* 0x008fca0008000f00 */
[----:B------:R-:W-:-:S05]  /*0150*/  VIADD R0, R0, 0x3f ;  /* 0x0000003f00007836 */ /* 0x000fca0000000000 */
[----:B------:R-:W-:-:S04]  /*0160*/  SHF.R.S32.HI R3, RZ, 0x1f, R0 ;  /* 0x0000001fff037819 */ /* 0x000fc80000011400 */
[----:B------:R-:W-:Y:S02]  /*0170*/  LEA.HI R3, R3, R0, RZ, 0x6 ;  /* 0x0000000003037211 */ /* 0x000fe400078f30ff */
[----:B------:R-:W4:Y:S02]  /*0180*/  S2R R0, SR_CTAID.X ;  /* 0x0000000000007919 */ /* 0x000f240000002500 */
[----:B------:R-:W-:-:S04]  /*0190*/  SHF.R.S32.HI R9, RZ, 0x6, R3 ;  /* 0x00000006ff097819 */ /* 0x000fc80000011403 */
[-C--:B------:R-:W-:Y:S02]  /*01a0*/  IABS R6, R9.reuse ;  /* 0x0000000900067213 */ /* 0x080fe40000000000 */
[----:B------:R-:W-:Y:S02]  /*01b0*/  IABS R7, R9 ;  /* 0x0000000900077213 */ /* 0x000fe40000000000 */
[----:B------:R-:W1:Y:S08]  /*01c0*/  I2F.RP R4, R6 ;  /* 0x0000000600047306 */ /* 0x000e700000209400 */
[----:B-1----:R-:W1:Y:S01]  /*01d0*/  MUFU.RCP R4, R4 ;  /* 0x0000000400047308 */ /* 0x002e620000001000 */
[----:B----4-:R-:W-:-:S02]  /*01e0*/  IADD3 R0, PT, PT, R0, -UR4, RZ ;  /* 0x8000000400007c10 */ /* 0x010fc4000fffe0ff */
[----:B-1----:R-:W-:Y:S02]  /*01f0*/  IADD3 R2, PT, PT, R4, 0xffffffe, RZ ;  /* 0x0ffffffe04027810 */ /* 0x002fe40007ffe0ff */
[----:B------:R-:W-:-:S03]  /*0200*/  IABS R4, R0 ;  /* 0x0000000000047213 */ /* 0x000fc60000000000 */
[----:B------:R1:W3:Y:S02]  /*0210*/  F2I.FTZ.U32.TRUNC.NTZ R3, R2 ;  /* 0x0000000200037305 */ /* 0x0002e4000021f000 */
[----:B-1----:R-:W-:Y:S02]  /*0220*/  IMAD.MOV.U32 R2, RZ, RZ, RZ ;  /* 0x000000ffff027224 */ /* 0x002fe400078e00ff */
[----:B---3--:R-:W-:-:S04]  /*0230*/  IMAD.MOV R5, RZ, RZ, -R3 ;  /* 0x000000ffff057224 */ /* 0x008fc800078e0a03 */
[----:B------:R-:W-:-:S04]  /*0240*/  IMAD R5, R5, R6, RZ ;  /* 0x0000000605057224 */ /* 0x000fc800078e02ff */
[----:B------:R-:W-:Y:S01]  /*0250*/  IMAD.HI.U32 R3, R3, R5, R2 ;  /* 0x0000000503037227 */ /* 0x000fe200078e0002 */
[----:B------:R-:W-:-:S05]  /*0260*/  IADD3 R5, PT, PT, RZ, -R7, RZ ;  /* 0x80000007ff057210 */ /* 0x000fca0007ffe0ff */
[----:B------:R-:W-:-:S04]  /*0270*/  IMAD.HI.U32 R2, R3, R4, RZ ;  /* 0x0000000403027227 */ /* 0x000fc800078e00ff */
[----:B------:R-:W-:Y:S01]  /*0280*/  IMAD R3, R2, R5, R4 ;  /* 0x0000000502037224 */ /* 0x000fe200078e0204 */
[----:B------:R-:W-:-:S04]  /*0290*/  LOP3.LUT R4, R0, R9, RZ, 0x3c, !PT ;  /* 0x0000000900047212 */ /* 0x000fc800078e3cff */
[----:B------:R-:W-:Y:S02]  /*02a0*/  ISETP.GT.U32.AND P2, PT, R6, R3, PT ;  /* 0x000000030600720c */ /* 0x000fe40003f44070 */
[----:B------:R-:W-:-:S11]  /*02b0*/  ISETP.GE.AND P1, PT, R4, RZ, PT ;  /* 0x000000ff0400720c */ /* 0x000fd60003f26270 */
[----:B------:R-:W-:Y:S01]  /*02c0*/  @!P2 IMAD.IADD R3, R3, 0x1, -R6 ;  /* 0x000000010303a824 */ /* 0x000fe200078e0a06 */
[----:B------:R-:W-:Y:S02]  /*02d0*/  @!P2 IADD3 R2, PT, PT, R2, 0x1, RZ ;  /* 0x000000010202a810 */ /* 0x000fe40007ffe0ff */
[----:B------:R-:W-:Y:S02]  /*02e0*/  ISETP.NE.AND P2, PT, R9, RZ, PT ;  /* 0x000000ff0900720c */ /* 0x000fe40003f45270 */
[----:B------:R-:W-:Y:S02]  /*02f0*/  ISETP.GE.U32.AND P0, PT, R3, R6, PT ;  /* 0x000000060300720c */ /* 0x000fe40003f06070 */
[----:B------:R-:W1:Y:S11]  /*0300*/  S2R R3, SR_TID.X ;  /* 0x0000000000037919 */ /* 0x000e760000002100 */
[----:B------:R-:W-:Y:S01]  /*0310*/  @P0 VIADD R2, R2, 0x1 ;  /* 0x0000000102020836 */ /* 0x000fe20000000000 */
[----:B------:R-:W-:-:S04]  /*0320*/  ISETP.NE.U32.AND P0, PT, RZ, UR8, PT ;  /* 0x00000008ff007c0c */ /* 0x000fc8000bf05070 */
[----:B------:R-:W-:Y:S02]  /*0330*/  @!P1 IADD3 R2, PT, PT, -R2, RZ, RZ ;  /* 0x000000ff02029210 */ /* 0x000fe40007ffe1ff */
[----:B------:R-:W-:Y:S02]  /*0340*/  @!P2 LOP3.LUT R2, RZ, R9, RZ, 0x33, !PT ;  /* 0x00000009ff02a212 */ /* 0x000fe400078e33ff */
[----:B------:R-:W-:Y:S02]  /*0350*/  ISETP.NE.AND.EX P0, PT, RZ, UR9, PT, P0 ;  /* 0x00000009ff007c0c */ /* 0x000fe4000bf05300 */
[----:B------:R-:W-:Y:S01]  /*0360*/  SHF.L.U32 R6, R2, 0x7, RZ ;  /* 0x0000000702067819 */ /* 0x000fe200000006ff */
[----:B------:R-:W-:-:S04]  /*0370*/  IMAD.MOV R7, RZ, RZ, -R2 ;  /* 0x000000ffff077224 */ /* 0x000fc800078e0a02 */
[----:B------:R-:W-:-:S04]  /*0380*/  IMAD R7, R9, R7, R0 ;  /* 0x0000000709077224 */ /* 0x000fc800078e0200 */
[----:B------:R-:W-:Y:S01]  /*0390*/  IMAD.SHL.U32 R7, R7, 0x40, RZ ;  /* 0x0000004007077824 */ /* 0x000fe200078e00ff */
[----:B-1----:R-:W-:Y:S01]  /*03a0*/  SHF.R.U32.HI R5, RZ, 0x5, R3 ;  /* 0x00000005ff057819 */ /* 0x002fe20000011603 */
[----:B0-----:R0:W3:Y:S01]  /*03b0*/  @P0 LDG.E R10, desc[UR10][R10.64] ;  /* 0x0000000a0a0a0981 */ /* 0x0010e2000c1e1900 */
[----:B------:R-:W-:-:S03]  /*03c0*/  SHF.L.U32 R4, R3, 0x1, RZ ;  /* 0x0000000103047819 */ /* 0x000fc600000006ff */
[----:B------:R-:W-:Y:S01]  /*03d0*/  IMAD.SHL.U32 R5, R5, 0x4, RZ ;  /* 0x0000000405057824 */ /* 0x000fe200078e00ff */
[----:B------:R-:W-:-:S04]  /*03e0*/  LOP3.LUT R9, R7, 0x3e, R4, 0xf8, !PT ;  /* 0x0000003e07097812 */ /* 0x000fc800078ef804 */
[----:B------:R-:W-:Y:S01]  /*03f0*/  LOP3.LUT R2, R6, R5, RZ, 0xfc, !PT ;  /* 0x0000000506027212 */ /* 0x000fe200078efcff */
[----:B------:R-:W-:-:S04]  /*0400*/  HFMA2 R5, -RZ, RZ, 0, 2.384185791015625e-07 ;  /* 0x00000004ff057431 */ /* 0x000fc800000001ff */
[----:B------:R-:W-:-:S04]  /*0410*/  IMAD R14, R2, UR6, R9 ;  /* 0x00000006020e7c24 */ /* 0x000fc8000f8e0209 */
[----:B--2---:R-:W-:-:S05]  /*0420*/  IMAD.WIDE R4, R14, R5, UR14 ;  /* 0x0000000e0e047e25 */ /* 0x004fca000f8e0205 */
[----:B------:R1:W2:Y:S01]  /*0430*/  LDG.E.64 R26, desc[UR10][R4.64] ;  /* 0x0000000a041a7981 */ /* 0x0002a2000c1e1b00 */
[----:B------:R-:W-:Y:S01]  /*0440*/  UMOV UR8, 0x3f800000 ;  /* 0x3f80000000087882 */ /* 0x000fe20000000000 */
[----:B------:R-:W4:Y:S01]  /*0450*/  LDCU.64 UR12, c[0x0][UR7+0x580] ;  /* 0x0000b000070c77ac */ /* 0x000f220008000a00 */
[----:B------:R-:W-:Y:S01]  /*0460*/  IMAD.MOV.U32 R15, RZ, RZ, 0x2 ;  /* 0x00000002ff0f7424 */ /* 0x000fe200078e00ff */
[----:B0-----:R-:W-:-:S05]  /*0470*/  MOV R11, UR6 ;  /* 0x00000006000b7c02 */ /* 0x001fca0008000f00 */
[----:B-1----:R-:W-:-:S04]  /*0480*/  IMAD.WIDE R4, R11, 0x4, R4 ;  /* 0x000000040b047825 */ /* 0x002fc800078e0204 */
[----:B----4-:R-:W-:Y:S01]  /*0490*/  IMAD.WIDE R14, R14, R15, UR12 ;  /* 0x0000000c0e0e7e25 */ /* 0x010fe2000f8e020f */
[----:B---3--:R-:W-:-:S13]  /*04a0*/  @P0 R2UR UR8, R10 ;  /* 0x000000000a0802ca */ /* 0x008fda00000e0000 */
[----:B--2---:R-:W-:Y:S01]  /*04b0*/  FMUL R35, R26, UR8 ;  /* 0x000000081a237c20 */ /* 0x004fe20008400000 */
[----:B------:R-:W-:-:S05]  /*04c0*/  FMUL R28, R27, UR8 ;  /* 0x000000081b1c7c20 */ /* 0x000fca0008400000 */
[----:B------:R-:W-:Y:S08]  /*04d0*/  F2F.BF16.F32 R35, R35 ;  /* 0x0000002300237304 */ /* 0x000ff00000202000 */
[----:B------:R-:W0:Y:S02]  /*04e0*/  F2F.BF16.F32 R28, R28 ;  /* 0x0000001c001c7304 */ /* 0x000e240000202000 */
[----:B0-----:R-:W-:-:S05]  /*04f0*/  PRMT R17, R35, 0x5410, R28 ;  /* 0x0000541023117816 */ /* 0x001fca000000001c */
[----:B------:R0:W-:Y:S04]  /*0500*/  STG.E desc[UR10][R14.64], R17 ;  /* 0x000000110e007986 */ /* 0x0001e8000c10190a */
[----:B------:R-:W2:Y:S01]  /*0510*/  LDG.E.64 R24, desc[UR10][R4.64] ;  /* 0x0000000a04187981 */ /* 0x000ea2000c1e1b00 */
[----:B------:R-:W-:Y:S02]  /*0520*/  IMAD.U32 R13, RZ, RZ, UR6 ;  /* 0x00000006ff0d7e24 */ /* 0x000fe4000f8e00ff */
[----:B------:R-:W-:-:S04]  /*0530*/  IMAD.WIDE R10, R11, 0x2, R14 ;  /* 0x000000020b0a7825 */ /* 0x000fc800078e020e */
[----:B------:R-:W-:-:S04]  /*0540*/  IMAD.WIDE R12, R13, 0x4, R4 ;  /* 0x000000040d0c7825 */ /* 0x000fc800078e0204 */
[----:B--2---:R-:W-:Y:S01]  /*0550*/  FMUL R42, R24, UR8 ;  /* 0x00000008182a7c20 */ /* 0x004fe20008400000 */
[----:B------:R-:W-:-:S05]  /*0560*/  FMUL R29, R25, UR8 ;  /* 0x00000008191d7c20 */ /* 0x000fca0008400000 */
[----:B------:R-:W-:Y:S08]  /*0570*/  F2F.BF16.F32 R42, R42 ;  /* 0x0000002a002a7304 */ /* 0x000ff00000202000 */
[----:B------:R-:W1:Y:S02]  /*0580*/  F2F.BF16.F32 R29, R29 ;  /* 0x0000001d001d7304 */ /* 0x000e640000202000 */
[----:B-1----:R-:W-:-:S05]  /*0590*/  PRMT R5, R42, 0x5410, R29 ;  /* 0x000054102a057816 */ /* 0x002fca000000001d */
[----:B------:R1:W-:Y:S04]  /*05a0*/  STG.E desc[UR10][R10.64], R5 ;  /* 0x000000050a007986 */ /* 0x0003e8000c10190a */
[----:B------:R-:W2:Y:S01]  /*05b0*/  LDG.E.64 R22, desc[UR10][R12.64] ;  /* 0x0000000a0c167981 */ /* 0x000ea2000c1e1b00 */
[----:B0-----:R-:W-:Y:S01]  /*05c0*/  MOV R15, UR6 ;  /* 0x00000006000f7c02 */ /* 0x001fe20008000f00 */
[----:B------:R-:W-:-:S04]  /*05d0*/  IMAD.U32 R17, RZ, RZ, UR6 ;  /* 0x00000006ff117e24 */ /* 0x000fc8000f8e00ff */
        /* <DEDUP_REMOVED lines=8> */
[----:B------:R1:W2:Y:S01]  /*0660*/  LDG.E.64 R12, desc[UR10][R16.64] ;  /* 0x0000000a100c7981 */ /* 0x0002a2000c1e1b00 */
[----:B------:R-:W-:-:S05]  /*0670*/  MOV R11, UR6 ;  /* 0x00000006000b7c02 */ /* 0x000fca0008000f00 */
[----:B------:R-:W-:Y:S01]  /*0680*/  IMAD.SHL.U32 R11, R11, 0x2, RZ ;  /* 0x000000020b0b7824 */ /* 0x000fe200078e00ff */
[----:B------:R-:W-:-:S03]  /*0690*/  MOV R19, UR6 ;  /* 0x0000000600137c02 */ /* 0x000fc60008000f00 */
[----:B------:R-:W-:-:S04]  /*06a0*/  IMAD R2, R2, UR6, R11 ;  /* 0x0000000602027c24 */ /* 0x000fc8000f8e020b */
[----:B------:R-:W-:-:S04]  /*06b0*/  VIADD R2, R2, UR6 ;  /* 0x0000000602027c36 */ /* 0x000fc80008000000 */
[----:B------:R-:W-:Y:S02]  /*06c0*/  IMAD R2, R19, 0xd, R2 ;  /* 0x0000000d13027824 */ /* 0x000fe400078e0202 */
[----:B------:R-:W-:Y:S02]  /*06d0*/  HFMA2 R19, -RZ, RZ, 0, 2.384185791015625e-07 ;  /* 0x00000004ff137431 */ /* 0x000fe400000001ff */
[----:B------:R-:W-:Y:S01]  /*06e0*/  IMAD.U32 R31, RZ, RZ, UR6 ;  /* 0x00000006ff1f7e24 */ /* 0x000fe2000f8e00ff */
[----:B-1----:R-:W-:-:S03]  /*06f0*/  IADD3 R16, PT, PT, R9, R2, RZ ;  /* 0x0000000209107210 */ /* 0x002fc60007ffe0ff */
[----:B------:R-:W-:-:S04]  /*0700*/  IMAD.WIDE R30, R31, 0x2, R14 ;  /* 0x000000021f1e7825 */ /* 0x000fc800078e020e */
[----:B------:R-:W-:-:S04]  /*0710*/  IMAD.WIDE R18, R16, R19, UR14 ;  /* 0x0000000e10127e25 */ /* 0x000fc8000f8e0213 */
[----:B--2---:R-:W-:Y:S01]  /*0720*/  FMUL R39, R12, UR8 ;  /* 0x000000080c277c20 */ /* 0x004fe20008400000 */
[----:B------:R-:W-:-:S05]  /*0730*/  FMUL R34, R13, UR8 ;  /* 0x000000080d227c20 */ /* 0x000fca0008400000 */
[----:B------:R-:W-:Y:S08]  /*0740*/  F2F.BF16.F32 R39, R39 ;  /* 0x0000002700277304 */ /* 0x000ff00000202000 */
[----:B------:R-:W1:Y:S02]  /*0750*/  F2F.BF16.F32 R34, R34 ;  /* 0x0000002200227304 */ /* 0x000e640000202000 */
[----:B-1----:R-:W-:-:S05]  /*0760*/  PRMT R37, R39, 0x5410, R34 ;  /* 0x0000541027257816 */ /* 0x002fca0000000022 */
[----:B------:R1:W-:Y:S04]  /*0770*/  STG.E desc[UR10][R30.64], R37 ;  /* 0x000000251e007986 */ /* 0x0003e8000c10190a */
[----:B------:R-:W2:Y:S01]  /*0780*/  LDG.E.64 R20, desc[UR10][R18.64] ;  /* 0x0000000a12147981 */ /* 0x000ea2000c1e1b00 */
[----:B------:R-:W-:Y:S01]  /*0790*/  IMAD.MOV.U32 R17, RZ, RZ, 0x2 ;  /* 0x00000002ff117424 */ /* 0x000fe200078e00ff */
[----:B0-----:R-:W-:-:S03]  /*07a0*/  MOV R15, UR6 ;  /* 0x00000006000f7c02 */ /* 0x001fc60008000f00 */
[----:B------:R-:W-:-:S04]  /*07b0*/  IMAD.WIDE R16, R16, R17, UR12 ;  /* 0x0000000c10107e25 */ /* 0x000fc8000f8e0211 */
        /* <DEDUP_REMOVED lines=8> */
[----:B------:R-:W-:Y:S01]  /*0840*/  IMAD.U32 R47, RZ, RZ, UR6 ;  /* 0x00000006ff2f7e24 */ /* 0x000fe2000f8e00ff */
[----:B------:R-:W-:-:S03]  /*0850*/  MOV R45, UR6 ;  /* 0x00000006002d7c02 */ /* 0x000fc60008000f00 */
        /* <DEDUP_REMOVED lines=9> */
[----:B0-----:R-:W-:Y:S01]  /*08f0*/  IMAD.U32 R31, RZ, RZ, UR6 ;  /* 0x00000006ff1f7e24 */ /* 0x001fe2000f8e00ff */
        /* <DEDUP_REMOVED lines=10> */
[----:B------:R-:W-:Y:S02]  /*09a0*/  FMNMX3 R40, |R26|, RZ, |R27|, !PT ;  /* 0x000000ff1a287276 */ /* 0x000fe4000780061b */
[----:B------:R-:W-:Y:S02]  /*09b0*/  MOV R27, UR6 ;  /* 0x00000006001b7c02 */ /* 0x000fe40008000f00 */
[----:B------:R-:W-:Y:S01]  /*09c0*/  IADD3 R2, PT, PT, R2, UR6, R11 ;  /* 0x0000000602027c10 */ /* 0x000fe2000fffe00b */
[----:B------:R-:W-:-:S04]  /*09d0*/  IMAD.U32 R45, RZ, RZ, UR6 ;  /* 0x00000006ff2d7e24 */ /* 0x000fc8000f8e00ff */
[----:B------:R-:W-:Y:S02]  /*09e0*/  IMAD R2, R27, 0xd, R2 ;  /* 0x0000000d1b027824 */ /* 0x000fe400078e0202 */
[----:B------:R-:W-:-:S03]  /*09f0*/  IMAD.WIDE R44, R45, 0x2, R30 ;  /* 0x000000022d2c7825 */ /* 0x000fc600078e021e */
[----:B------:R-:W-:Y:S01]  /*0a00*/  IADD3 R32, PT, PT, R9, R2, RZ ;  /* 0x0000000209207210 */ /* 0x000fe20007ffe0ff */
[----:B0-----:R-:W-:-:S04]  /*0a10*/  IMAD.MOV.U32 R31, RZ, RZ, 0x4 ;  /* 0x00000004ff1f7424 */ /* 0x001fc800078e00ff */
[----:B------:R-:W-:Y:S01]  /*0a20*/  IMAD.WIDE R30, R32, R31, UR14 ;  /* 0x0000000e201e7e25 */ /* 0x000fe2000f8e021f */
[----:B------:R-:W-:-:S03]  /*0a30*/  FMNMX3 R40, |R24|, R40, |R25|, !PT ;  /* 0x0000002818287276 */ /* 0x000fc60007800619 */
[----:B--2---:R-:W-:Y:S01]  /*0a40*/  FMUL R37, R16, UR8 ;  /* 0x0000000810257c20 */ /* 0x004fe20008400000 */
[----:B------:R-:W-:-:S05]  /*0a50*/  FMUL R8, R17, UR8 ;  /* 0x0000000811087c20 */ /* 0x000fca0008400000 */
[----:B------:R-:W-:Y:S08]  /*0a60*/  F2F.BF16.F32 R37, R37 ;  /* 0x0000002500257304 */ /* 0x000ff00000202000 */
[----:B------:R-:W0:Y:S02]  /*0a70*/  F2F.BF16.F32 R8, R8 ;  /* 0x0000000800087304 */ /* 0x000e240000202000 */
[----:B0-----:R-:W-:-:S05]  /*0a80*/  PRMT R47, R37, 0x5410, R8 ;  /* 0x00005410252f7816 */ /* 0x001fca0000000008 */
[----:B------:R0:W-:Y:S04]  /*0a90*/  STG.E desc[UR10][R44.64], R47 ;  /* 0x0000002f2c007986 */ /* 0x0001e8000c10190a */
[----:B------:R1:W2:Y:S01]  /*0aa0*/  LDG.E.64 R24, desc[UR10][R30.64] ;  /* 0x0000000a1e187981 */ /* 0x0002a2000c1e1b00 */
[----:B------:R-:W-:Y:S02]  /*0ab0*/  IMAD.U32 R39, R39, 0x10000, RZ ;  /* 0x0001000027277824 */ /* 0x000fe400078e00ff */
[----:B------:R-:W-:-:S05]  /*0ac0*/  IMAD.WIDE.U32 R26, R42, 0x10000, RZ ;  /* 0x000100002a1a7825 */ /* 0x000fca00078e00ff */
[----:B------:R-:W-:Y:S02]  /*0ad0*/  LOP3.LUT R27, R39, R27, R4, 0xfe, !PT ;  /* 0x0000001b271b7212 */ /* 0x000fe400078efe04 */
[----:B------:R-:W-:Y:S02]  /*0ae0*/  LOP3.LUT R26, R26, R35, RZ, 0xfc, !PT ;  /* 0x000000231a1a7212 */ /* 0x000fe400078efcff */
[----:B------:R-:W-:Y:S01]  /*0af0*/  SHF.L.U32 R42, R34, 0x10, RZ ;  /* 0x00000010222a7819 */ /* 0x000fe200000006ff */
[----:B------:R-:W-:-:S05]  /*0b00*/  IMAD.WIDE.U32 R34, R29, 0x10000, RZ ;  /* 0x000100001d227825 */ /* 0x000fca00078e00ff */
[----:B------:R-:W-:Y:S02]  /*0b10*/  LOP3.LUT R29, R42, R35, R33, 0xfe, !PT ;  /* 0x000000232a1d7212 */ /* 0x000fe400078efe21 */
[----:B------:R-:W-:Y:S01]  /*0b20*/  MOV R33, 0x2 ;  /* 0x0000000200217802 */ /* 0x000fe20000000f00 */
[----:B------:R-:W-:-:S04]  /*0b30*/  IMAD.U32 R35, RZ, RZ, UR6 ;  /* 0x00000006ff237e24 */ /* 0x000fc8000f8e00ff */
[----:B------:R-:W-:-:S04]  /*0b40*/  IMAD.WIDE R32, R32, R33, UR12 ;  /* 0x0000000c20207e25 */ /* 0x000fc8000f8e0221 */
[----:B-1----:R-:W-:Y:S01]  /*0b50*/  IMAD.WIDE R30, R35, 0x4, R30 ;  /* 0x00000004231e7825 */ /* 0x002fe200078e021e */
[----:B------:R-:W-:-:S03]  /*0b60*/  LOP3.LUT R28, R34, R28, RZ, 0xfc, !PT ;  /* 0x0000001c221c7212 */ /* 0x000fc600078efcff */
[----:B--2---:R-:W-:Y:S01]  /*0b70*/  FMUL R4, R24, UR8 ;  /* 0x0000000818047c20 */ /* 0x004fe20008400000 */
[----:B------:R-:W-:-:S05]  /*0b80*/  FMUL R39, R25, UR8 ;  /* 0x0000000819277c20 */ /* 0x000fca0008400000 */
[----:B------:R-:W-:Y:S08]  /*0b90*/  F2F.BF16.F32 R4, R4 ;  /* 0x0000000400047304 */ /* 0x000ff00000202000 */
[----:B------:R-:W0:Y:S02]  /*0ba0*/  F2F.BF16.F32 R39, R39 ;  /* 0x0000002700277304 */ /* 0x000e240000202000 */
[----:B0-----:R-:W-:-:S05]  /*0bb0*/  PRMT R47, R4, 0x5410, R39 ;  /* 0x00005410042f7816 */ /* 0x001fca0000000027 */
[----:B------:R0:W-:Y:S04]  /*0bc0*/  STG.E desc[UR10][R32.64], R47 ;  /* 0x0000002f20007986 */ /* 0x0001e8000c10190a */
[----:B------:R-:W2:Y:S01]  /*0bd0*/  LDG.E.64 R34, desc[UR10][R30.64] ;  /* 0x0000000a1e227981 */ /* 0x000ea2000c1e1b00 */
[----:B------:R-:W-:Y:S01]  /*0be0*/  FMNMX3 R40, |R22|, R40, |R23|, !PT ;  /* 0x0000002816287276 */ /* 0x000fe20007800617 */
[----:B------:R-:W-:-:S03]  /*0bf0*/  IMAD.U32 R45, RZ, RZ, UR6 ;  /* 0x00000006ff2d7e24 */ /* 0x000fc6000f8e00ff */
[----:B------:R-:W-:Y:S02]  /*0c00*/  FMNMX3 R40, |R12|, R40, |R13|, !PT ;  /* 0x000000280c287276 */ /* 0x000fe4000780060d */
[----:B------:R-:W-:Y:S01]  /*0c10*/  MOV R13, UR6 ;  /* 0x00000006000d7c02 */ /* 0x000fe20008000f00 */
[----:B------:R-:W-:-:S04]  /*0c20*/  IMAD.WIDE R44, R45, 0x2, R32 ;  /* 0x000000022d2c7825 */ /* 0x000fc800078e0220 */
[----:B0-----:R-:W-:-:S04]  /*0c30*/  IMAD.WIDE R32, R13, 0x4, R30 ;  /* 0x000000040d207825 */ /* 0x001fc800078e021e */
        /* <DEDUP_REMOVED lines=12> */
[----:B------:R-:W-:-:S04]  /*0d00*/  IMAD.WIDE R18, R19, 0x4, R32 ;  /* 0x0000000413127825 */ /* 0x000fc800078e0220 */
[----:B--2---:R-:W-:Y:S01]  /*0d10*/  FMUL R20, R12, UR8 ;  /* 0x000000080c147c20 */ /* 0x004fe20008400000 */
[----:B------:R-:W-:-:S05]  /*0d20*/  FMUL R21, R13, UR8 ;  /* 0x000000080d157c20 */ /* 0x000fca0008400000 */
[----:B------:R-:W-:Y:S08]  /*0d30*/  F2F.BF16.F32 R20, R20 ;  /* 0x0000001400147304 */ /* 0x000ff00000202000 */
[----:B------:R-:W0:Y:S02]  /*0d40*/  F2F.BF16.F32 R21, R21 ;  /* 0x0000001500157304 */ /* 0x000e240000202000 */
[----:B0-----:R-:W-:-:S05]  /*0d50*/  PRMT R45, R20, 0x5410, R21 ;  /* 0x00005410142d7816 */ /* 0x001fca0000000015 */
[----:B------:R0:W-:Y:S04]  /*0d60*/  STG.E desc[UR10][R30.64], R45 ;  /* 0x0000002d1e007986 */ /* 0x0001e8000c10190a */
[----:B------:R-:W2:Y:S01]  /*0d70*/  LDG.E.64 R18, desc[UR10][R18.64] ;  /* 0x0000000a12127981 */ /* 0x000ea2000c1e1b00 */
[----:B------:R-:W-:Y:S02]  /*0d80*/  IMAD.U32 R32, R37, 0x10000, RZ ;  /* 0x0001000025207824 */ /* 0x000fe400078e00ff */
[----:B------:R-:W-:-:S05]  /*0d90*/  IMAD.WIDE.U32 R36, R36, 0x10000, RZ ;  /* 0x0001000024247825 */ /* 0x000fca00078e00ff */
[----:B------:R-:W-:Y:S02]  /*0da0*/  LOP3.LUT R33, R32, R37, R43, 0xfe, !PT ;  /* 0x0000002520217212 */ /* 0x000fe400078efe2b */
[----:B------:R-:W-:Y:S02]  /*0db0*/  LOP3.LUT R32, R36, R5, RZ, 0xfc, !PT ;  /* 0x0000000524207212 */ /* 0x000fe400078efcff */
[----:B------:R-:W-:Y:S02]  /*0dc0*/  MOV R43, UR6 ;  /* 0x00000006002b7c02 */ /* 0x000fe40008000f00 */
[----:B------:R-:W-:-:S03]  /*0dd0*/  IADD3 R2, PT, PT, R2, UR6, R11 ;  /* 0x0000000602027c10 */ /* 0x000fc6000fffe00b */
[----:B------:R-:W-:-:S04]  /*0de0*/  IMAD.WIDE R42, R43, 0x2, R30 ;  /* 0x000000022b2a7825 */ /* 0x000fc800078e021e */
[----:B0-----:R-:W-:Y:S02]  /*0df0*/  HFMA2 R30, -RZ, RZ, 0, 2.384185791015625e-07 ;  /* 0x00000004ff1e7431 */ /* 0x001fe400000001ff */
[----:B------:R-:W-:-:S04]  /*0e00*/  IMAD.U32 R31, RZ, RZ, UR6 ;  /* 0x00000006ff1f7e24 */ /* 0x000fc8000f8e00ff */
[----:B------:R-:W-:-:S04]  /*0e10*/  IMAD R2, R31, 0xd, R2 ;  /* 0x0000000d1f027824 */ /* 0x000fc800078e0202 */
[----:B------:R-:W-:-:S04]  /*0e20*/  IMAD.IADD R37, R9, 0x1, R2 ;  /* 0x0000000109257824 */ /* 0x000fc800078e0202 */
        /* <DEDUP_REMOVED lines=9> */
[----:B------:R-:W-:Y:S01]  /*0ec0*/  FMNMX3 R16, |R16|, R40, |R17|, !PT ;  /* 0x0000002810107276 */ /* 0x000fe20007800611 */
[----:B------:R-:W-:-:S03]  /*0ed0*/  IMAD.MOV.U32 R44, RZ, RZ, 0x2 ;  /* 0x00000002ff2c7424 */ /* 0x000fc600078e00ff */
[----:B0-----:R-:W-:Y:S02]  /*0ee0*/  FMNMX3 R42, |R24|, R16, |R25|, !PT ;  /* 0x00000010182a7276 */ /* 0x001fe40007800619 */
[----:B------:R-:W-:Y:S01]  /*0ef0*/  MOV R25, UR6 ;  /* 0x0000000600197c02 */ /* 0x000fe20008000f00 */
[----:B------:R-:W-:Y:S01]  /*0f00*/  IMAD.WIDE R44, R37, R44, UR12 ;  /* 0x0000000c252c7e25 */ /* 0x000fe2000f8e022c */
[----:B------:R-:W-:-:S03]  /*0f10*/  SHF.L.U32 R17, R8, 0x10, RZ ;  /* 0x0000001008117819 */ /* 0x000fc600000006ff */
[----:B------:R-:W-:-:S04]  /*0f20*/  IMAD.WIDE R24, R25, 0x4, R30 ;  /* 0x0000000419187825 */ /* 0x000fc800078e021e */
[----:B-1----:R-:W-:-:S05]  /*0f30*/  IMAD.WIDE.U32 R30, R41, 0x10000, RZ ;  /* 0x00010000291e7825 */ /* 0x002fca00078e00ff */
[----:B------:R-:W-:Y:S01]  /*0f40*/  LOP3.LUT R31, R17, R31, R10, 0xfe, !PT ;  /* 0x0000001f111f7212 */ /* 0x000fe200078efe0a */
        /* <DEDUP_REMOVED lines=8> */
[----:B------:R-:W-:Y:S01]  /*0fd0*/  IMAD.U32 R35, RZ, RZ, UR6 ;  /* 0x00000006ff237e24 */ /* 0x000fe2000f8e00ff */
[----:B------:R-:W-:-:S03]  /*0fe0*/  MOV R47, UR6 ;  /* 0x00000006002f7c02 */ /* 0x000fc60008000f00 */
        /* <DEDUP_REMOVED lines=12> */
[----:B------:R-:W-:Y:S01]  /*10b0*/  LOP3.LUT R46, R46, R4, RZ, 0xfc, !PT ;  /* 0x000000042e2e7212 */ /* 0x000fe200078efcff */
[----:B------:R-:W-:Y:S01]  /*10c0*/  IMAD.WIDE.U32 R4, R23, 0x10000, RZ ;  /* 0x0001000017047825 */ /* 0x000fe200078e00ff */
[----:B------:R-:W-:-:S04]  /*10d0*/  SHF.L.U32 R20, R36, 0x10, RZ ;  /* 0x0000001024147819 */ /* 0x000fc800000006ff */
[----:B------:R-:W-:Y:S01]  /*10e0*/  LOP3.LUT R21, R20, R5, R21, 0xfe, !PT ;  /* 0x0000000514157212 */ /* 0x000fe200078efe15 */
[----:B------:R-:W-:Y:S01]  /*10f0*/  IMAD.U32 R5, RZ, RZ, UR6 ;  /* 0x00000006ff057e24 */ /* 0x000fe2000f8e00ff */
[----:B------:R-:W-:Y:S02]  /*1100*/  LOP3.LUT R20, R4, R39, RZ, 0xfc, !PT ;  /* 0x0000002704147212 */ /* 0x000fe400078efcff */
[----:B------:R-:W-:Y:S01]  /*1110*/  MOV R39, UR6 ;  /* 0x0000000600277c02 */ /* 0x000fe20008000f00 */
[----:B0-----:R-:W-:-:S04]  /*1120*/  IMAD.WIDE R34, R5, 0x2, R34 ;  /* 0x0000000205227825 */ /* 0x001fc800078e0222 */
        /* <DEDUP_REMOVED lines=8> */
[----:B------:R-:W-:Y:S02]  /*11b0*/  FMNMX3 R42, |R12|, R42, |R13|, !PT ;  /* 0x0000002a0c2a7276 */ /* 0x000fe4000780060d */
[----:B------:R-:W-:Y:S02]  /*11c0*/  MOV R13, UR6 ;  /* 0x00000006000d7c02 */ /* 0x000fe40008000f00 */
[----:B------:R-:W-:Y:S01]  /*11d0*/  IADD3 R2, PT, PT, R2, UR6, R11 ;  /* 0x0000000602027c10 */ /* 0x000fe2000fffe00b */
[----:B------:R-:W-:-:S04]  /*11e0*/  IMAD.U32 R45, RZ, RZ, UR6 ;  /* 0x00000006ff2d7e24 */ /* 0x000fc8000f8e00ff */
[----:B------:R-:W-:Y:S02]  /*11f0*/  IMAD R2, R13, 0xd, R2 ;  /* 0x0000000d0d027824 */ /* 0x000fe400078e0202 */
[----:B------:R-:W-:-:S03]  /*1200*/  IMAD.WIDE R44, R45, 0x2, R34 ;  /* 0x000000022d2c7825 */ /* 0x000fc600078e0222 */
[----:B------:R-:W-:Y:S01]  /*1210*/  IADD3 R36, PT, PT, R9, R2, RZ ;  /* 0x0000000209247210 */ /* 0x000fe20007ffe0ff */
[----:B0-----:R-:W-:-:S04]  /*1220*/  IMAD.MOV.U32 R35, RZ, RZ, 0x4 ;  /* 0x00000004ff237424 */ /* 0x001fc800078e00ff */
[----:B------:R-:W-:-:S04]  /*1230*/  IMAD.WIDE R34, R36, R35, UR14 ;  /* 0x0000000e24227e25 */ /* 0x000fc8000f8e0223 */
[----:B--2---:R-:W-:Y:S01]  /*1240*/  FMUL R39, R4, UR8 ;  /* 0x0000000804277c20 */ /* 0x004fe20008400000 */
[----:B------:R-:W-:-:S05]  /*1250*/  FMUL R22, R5, UR8 ;  /* 0x0000000805167c20 */ /* 0x000fca0008400000 */
[----:B------:R-:W-:Y:S08]  /*1260*/  F2F.BF16.F32 R39, R39 ;  /* 0x0000002700277304 */ /* 0x000ff00000202000 */
[----:B------:R-:W0:Y:S02]  /*1270*/  F2F.BF16.F32 R22, R22 ;  /* 0x0000001600167304 */ /* 0x000e240000202000 */
[----:B0-----:R-:W-:-:S05]  /*1280*/  PRMT R49, R39, 0x5410, R22 ;  /* 0x0000541027317816 */ /* 0x001fca0000000016 */
[----:B------:R0:W-:Y:S04]  /*1290*/  STG.E desc[UR10][R44.64], R49 ;  /* 0x000000312c007986 */ /* 0x0001e8000c10190a */
[----:B------:R1:W2:Y:S01]  /*12a0*/  LDG.E.64 R12, desc[UR10][R34.64] ;  /* 0x0000000a220c7981 */ /* 0x0002a2000c1e1b00 */
[----:B------:R-:W-:Y:S02]  /*12b0*/  LOP3.LUT R30, R30, R38, RZ, 0xfc, !PT ;  /* 0x000000261e1e7212 */ /* 0x000fe400078efcff */
[----:B------:R-:W-:-:S04]  /*12c0*/  FMNMX3 R42, |R18|, R42, |R19|, !PT ;  /* 0x0000002a122a7276 */ /* 0x000fc80007800613 */
[----:B------:R-:W-:Y:S01]  /*12d0*/  FMNMX3 R41, |R14|, R42, |R15|, !PT ;  /* 0x0000002a0e297276 */ /* 0x000fe2000780060f */
[----:B------:R-:W-:Y:S02]  /*12e0*/  IMAD.U32 R39, R39, 0x10000, RZ ;  /* 0x0001000027277824 */ /* 0x000fe400078e00ff */
[----:B------:R-:W-:Y:S01]  /*12f0*/  IMAD.WIDE.U32 R18, R8, 0x10000, RZ ;  /* 0x0001000008127825 */ /* 0x000fe200078e00ff */
[----:B------:R-:W-:Y:S02]  /*1300*/  FMNMX3 R41, |R16|, R41, |R17|, !PT ;  /* 0x0000002910297276 */ /* 0x000fe40007800611 */
[----:B------:R-:W-:Y:S01]  /*1310*/  MOV R17, 0x2 ;  /* 0x0000000200117802 */ /* 0x000fe20000000f00 */
[----:B------:R-:W-:Y:S01]  /*1320*/  IMAD.U32 R15, RZ, RZ, UR6 ;  /* 0x00000006ff0f7e24 */ /* 0x000fe2000f8e00ff */
[----:B------:R-:W-:-:S03]  /*1330*/  LOP3.LUT R19, R39, R19, R10, 0xfe, !PT ;  /* 0x0000001327137212 */ /* 0x000fc600078efe0a */
[----:B------:R-:W-:-:S04]  /*1340*/  IMAD.WIDE R14, R15, 0x4, R34 ;  /* 0x000000040f0e7825 */ /* 0x000fc800078e0222 */
[----:B-1----:R-:W-:-:S04]  /*1350*/  IMAD.WIDE R34, R36, R17, UR12 ;  /* 0x0000000c24227e25 */ /* 0x002fc8000f8e0211 */
[----:B--2---:R-:W-:Y:S01]  /*1360*/  FMUL R38, R12, UR8 ;  /* 0x000000080c267c20 */ /* 0x004fe20008400000 */
[----:B0-----:R-:W-:-:S05]  /*1370*/  FMUL R45, R13, UR8 ;  /* 0x000000080d2d7c20 */ /* 0x001fca0008400000 */
[----:B------:R-:W-:Y:S08]  /*1380*/  F2F.BF16.F32 R38, R38 ;  /* 0x0000002600267304 */ /* 0x000ff00000202000 */
[----:B------:R-:W0:Y:S02]  /*1390*/  F2F.BF16.F32 R45, R45 ;  /* 0x0000002d002d7304 */ /* 0x000e240000202000 */
[----:B0-----:R-:W-:-:S05]  /*13a0*/  PRMT R39, R38, 0x5410, R45 ;  /* 0x0000541026277816 */ /* 0x001fca000000002d */
[----:B------:R0:W-:Y:S04]  /*13b0*/  STG.E desc[UR10][R34.64], R39 ;  /* 0x0000002722007986 */ /* 0x0001e8000c10190a */
[----:B------:R-:W2:Y:S01]  /*13c0*/  LDG.E.64 R16, desc[UR10][R14.64] ;  /* 0x0000000a0e107981 */ /* 0x000ea2000c1e1b00 */
[----:B------:R-:W-:Y:S01]  /*13d0*/  IMAD.WIDE.U32 R36, R37, 0x10000, RZ ;  /* 0x0001000025247825 */ /* 0x000fe200078e00ff */
[----:B------:R-:W-:-:S04]  /*13e0*/  SHF.L.U32 R22, R22, 0x10, RZ ;  /* 0x0000001016167819 */ /* 0x000fc800000006ff */
[----:B------:R-:W-:Y:S02]  /*13f0*/  LOP3.LUT R23, R22, R37, R23, 0xfe, !PT ;  /* 0x0000002516177212 */ /* 0x000fe400078efe17 */
[----:B------:R-:W-:Y:S01]  /*1400*/  LOP3.LUT R22, R36, R43, RZ, 0xfc, !PT ;  /* 0x0000002b24167212 */ /* 0x000fe200078efcff */
[----:B0-----:R-:W-:Y:S01]  /*1410*/  IMAD.U32 R39, RZ, RZ, UR6 ;  /* 0x00000006ff277e24 */ /* 0x001fe2000f8e00ff */
[----:B------:R-:W-:-:S03]  /*1420*/  MOV R43, UR6 ;  /* 0x00000006002b7c02 */ /* 0x000fc60008000f00 */
        /* <DEDUP_REMOVED lines=12> */
[----:B------:R-:W-:Y:S02]  /*14f0*/  MOV R5, UR6 ;  /* 0x0000000600057c02 */ /* 0x000fe40008000f00 */
[----:B------:R-:W-:Y:S01]  /*1500*/  LOP3.LUT R18, R18, R40, RZ, 0xfc, !PT ;  /* 0x0000002812127212 */ /* 0x000fe200078efcff */
        /* <DEDUP_REMOVED lines=9> */
[----:B------:R-:W-:Y:S02]  /*15a0*/  IADD3 R2, PT, PT, R2, UR6, R11 ;  /* 0x0000000602027c10 */ /* 0x000fe4000fffe00b */
[----:B------:R-:W-:-:S05]  /*15b0*/  MOV R11, UR6 ;  /* 0x00000006000b7c02 */ /* 0x000fca0008000f00 */
[----:B------:R-:W-:Y:S01]  /*15c0*/  IMAD R2, R11, 0xd, R2 ;  /* 0x0000000d0b027824 */ /* 0x000fe200078e0202 */
[----:B------:R-:W-:Y:S01]  /*15d0*/  FMNMX3 R36, |R12|, R36, |R13|, !PT ;  /* 0x000000240c247276 */ /* 0x000fe2000780060d */
[----:B------:R-:W-:Y:S02]  /*15e0*/  IMAD.U32 R43, RZ, RZ, UR6 ;  /* 0x00000006ff2b7e24 */ /* 0x000fe4000f8e00ff */
[----:B------:R-:W-:Y:S01]  /*15f0*/  IMAD.MOV.U32 R12, RZ, RZ, 0x4 ;  /* 0x00000004ff0c7424 */ /* 0x000fe200078e00ff */
[----:B------:R-:W-:Y:S01]  /*1600*/  IADD3 R11, PT, PT, R9, R2, RZ ;  /* 0x00000002090b7210 */ /* 0x000fe20007ffe0ff */
[----:B------:R-:W-:-:S04]  /*1610*/  IMAD.WIDE R42, R43, 0x2, R40 ;  /* 0x000000022b2a7825 */ /* 0x000fc800078e0228 */
[----:B------:R-:W-:-:S04]  /*1620*/  IMAD.WIDE R12, R11, R12, UR14 ;  /* 0x0000000e0b0c7e25 */ /* 0x000fc8000f8e020c */
        /* <DEDUP_REMOVED lines=8> */
[----:B------:R-:W-:-:S04]  /*16b0*/  IMAD.WIDE.U32 R16, R8, 0x10000, RZ ;  /* 0x0001000008107825 */ /* 0x000fc800078e00ff */
[----:B------:R-:W-:Y:S01]  /*16c0*/  HFMA2 R8, -RZ, RZ, 0, 2.384185791015625e-07 ;  /* 0x00000004ff087431 */ /* 0x000fe200000001ff */
[----:B------:R-:W-:Y:S01]  /*16d0*/  LOP3.LUT R16, R16, R38, RZ, 0xfc, !PT ;  /* 0x0000002610107212 */ /* 0x000fe200078efcff */
[----:B------:R-:W-:Y:S02]  /*16e0*/  IMAD.U32 R35, R35, 0x10000, RZ ;  /* 0x0001000023237824 */ /* 0x000fe400078e00ff */
[----:B------:R-:W-:-:S03]  /*16f0*/  IMAD.IADD R9, R9, 0x1, R2 ;  /* 0x0000000109097824 */ /* 0x000fc600078e0202 */
[----:B------:R-:W-:Y:S01]  /*1700*/  LOP3.LUT R17, R35, R17, R25, 0xfe, !PT ;  /* 0x0000001123117212 */ /* 0x000fe200078efe19 */
[----:B------:R-:W-:Y:S01]  /*1710*/  IMAD.WIDE R8, R9, R8, UR14 ;  /* 0x0000000e09087e25 */ /* 0x000fe2000f8e0208 */
[----:B------:R-:W-:Y:S02]  /*1720*/  MOV R25, UR6 ;  /* 0x0000000600197c02 */ /* 0x000fe40008000f00 */
[----:B------:R-:W-:Y:S01]  /*1730*/  SHF.L.U32 R35, R24, 0x10, RZ ;  /* 0x0000001018237819 */ /* 0x000fe200000006ff */
[----:B0-----:R-:W-:Y:S02]  /*1740*/  IMAD.MOV.U32 R42, RZ, RZ, 0x2 ;  /* 0x00000002ff2a7424 */ /* 0x001fe400078e00ff */
[----:B------:R-:W-:-:S04]  /*1750*/  IMAD.WIDE.U32 R40, R37, 0x10000, RZ ;  /* 0x0001000025287825 */ /* 0x000fc800078e00ff */
[----:B------:R-:W-:-:S04]  /*1760*/  IMAD.WIDE R8, R25, 0x4, R8 ;  /* 0x0000000419087825 */ /* 0x000fc800078e0208 */
[----:B------:R-:W-:Y:S01]  /*1770*/  IMAD.WIDE R24, R11, R42, UR12 ;  /* 0x0000000c0b187e25 */ /* 0x000fe2000f8e022a */
[----:B------:R-:W-:-:S03]  /*1780*/  LOP3.LUT R11, R35, R41, R10, 0xfe, !PT ;  /* 0x00000029230b7212 */ /* 0x000fc600078efe0a */
[----:B--2---:R-:W-:Y:S01]  /*1790*/  FMUL R39, R13, UR8 ;  /* 0x000000080d277c20 */ /* 0x004fe20008400000 */
[----:B------:R-:W-:-:S04]  /*17a0*/  FMUL R34, R12, UR8 ;  /* 0x000000080c227c20 */ /* 0x000fc80008400000 */
[----:B------:R-:W-:Y:S08]  /*17b0*/  F2F.BF16.F32 R38, R34 ;  /* 0x0000002200267304 */ /* 0x000ff00000202000 */
[----:B------:R-:W0:Y:S02]  /*17c0*/  F2F.BF16.F32 R39, R39 ;  /* 0x0000002700277304 */ /* 0x000e240000202000 */
[----:B0-----:R-:W-:-:S05]  /*17d0*/  PRMT R41, R38, 0x5410, R39 ;  /* 0x0000541026297816 */ /* 0x001fca0000000027 */
[----:B------:R0:W-:Y:S04]  /*17e0*/  STG.E desc[UR10][R24.64], R41 ;  /* 0x0000002918007986 */ /* 0x0001e8000c10190a */
[----:B------:R-:W2:Y:S01]  /*17f0*/  LDG.E.64 R34, desc[UR10][R8.64] ;  /* 0x0000000a08227981 */ /* 0x000ea2000c1e1b00 */
[----:B------:R-:W-:Y:S02]  /*1800*/  LOP3.LUT R10, R40, R45, RZ, 0xfc, !PT ;  /* 0x0000002d280a7212 */ /* 0x000fe400078efcff */
        /* <DEDUP_REMOVED lines=14> */
[----:B------:R-:W-:Y:S01]  /*18f0*/  FMNMX3 R42, |R12|, R42, |R13|, !PT ;  /* 0x0000002a0c2a7276 */ /* 0x000fe2000780060d */
[----:B------:R-:W-:-:S02]  /*1900*/  IMAD.U32 R13, RZ, RZ, UR6 ;  /* 0x00000006ff0d7e24 */ /* 0x000fc4000f8e00ff */
        /* <DEDUP_REMOVED lines=9> */
[----:B------:R-:W-:Y:S01]  /*19a0*/  FMNMX3 R34, |R34|, R42, |R35|, !PT ;  /* 0x0000002a22227276 */ /* 0x000fe20007800623 */
[----:B0-----:R-:W-:Y:S01]  /*19b0*/  IMAD.WIDE.U32 R14, R40, 0x10000, RZ ;  /* 0x00010000280e7825 */ /* 0x001fe200078e00ff */
[----:B------:R-:W-:Y:S02]  /*19c0*/  MOV R43, UR6 ;  /* 0x00000006002b7c02 */ /* 0x000fe40008000f00 */
[----:B------:R-:W-:-:S03]  /*19d0*/  MOV R49, UR6 ;  /* 0x0000000600317c02 */ /* 0x000fc60008000f00 */
[----:B------:R-:W-:Y:S02]  /*19e0*/  IMAD.SHL.U32 R43, R43, 0x2, RZ ;  /* 0x000000022b2b7824 */ /* 0x000fe400078e00ff */
[----:B------:R-:W-:Y:S01]  /*19f0*/  IMAD.WIDE R48, R49, 0x2, R12 ;  /* 0x0000000231307825 */ /* 0x000fe200078e020c */
[----:B-1----:R-:W-:Y:S02]  /*1a00*/  MOV R13, UR6 ;  /* 0x00000006000d7c02 */ /* 0x002fe40008000f00 */
[----:B------:R-:W-:Y:S02]  /*1a10*/  IADD3 R2, PT, PT, R2, UR6, R43 ;  /* 0x0000000602027c10 */ /* 0x000fe4000fffe02b */
[----:B------:R-:W-:-:S03]  /*1a20*/  SHF.L.U32 R12, R3, 0x1, RZ ;  /* 0x00000001030c7819 */ /* 0x000fc600000006ff */
[----:B------:R-:W-:Y:S01]  /*1a30*/  IMAD R2, R13, 0xd, R2 ;  /* 0x0000000d0d027824 */ /* 0x000fe200078e0202 */
[----:B------:R-:W-:Y:S02]  /*1a40*/  LOP3.LUT R45, R7, 0x3e, R12, 0xf8, !PT ;  /* 0x0000003e072d7812 */ /* 0x000fe400078ef80c */
[----:B------:R-:W-:Y:S01]  /*1a50*/  LOP3.LUT R14, R14, R38, RZ, 0xfc, !PT ;  /* 0x000000260e0e7212 */ /* 0x000fe200078efcff */
[----:B------:R-:W-:Y:S01]  /*1a60*/  IMAD.MOV.U32 R13, RZ, RZ, 0x4 ;  /* 0x00000004ff0d7424 */ /* 0x000fe200078e00ff */
[----:B------:R-:W-:-:S05]  /*1a70*/  IADD3 R38, PT, PT, R45, R2, RZ ;  /* 0x000000022d267210 */ /* 0x000fca0007ffe0ff */
[----:B------:R-:W-:-:S04]  /*1a80*/  IMAD.WIDE R12, R38, R13, UR14 ;  /* 0x0000000e260c7e25 */ /* 0x000fc8000f8e020d */
[----:B--2---:R-:W-:-:S06]  /*1a90*/  FMUL R24, R4, UR8 ;  /* 0x0000000804187c20 */ /* 0x004fcc0008400000 */
[----:B------:R-:W0:Y:S02]  /*1aa0*/  F2F.BF16.F32 R24, R24 ;  /* 0x0000001800187304 */ /* 0x000e240000202000 */
[----:B0-----:R-:W-:-:S05]  /*1ab0*/  IMAD.U32 R35, R24, 0x10000, RZ ;  /* 0x0001000018237824 */ /* 0x001fca00078e00ff */
[----:B------:R-:W-:Y:S01]  /*1ac0*/  LOP3.LUT R15, R35, R15, R41, 0xfe, !PT ;  /* 0x0000000f230f7212 */ /* 0x000fe200078efe29 */
[----:B------:R-:W-:-:S06]  /*1ad0*/  FMUL R35, R5, UR8 ;  /* 0x0000000805237c20 */ /* 0x000fcc0008400000 */
[----:B------:R-:W0:Y:S02]  /*1ae0*/  F2F.BF16.F32 R35, R35 ;  /* 0x0000002300237304 */ /* 0x000e240000202000 */
[----:B0-----:R-:W-:-:S05]  /*1af0*/  PRMT R51, R24, 0x5410, R35 ;  /* 0x0000541018337816 */ /* 0x001fca0000000023 */
[----:B------:R-:W-:Y:S04]  /*1b00*/  STG.E desc[UR10][R48.64], R51 ;  /* 0x0000003330007986 */ /* 0x000fe8000c10190a */
[----:B------:R0:W2:Y:S01]  /*1b10*/  LDG.E.64 R24, desc[UR10][R12.64] ;  /* 0x0000000a0c187981 */ /* 0x0000a2000c1e1b00 */
[----:B------:R-:W-:Y:S01]  /*1b20*/  FMNMX3 R34, |R8|, R34, |R9|, !PT ;  /* 0x0000002208227276 */ /* 0x000fe20007800609 */
[----:B------:R-:W-:Y:S01]  /*1b30*/  IMAD.WIDE.U32 R40, R37, 0x10000, RZ ;  /* 0x0001000025287825 */ /* 0x000fe200078e00ff */
[----:B------:R-:W-:Y:S02]  /*1b40*/  SHF.L.U32 R35, R35, 0x10, RZ ;  /* 0x0000001023237819 */ /* 0x000fe400000006ff */
[----:B------:R-:W-:Y:S02]  /*1b50*/  LOP3.LUT R40, R40, R39, RZ, 0xfc, !PT ;  /* 0x0000002728287212 */ /* 0x000fe400078efcff */
[----:B------:R-:W-:-:S02]  /*1b60*/  LOP3.LUT R41, R35, R41, R36, 0xfe, !PT ;  /* 0x0000002923297212 */ /* 0x000fc400078efe24 */
[----:B------:R-:W-:Y:S02]  /*1b70*/  MOV R39, 0x2 ;  /* 0x0000000200277802 */ /* 0x000fe40000000f00 */
[----:B------:R-:W-:Y:S01]  /*1b80*/  FMNMX3 R36, |R4|, R34, |R5|, !PT ;  /* 0x0000002204247276 */ /* 0x000fe20007800605 */
[----:B------:R-:W-:Y:S02]  /*1b90*/  IMAD.U32 R5, RZ, RZ, UR6 ;  /* 0x00000006ff057e24 */ /* 0x000fe4000f8e00ff */
[----:B------:R-:W-:-:S04]  /*1ba0*/  IMAD.WIDE R38, R38, R39, UR12 ;  /* 0x0000000c26267e25 */ /* 0x000fc8000f8e0227 */
        /* <DEDUP_REMOVED lines=9> */
[----:B------:R-:W-:-:S05]  /*1c40*/  MOV R25, UR6 ;  /* 0x0000000600197c02 */ /* 0x000fca0008000f00 */
[----:B------:R-:W-:-:S04]  /*1c50*/  IMAD.WIDE R24, R25, 0x2, R38 ;  /* 0x0000000219187825 */ /* 0x000fc800078e0226 */
[----:B0-----:R-:W-:-:S04]  /*1c60*/  IMAD.U32 R39, RZ, RZ, UR6 ;  /* 0x00000006ff277e24 */ /* 0x001fc8000f8e00ff */
        /* <DEDUP_REMOVED lines=10> */
[----:B------:R-:W-:-:S03]  /*1d10*/  IADD3 R2, PT, PT, R2, UR6, R43 ;  /* 0x0000000602027c10 */ /* 0x000fc6000fffe02b */
[----:B0-----:R-:W-:-:S04]  /*1d20*/  IMAD.WIDE R24, R5, 0x2, R24 ;  /* 0x0000000205187825 */ /* 0x001fc800078e0218 */
[----:B--2---:R-:W-:Y:S01]  /*1d30*/  FMUL R36, R12, UR8 ;  /* 0x000000080c247c20 */ /* 0x004fe20008400000 */
[----:B------:R-:W-:-:S05]  /*1d40*/  FMUL R37, R13, UR8 ;  /* 0x000000080d257c20 */ /* 0x000fca0008400000 */
[----:B------:R-:W-:Y:S08]  /*1d50*/  F2F.BF16.F32 R36, R36 ;  /* 0x0000002400247304 */ /* 0x000ff00000202000 */
[----:B------:R-:W0:Y:S01]  /*1d60*/  F2F.BF16.F32 R37, R37 ;  /* 0x0000002500257304 */ /* 0x000e220000202000 */
[----:B------:R-:W-:Y:S01]  /*1d70*/  FMNMX3 R12, |R12|, R4, |R13|, !PT ;  /* 0x000000040c0c7276 */ /* 0x000fe2000780060d */
[----:B------:R-:W-:Y:S01]  /*1d80*/  IMAD.WIDE R4, R5, 0x4, R38 ;  /* 0x0000000405047825 */ /* 0x000fe200078e0226 */
[----:B0-----:R-:W-:-:S05]  /*1d90*/  PRMT R43, R36, 0x5410, R37 ;  /* 0x00005410242b7816 */ /* 0x001fca0000000025 */
[----:B------:R0:W-:Y:S04]  /*1da0*/  STG.E desc[UR10][R24.64], R43 ;  /* 0x0000002b18007986 */ /* 0x0001e8000c10190a */
[----:B------:R-:W2:Y:S01]  /*1db0*/  LDG.E.64 R4, desc[UR10][R4.64] ;  /* 0x0000000a04047981 */ /* 0x000ea2000c1e1b00 */
[----:B------:R-:W-:-:S03]  /*1dc0*/  IMAD.WIDE.U32 R38, R35, 0x10000, RZ ;  /* 0x0001000023267825 */ /* 0x000fc600078e00ff */
[----:B------:R-:W-:Y:S02]  /*1dd0*/  LOP3.LUT R38, R38, R8, RZ, 0xfc, !PT ;  /* 0x0000000826267212 */ /* 0x000fe400078efcff */
[----:B0-----:R-:W-:-:S05]  /*1de0*/  MOV R43, UR6 ;  /* 0x00000006002b7c02 */ /* 0x001fca0008000f00 */
[----:B------:R-:W-:-:S04]  /*1df0*/  IMAD.WIDE R42, R43, 0x2, R24 ;  /* 0x000000022b2a7825 */ /* 0x000fc800078e0218 */
[----:B--2---:R-:W-:-:S06]  /*1e00*/  FMUL R13, R4, UR8 ;  /* 0x00000008040d7c20 */ /* 0x004fcc0008400000 */
[----:B------:R-:W0:Y:S01]  /*1e10*/  F2F.BF16.F32 R13, R13 ;  /* 0x0000000d000d7304 */ /* 0x000e220000202000 */
[----:B------:R-:W-:Y:S02]  /*1e20*/  FMNMX3 R8, |R4|, R12, |R5|, !PT ;  /* 0x0000000c04087276 */ /* 0x000fe40007800605 */
[----:B0-----:R-:W-:-:S04]  /*1e30*/  SHF.L.U32 R35, R13, 0x10, RZ ;  /* 0x000000100d237819 */ /* 0x001fc800000006ff */
[----:B------:R-:W-:Y:S01]  /*1e40*/  LOP3.LUT R39, R35, R39, R36, 0xfe, !PT ;  /* 0x0000002723277212 */ /* 0x000fe200078efe24 */
[----:B------:R-:W-:Y:S02]  /*1e50*/  IMAD.U32 R35, RZ, RZ, UR6 ;  /* 0x00000006ff237e24 */ /* 0x000fe4000f8e00ff */
[----:B------:R-:W-:Y:S02]  /*1e60*/  FMUL R36, R5, UR8 ;  /* 0x0000000805247c20 */ /* 0x000fe40008400000 */
[----:B------:R-:W-:Y:S02]  /*1e70*/  IMAD R12, R35, 0xd, R2 ;  /* 0x0000000d230c7824 */ /* 0x000fe400078e0202 */
[----:B------:R-:W0:Y:S01]  /*1e80*/  F2F.BF16.F32 R2, R36 ;  /* 0x0000002400027304 */ /* 0x000e220000202000 */
[----:B------:R-:W-:Y:S02]  /*1e90*/  IMAD.MOV.U32 R4, RZ, RZ, 0x4 ;  /* 0x00000004ff047424 */ /* 0x000fe400078e00ff */
[----:B------:R-:W-:-:S05]  /*1ea0*/  IADD3 R45, PT, PT, R45, R12, RZ ;  /* 0x0000000c2d2d7210 */ /* 0x000fca0007ffe0ff */
[----:B------:R-:W-:Y:S01]  /*1eb0*/  IMAD.WIDE R4, R45, R4, UR14 ;  /* 0x0000000e2d047e25 */ /* 0x000fe2000f8e0204 */
[----:B0-----:R-:W-:-:S05]  /*1ec0*/  PRMT R49, R13, 0x5410, R2 ;  /* 0x000054100d317816 */ /* 0x001fca0000000002 */
[----:B------:R0:W-:Y:S04]  /*1ed0*/  STG.E desc[UR10][R42.64], R49 ;  /* 0x000000312a007986 */ /* 0x0001e8000c10190a */
[----:B------:R-:W2:Y:S01]  /*1ee0*/  LDG.E.64 R12, desc[UR10][R4.64] ;  /* 0x0000000a040c7981 */ /* 0x000ea2000c1e1b00 */
[----:B------:R-:W1:Y:S01]  /*1ef0*/  S2UR UR9, SR_CgaCtaId ;  /* 0x00000000000979c3 */ /* 0x000e620000008800 */
[----:B------:R-:W-:Y:S01]  /*1f00*/  IMAD.WIDE.U32 R34, R34, 0x10000, RZ ;  /* 0x0001000022227825 */ /* 0x000fe200078e00ff */
[----:B------:R-:W-:Y:S01]  /*1f10*/  SHF.L.U32 R2, R2, 0x10, RZ ;  /* 0x0000001002027819 */ /* 0x000fe200000006ff */
[----:B------:R-:W-:Y:S02]  /*1f20*/  UMOV UR4, 0x400 ;  /* 0x0000040000047882 */ /* 0x000fe40000000000 */
[----:B------:R-:W-:Y:S01]  /*1f30*/  UIADD3 UR4, UPT, UPT, UR4, 0x10, URZ ;  /* 0x0000001004047890 */ /* 0x000fe2000fffe0ff */
[----:B------:R-:W-:Y:S01]  /*1f40*/  LOP3.LUT R25, R2, R35, R37, 0xfe, !PT ;  /* 0x0000002302197212 */ /* 0x000fe200078efe25 */
[----:B------:R-:W-:Y:S01]  /*1f50*/  HFMA2 R2, -RZ, RZ, 0, 1.5735626220703125e-05 ;  /* 0x00000108ff027431 */ /* 0x000fe200000001ff */
[----:B------:R-:W-:-:S02]  /*1f60*/  LOP3.LUT R24, R34, R9, RZ, 0xfc, !PT ;  /* 0x0000000922187212 */ /* 0x000fc400078efcff */
[----:B------:R-:W-:Y:S01]  /*1f70*/  LOP3.LUT R9, R3, 0x1f, RZ, 0xc0, !PT ;  /* 0x0000001f03097812 */ /* 0x000fe200078ec0ff */
[----:B-1----:R-:W-:-:S06]  /*1f80*/  ULEA UR4, UR9, UR4, 0x18 ;  /* 0x0000000409047291 */ /* 0x002fcc000f8ec0ff */
[----:B------:R-:W-:Y:S01]  /*1f90*/  IMAD R9, R9, R2, UR4 ;  /* 0x0000000409097e24 */ /* 0x000fe2000f8e0202 */
[----:B------:R-:W-:Y:S02]  /*1fa0*/  SHF.R.U32.HI R2, RZ, 0x5, R3 ;  /* 0x00000005ff027819 */ /* 0x000fe40000011603 */
[----:B------:R-:W-:-:S03]  /*1fb0*/  MOV R50, 0x2 ;  /* 0x0000000200327802 */ /* 0x000fc60000000f00 */
[----:B------:R-:W-:Y:S01]  /*1fc0*/  IMAD R35, R2, 0x8, R9 ;  /* 0x0000000802237824 */ /* 0x000fe200078e0209 */
[----:B0-----:R-:W-:Y:S01]  /*1fd0*/  MOV R43, UR6 ;  /* 0x00000006002b7c02 */ /* 0x001fe20008000f00 */
[----:B------:R-:W-:-:S03]  /*1fe0*/  IMAD.WIDE R50, R45, R50, UR12 ;  /* 0x0000000c2d327e25 */ /* 0x000fc6000f8e0232 */
[----:B------:R0:W-:Y:S01]  /*1ff0*/  STS.64 [R35], R26 ;  /* 0x0000001a23007388 */ /* 0x0001e20000000a00 */
[----:B------:R-:W-:-:S04]  /*2000*/  IMAD.WIDE R42, R43, 0x4, R4 ;  /* 0x000000042b2a7825 */ /* 0x000fc800078e0204 */
[----:B--2---:R-:W-:Y:S01]  /*2010*/  FMUL R37, R12, UR8 ;  /* 0x000000080c257c20 */ /* 0x004fe20008400000 */
[----:B------:R-:W-:-:S05]  /*2020*/  FMUL R34, R13, UR8 ;  /* 0x000000080d227c20 */ /* 0x000fca0008400000 */
[----:B------:R-:W-:Y:S08]  /*2030*/  F2F.BF16.F32 R37, R37 ;  /* 0x0000002500257304 */ /* 0x000ff00000202000 */
[----:B------:R-:W0:Y:S02]  /*2040*/  F2F.BF16.F32 R34, R34 ;  /* 0x0000002200227304 */ /* 0x000e240000202000 */
[----:B0-----:R-:W-:-:S05]  /*2050*/  PRMT R27, R37, 0x5410, R34 ;  /* 0x00005410251b7816 */ /* 0x001fca0000000022 */
[----:B------:R-:W-:Y:S04]  /*2060*/  STG.E desc[UR10][R50.64], R27 ;  /* 0x0000001b32007986 */ /* 0x000fe8000c10190a */
[----:B------:R-:W2:Y:S04]  /*2070*/  LDG.E.64 R4, desc[UR10][R42.64] ;  /* 0x0000000a2a047981 */ /* 0x000ea8000c1e1b00 */
[----:B------:R0:W-:Y:S01]  /*2080*/  STS.64 [R35+0x20], R32 ;  /* 0x0000202023007388 */ /* 0x0001e20000000a00 */
[----:B------:R-:W-:-:S03]  /*2090*/  IMAD.U32 R49, RZ, RZ, UR6 ;  /* 0x00000006ff317e24 */ /* 0x000fc6000f8e00ff */
[----:B------:R1:W-:Y:S01]  /*20a0*/  STS.64 [R35+0x60], R18 ;  /* 0x0000601223007388 */ /* 0x0003e20000000a00 */
[----:B------:R-:W-:Y:S01]  /*20b0*/  IMAD.WIDE R48, R49, 0x2, R50 ;  /* 0x0000000231307825 */ /* 0x000fe200078e0232 */
[----:B0-----:R-:W-:-:S05]  /*20c0*/  MOV R33, UR6 ;  /* 0x0000000600217c02 */ /* 0x001fca0008000f00 */
[----:B------:R-:W-:-:S04]  /*20d0*/  IMAD.WIDE R50, R33, 0x4, R42 ;  /* 0x0000000421327825 */ /* 0x000fc800078e022a */
[----:B--2---:R-:W-:Y:S01]  /*20e0*/  FMUL R45, R4, UR8 ;  /* 0x00000008042d7c20 */ /* 0x004fe20008400000 */
[----:B------:R-:W-:-:S05]  /*20f0*/  FMUL R32, R5, UR8 ;  /* 0x0000000805207c20 */ /* 0x000fca0008400000 */
[----:B------:R-:W-:Y:S08]  /*2100*/  F2F.BF16.F32 R45, R45 ;  /* 0x0000002d002d7304 */ /* 0x000ff00000202000 */
[----:B------:R-:W1:Y:S02]  /*2110*/  F2F.BF16.F32 R32, R32 ;  /* 0x0000002000207304 */ /* 0x000e640000202000 */
[----:B-1----:R-:W-:-:S05]  /*2120*/  PRMT R19, R45, 0x5410, R32 ;  /* 0x000054102d137816 */ /* 0x002fca0000000020 */
[----:B------:R-:W-:Y:S04]  /*2130*/  STG.E desc[UR10][R48.64], R19 ;  /* 0x0000001330007986 */ /* 0x000fe8000c10190a */
[----:B------:R-:W2:Y:S01]  /*2140*/  LDG.E.64 R26, desc[UR10][R50.64] ;  /* 0x0000000a321a7981 */ /* 0x000ea2000c1e1b00 */
[----:B------:R-:W-:-:S03]  /*2150*/  MOV R43, UR6 ;  /* 0x00000006002b7c02 */ /* 0x000fc60008000f00 */
[----:B------:R0:W-:Y:S02]  /*2160*/  STS.64 [R35+0x40], R46 ;  /* 0x0000402e23007388 */ /* 0x0001e40000000a00 */
[----:B------:R-:W-:Y:S02]  /*2170*/  IMAD.WIDE R42, R43, 0x2, R48 ;  /* 0x000000022b2a7825 */ /* 0x000fe400078e0230 */
[----:B------:R1:W-:Y:S02]  /*2180*/  STS.64 [R35+0x80], R16 ;  /* 0x0000801023007388 */ /* 0x0003e40000000a00 */
[----:B0-----:R-:W-:-:S04]  /*2190*/  IMAD.U32 R47, RZ, RZ, UR6 ;  /* 0x00000006ff2f7e24 */ /* 0x001fc8000f8e00ff */
[----:B------:R-:W-:-:S04]  /*21a0*/  IMAD.WIDE R46, R47, 0x4, R50 ;  /* 0x000000042f2e7825 */ /* 0x000fc800078e0232 */
[----:B--2---:R-:W-:Y:S01]  /*21b0*/  FMUL R33, R26, UR8 ;  /* 0x000000081a217c20 */ /* 0x004fe20008400000 */
[----:B------:R-:W-:-:S05]  /*21c0*/  FMUL R18, R27, UR8 ;  /* 0x000000081b127c20 */ /* 0x000fca0008400000 */
[----:B------:R-:W-:Y:S08]  /*21d0*/  F2F.BF16.F32 R33, R33 ;  /* 0x0000002100217304 */ /* 0x000ff00000202000 */
[----:B------:R-:W0:Y:S02]  /*21e0*/  F2F.BF16.F32 R18, R18 ;  /* 0x0000001200127304 */ /* 0x000e240000202000 */
[----:B0-----:R-:W-:-:S05]  /*21f0*/  PRMT R49, R33, 0x5410, R18 ;  /* 0x0000541021317816 */ /* 0x001fca0000000012 */
[----:B------:R-:W-:Y:S04]  /*2200*/  STG.E desc[UR10][R42.64], R49 ;  /* 0x000000312a007986 */ /* 0x000fe8000c10190a */
[----:B-1----:R-:W2:Y:S01]  /*2210*/  LDG.E.64 R16, desc[UR10][R46.64] ;  /* 0x0000000a2e107981 */ /* 0x002ea2000c1e1b00 */
[----:B------:R-:W-:-:S04]  /*2220*/  SHF.L.U32 R36, R3, 0x8, RZ ;  /* 0x0000000803247819 */ /* 0x000fc800000006ff */
[----:B------:R-:W-:-:S04]  /*2230*/  LOP3.LUT R36, R36, 0x1f00, RZ, 0xc0, !PT ;  /* 0x00001f0024247812 */ /* 0x000fc800078ec0ff */
[----:B------:R-:W-:Y:S01]  /*2240*/  IADD3 R9, PT, PT, R9, -R36, RZ ;  /* 0x8000002409097210 */ /* 0x000fe20007ffe0ff */
[----:B------:R0:W-:Y:S02]  /*2250*/  STS.64 [R35+0xa0], R14 ;  /* 0x0000a00e23007388 */ /* 0x0001e40000000a00 */
[----:B0-----:R-:W-:-:S03]  /*2260*/  IMAD.WIDE.U32 R14, R45, 0x10000, RZ ;  /* 0x000100002d0e7825 */ /* 0x001fc600078e00ff */
[----:B------:R-:W-:Y:S01]  /*2270*/  LOP3.LUT R14, R14, R37, RZ, 0xfc, !PT ;  /* 0x000000250e0e7212 */ /* 0x000fe200078efcff */
[----:B------:R-:W-:Y:S01]  /*2280*/  STS.64 [R35+0xc0], R38 ;  /* 0x0000c02623007388 */ /* 0x000fe20000000a00 */
[----:B------:R-:W-:Y:S01]  /*2290*/  FMNMX3 R12, |R12|, R8, |R13|, !PT ;  /* 0x000000080c0c7276 */ /* 0x000fe2000780060d */
[----:B------:R-:W0:Y:S01]  /*22a0*/  LDCU UR5, c[0x0][UR5+0xf80] ;  /* 0x0001f000050577ac */ /* 0x000e220008000800 */
[----:B------:R-:W1:Y:S01]  /*22b0*/  LDCU.64 UR12, c[0x0][UR7+0x780] ;  /* 0x0000f000070c77ac */ /* 0x000e620008000a00 */
[----:B------:R-:W-:Y:S02]  /*22c0*/  IMAD.MOV.U32 R37, RZ, RZ, 0x2 ;  /* 0x00000002ff257424 */ /* 0x000fe400078e00ff */
[----:B--2---:R-:W-:Y:S01]  /*22d0*/  FMUL R19, R16, UR8 ;  /* 0x0000000810137c20 */ /* 0x004fe20008400000 */
[----:B------:R-:W-:-:S05]  /*22e0*/  FMUL R36, R17, UR8 ;  /* 0x0000000811247c20 */ /* 0x000fca0008400000 */
[----:B------:R-:W2:Y:S08]  /*22f0*/  F2F.BF16.F32 R19, R19 ;  /* 0x0000001300137304 */ /* 0x000eb00000202000 */
[----:B------:R-:W3:Y:S01]  /*2300*/  F2F.BF16.F32 R36, R36 ;  /* 0x0000002400247304 */ /* 0x000ee20000202000 */
[----:B--2---:R-:W-:-:S05]  /*2310*/  IMAD.U32 R44, R19, 0x10000, RZ ;  /* 0x00010000132c7824 */ /* 0x004fca00078e00ff */
[----:B------:R-:W-:Y:S02]  /*2320*/  LOP3.LUT R15, R44, R15, R33, 0xfe, !PT ;  /* 0x0000000f2c0f7212 */ /* 0x000fe400078efe21 */
[----:B------:R-:W-:Y:S02]  /*2330*/  MOV R33, UR6 ;  /* 0x0000000600217c02 */ /* 0x000fe40008000f00 */
[----:B---3--:R-:W-:-:S03]  /*2340*/  PRMT R19, R19, 0x5410, R36 ;  /* 0x0000541013137816 */ /* 0x008fc60000000024 */
[----:B------:R-:W-:Y:S01]  /*2350*/  IMAD.WIDE R42, R33, 0x2, R42 ;  /* 0x00000002212a7825 */ /* 0x000fe200078e022a */
[----:B------:R-:W-:Y:S04]  /*2360*/  STS.64 [R35+0xe0], R14 ;  /* 0x0000e00e23007388 */ /* 0x000fe80000000a00 */
[----:B------:R2:W-:Y:S01]  /*2370*/  STG.E desc[UR10][R42.64], R19 ;  /* 0x000000132a007986 */ /* 0x0005e2000c10190a */
[C---:B------:R-:W-:Y:S01]  /*2380*/  IMAD R33, R2.reuse, 0x108, R9 ;  /* 0x0000010802217824 */ /* 0x040fe200078e0209 */
[----:B------:R-:W-:Y:S01]  /*2390*/  BAR.SYNC.DEFER_BLOCKING 0x0 ;  /* 0x0000000000007b1d */ /* 0x000fe20000010000 */
[----:B------:R-:W-:-:S04]  /*23a0*/  SHF.L.U32 R2, R2, 0x1, RZ ;  /* 0x0000000102027819 */ /* 0x000fc800000006ff */
[----:B------:R-:W-:Y:S02]  /*23b0*/  LOP3.LUT R7, R7, R2, RZ, 0xfc, !PT ;  /* 0x0000000207077212 */ /* 0x000fe400078efcff */
[----:B------:R-:W-:Y:S01]  /*23c0*/  FMNMX3 R2, |R4|, R12, |R5|, !PT ;  /* 0x0000000c04027276 */ /* 0x000fe20007800605 */
[----:B------:R-:W-:Y:S01]  /*23d0*/  IMAD.WIDE.U32 R12, R32, 0x10000, RZ ;  /* 0x00010000200c7825 */ /* 0x000fe200078e00ff */
[----:B--2---:R-:W-:Y:S01]  /*23e0*/  SHF.L.U32 R19, R36, 0x10, RZ ;  /* 0x0000001024137819 */ /* 0x004fe200000006ff */
[----:B------:R-:W2:Y:S03]  /*23f0*/  LDS.64 R44, [R33] ;  /* 0x00000000212c7984 */ /* 0x000ea60000000a00 */
[----:B------:R-:W-:Y:S01]  /*2400*/  LOP3.LUT R13, R19, R13, R18, 0xfe, !PT ;  /* 0x0000000d130d7212 */ /* 0x000fe200078efe12 */
[----:B------:R-:W3:Y:S04]  /*2410*/  LDS.64 R38, [R33+0x420] ;  /* 0x0004200021267984 */ /* 0x000ee80000000a00 */
[----:B------:R-:W4:Y:S04]  /*2420*/  LDS.64 R8, [R33+0x840] ;  /* 0x0008400021087984 */ /* 0x000f280000000a00 */
[----:B------:R-:W5:Y:S04]  /*2430*/  LDS.64 R4, [R33+0xc60] ;  /* 0x000c600021047984 */ /* 0x000f680000000a00 */
[----:B------:R-:W5:Y:S01]  /*2440*/  LDS.64 R18, [R33+0x1080] ;  /* 0x0010800021127984 */ /* 0x000f620000000a00 */
[----:B------:R-:W-:Y:S01]  /*2450*/  IMAD.SHL.U32 R15, R3, 0x4, RZ ;  /* 0x00000004030f7824 */ /* 0x000fe200078e00ff */
[----:B------:R-:W-:-:S02]  /*2460*/  FMNMX3 R2, |R26|, R2, |R27|, !PT ;  /* 0x000000021a027276 */ /* 0x000fc4000780061b */
[----:B------:R-:W-:Y:S01]  /*2470*/  MOV R14, 0x2 ;  /* 0x00000002000e7802 */ /* 0x000fe20000000f00 */
[----:B------:R-:W-:Y:S01]  /*2480*/  LDS.64 R42, [R33+0x14a0] ;  /* 0x0014a000212a7984 */ /* 0x000fe20000000a00 */
[----:B------:R-:W-:Y:S02]  /*2490*/  LOP3.LUT R6, R6, 0x7c, R15, 0xf8, !PT ;  /* 0x0000007c06067812 */ /* 0x000fe400078ef80f */
[C---:B------:R-:W-:Y:S02]  /*24a0*/  IADD3 R27, PT, PT, R7.reuse, 0x8, RZ ;  /* 0x00000008071b7810 */ /* 0x040fe40007ffe0ff */
[C---:B------:R-:W-:Y:S01]  /*24b0*/  IADD3 R47, PT, PT, R7.reuse, 0x18, RZ ;  /* 0x00000018072f7810 */ /* 0x040fe20007ffe0ff */
[--C-:B0-----:R-:W-:Y:S01]  /*24c0*/  IMAD R26, R7, UR5, R6.reuse ;  /* 0x00000005071a7c24 */ /* 0x101fe2000f8e0206 */
[----:B------:R-:W-:Y:S01]  /*24d0*/  FMNMX3 R2, |R16|, R2, |R17|, !PT ;  /* 0x0000000210027276 */ /* 0x000fe20007800611 */
[----:B------:R-:W-:Y:S02]  /*24e0*/  IMAD R16, R27, UR5, R6 ;  /* 0x000000051b107c24 */ /* 0x000fe4000f8e0206 */
[----:B-1----:R-:W-:-:S04]  /*24f0*/  IMAD.WIDE R26, R26, R37, UR12 ;  /* 0x0000000c1a1a7e25 */ /* 0x002fc8000f8e0225 */
[----:B------:R-:W-:Y:S02]  /*2500*/  HFMA2 R17, -RZ, RZ, 0, 1.1920928955078125e-07 ;  /* 0x00000002ff117431 */ /* 0x000fe400000001ff */
[--C-:B------:R-:W-:Y:S01]  /*2510*/  IMAD R47, R47, UR5, R6.reuse ;  /* 0x000000052f2f7c24 */ /* 0x100fe2000f8e0206 */
[C---:B------:R-:W-:Y:S01]  /*2520*/  IADD3 R37, PT, PT, R7.reuse, 0x10, RZ ;  /* 0x0000001007257810 */ /* 0x040fe20007ffe0ff */
[----:B--2---:R0:W-:Y:S01]  /*2530*/  STG.E.64 desc[UR10][R26.64], R44 ;  /* 0x0000002c1a007986 */ /* 0x0041e2000c101b0a */
[----:B------:R-:W-:Y:S02]  /*2540*/  VIADD R49, R7, 0x20 ;  /* 0x0000002007317836 */ /* 0x000fe40000000000 */
[----:B------:R-:W-:Y:S02]  /*2550*/  IMAD.MOV.U32 R36, RZ, RZ, 0x2 ;  /* 0x00000002ff247424 */ /* 0x000fe400078e00ff */
[--C-:B------:R-:W-:Y:S02]  /*2560*/  IMAD R37, R37, UR5, R6.reuse ;  /* 0x0000000525257c24 */ /* 0x100fe4000f8e0206 */
[----:B------:R-:W-:-:S02]  /*2570*/  IMAD R46, R49, UR5, R6 ;  /* 0x00000005312e7c24 */ /* 0x000fc4000f8e0206 */
[----:B0-----:R-:W-:-:S04]  /*2580*/  IMAD.WIDE R44, R47, R14, UR12 ;  /* 0x0000000c2f2c7e25 */ /* 0x001fc8000f8e020e */
[----:B------:R-:W-:Y:S02]  /*2590*/  HFMA2 R47, -RZ, RZ, 0, 1.1920928955078125e-07 ;  /* 0x00000002ff2f7431 */ /* 0x000fe400000001ff */
[----:B------:R-:W-:-:S04]  /*25a0*/  IMAD.WIDE R16, R16, R17, UR12 ;  /* 0x0000000c10107e25 */ /* 0x000fc8000f8e0211 */
[----:B------:R-:W-:Y:S01]  /*25b0*/  IMAD.WIDE R36, R37, R36, UR12 ;  /* 0x0000000c25247e25 */ /* 0x000fe2000f8e0224 */
[----:B---3--:R-:W-:Y:S03]  /*25c0*/  STG.E.64 desc[UR10][R16.64], R38 ;  /* 0x0000002610007986 */ /* 0x008fe6000c101b0a */
[----:B------:R-:W-:Y:S01]  /*25d0*/  IMAD.WIDE R46, R46, R47, UR12 ;  /* 0x0000000c2e2e7e25 */ /* 0x000fe2000f8e022f */
[----:B----4-:R-:W-:Y:S04]  /*25e0*/  STG.E.64 desc[UR10][R36.64], R8 ;  /* 0x0000000824007986 */ /* 0x010fe8000c101b0a */
[----:B-----5:R0:W-:Y:S04]  /*25f0*/  STG.E.64 desc[UR10][R44.64], R4 ;  /* 0x000000042c007986 */ /* 0x0201e8000c101b0a */
[----:B------:R-:W-:Y:S04]  /*2600*/  LDS.64 R38, [R33+0x18c0] ;  /* 0x0018c00021267984 */ /* 0x000fe80000000a00 */
[----:B------:R-:W-:Y:S04]  /*2610*/  STG.E.64 desc[UR10][R46.64], R18 ;  /* 0x000000122e007986 */ /* 0x000fe8000c101b0a */
[----:B------:R-:W-:Y:S04]  /*2620*/  LDS.64 R18, [R33+0x1ce0] ;  /* 0x001ce00021127984 */ /* 0x000fe80000000a00 */
[----:B------:R-:W1:Y:S01]  /*2630*/  SHFL.DOWN PT, R49, R2, 0x10, 0x1f ;  /* 0x0a001f0002317f89 */ /* 0x000e6200000e0000 */
[----:B------:R-:W-:-:S02]  /*2640*/  IADD3 R51, PT, PT, R7, 0x28, RZ ;  /* 0x0000002807337810 */ /* 0x000fc40007ffe0ff */
[C---:B0-----:R-:W-:Y:S01]  /*2650*/  IADD3 R5, PT, PT, R7.reuse, 0x30, RZ ;  /* 0x0000003007057810 */ /* 0x041fe20007ffe0ff */
[----:B------:R-:W-:Y:S02]  /*2660*/  VIADD R7, R7, 0x38 ;  /* 0x0000003807077836 */ /* 0x000fe40000000000 */
[--C-:B------:R-:W-:Y:S02]  /*2670*/  IMAD R8, R51, UR5, R6.reuse ;  /* 0x0000000533087c24 */ /* 0x100fe4000f8e0206 */
[--C-:B------:R-:W-:Y:S02]  /*2680*/  IMAD R5, R5, UR5, R6.reuse ;  /* 0x0000000505057c24 */ /* 0x100fe4000f8e0206 */
[----:B------:R-:W-:Y:S02]  /*2690*/  IMAD R7, R7, UR5, R6 ;  /* 0x0000000507077c24 */ /* 0x000fe4000f8e0206 */
[----:B------:R-:W-:Y:S02]  /*26a0*/  HFMA2 R6, -RZ, RZ, 0, 1.1920928955078125e-07 ;  /* 0x00000002ff067431 */ /* 0x000fe400000001ff */
[----:B------:R-:W-:Y:S01]  /*26b0*/  IMAD.MOV.U32 R9, RZ, RZ, 0x2 ;  /* 0x00000002ff097424 */ /* 0x000fe200078e00ff */
[----:B------:R-:W-:-:S03]  /*26c0*/  MOV R4, 0x2 ;  /* 0x0000000200047802 */ /* 0x000fc60000000f00 */
[----:B------:R-:W-:-:S04]  /*26d0*/  IMAD.WIDE R8, R8, R9, UR12 ;  /* 0x0000000c08087e25 */ /* 0x000fc8000f8e0209 */
[----:B------:R-:W-:Y:S01]  /*26e0*/  IMAD.WIDE R4, R5, R4, UR12 ;  /* 0x0000000c05047e25 */ /* 0x000fe2000f8e0204 */
[----:B-1----:R-:W-:-:S03]  /*26f0*/  FMNMX R49, R2, R49, !PT ;  /* 0x0000003102317209 */ /* 0x002fc60007800000 */
[----:B------:R-:W-:Y:S01]  /*2700*/  IMAD.WIDE R6, R7, R6, UR12 ;  /* 0x0000000c07067e25 */ /* 0x000fe2000f8e0206 */
[----:B------:R-:W-:Y:S04]  /*2710*/  STG.E.64 desc[UR10][R8.64], R42 ;  /* 0x0000002a08007986 */ /* 0x000fe8000c101b0a */
[----:B------:R-:W0:Y:S04]  /*2720*/  SHFL.DOWN PT, R2, R49, 0x8, 0x1f ;  /* 0x09001f0031027f89 */ /* 0x000e2800000e0000 */
        /* <DEDUP_REMOVED lines=13> */
[----:B------:R1:W-:Y:S01]  /*2800*/  STS.64 [R35+0xe0], R12 ;  /* 0x0000e00c23007388 */ /* 0x0003e20000000a00 */
        /* <DEDUP_REMOVED lines=11> */
[----:B-1----:R-:W-:Y:S01]  /*28c0*/  MOV R13, UR5 ;  /* 0x00000005000d7c02 */ /* 0x002fe20008000f00 */
[----:B------:R-:W-:Y:S01]  /*28d0*/  IMAD.U32 R25, RZ, RZ, UR5 ;  /* 0x00000005ff197e24 */ /* 0x000fe2000f8e00ff */
[----:B0-----:R-:W-:-:S02]  /*28e0*/  FMNMX R39, R2, R39, !PT ;  /* 0x0000002702277209 */ /* 0x001fc40007800000 */
[----:B------:R-:W-:Y:S01]  /*28f0*/  MOV R31, UR5 ;  /* 0x00000005001f7c02 */ /* 0x000fe20008000f00 */
[----:B------:R-:W-:Y:S02]  /*2900*/  IMAD.WIDE R26, R13, 0x2, R26 ;  /* 0x000000020d1a7825 */ /* 0x000fe400078e021a */
[----:B------:R-:W0:Y:S02]  /*2910*/  SHFL.DOWN PT, R2, R39, 0x1, 0x1f ;  /* 0x08201f0027027f89 */ /* 0x000e2400000e0000 */
[----:B------:R-:W-:-:S04]  /*2920*/  IMAD.WIDE R16, R25, 0x2, R16 ;  /* 0x0000000219107825 */ /* 0x000fc800078e0210 */
[----:B------:R-:W-:Y:S01]  /*2930*/  IMAD.WIDE R36, R13, 0x2, R36 ;  /* 0x000000020d247825 */ /* 0x000fe200078e0224 */
[----:B--2---:R1:W-:Y:S03]  /*2940*/  STG.E.64 desc[UR10][R26.64], R50 ;  /* 0x000000321a007986 */ /* 0x0043e6000c101b0a */
[----:B------:R-:W-:Y:S01]  /*2950*/  IMAD.WIDE R44, R25, 0x2, R44 ;  /* 0x00000002192c7825 */ /* 0x000fe200078e022c */
[----:B------:R-:W-:Y:S01]  /*2960*/  LOP3.LUT R12, R3, 0x1f, RZ, 0xc0, !PT ;  /* 0x0000001f030c7812 */ /* 0x000fe200078ec0ff */
[----:B---3--:R1:W-:Y:S02]  /*2970*/  STG.E.64 desc[UR10][R16.64], R48 ;  /* 0x0000003010007986 */ /* 0x0083e4000c101b0a */
[----:B------:R-:W-:Y:S02]  /*2980*/  IMAD.WIDE R46, R31, 0x2, R46 ;  /* 0x000000021f2e7825 */ /* 0x000fe400078e022e */
[----:B----4-:R1:W-:Y:S02]  /*2990*/  STG.E.64 desc[UR10][R36.64], R42 ;  /* 0x0000002a24007986 */ /* 0x0103e4000c101b0a */
[----:B------:R-:W-:-:S02]  /*29a0*/  IMAD.WIDE R8, R13, 0x2, R8 ;  /* 0x000000020d087825 */ /* 0x000fc400078e0208 */
[----:B-----5:R1:W-:Y:S02]  /*29b0*/  STG.E.64 desc[UR10][R44.64], R28 ;  /* 0x0000001c2c007986 */ /* 0x0203e4000c101b0a */
[----:B------:R-:W-:Y:S01]  /*29c0*/  IMAD.WIDE R4, R25, 0x2, R4 ;  /* 0x0000000219047825 */ /* 0x000fe200078e0204 */
[----:B------:R-:W-:Y:S01]  /*29d0*/  ISETP.NE.AND P0, PT, R12, RZ, PT ;  /* 0x000000ff0c00720c */ /* 0x000fe20003f05270 */
[----:B------:R1:W-:Y:S02]  /*29e0*/  STG.E.64 desc[UR10][R46.64], R18 ;  /* 0x000000122e007986 */ /* 0x0003e4000c101b0a */
[----:B------:R-:W-:Y:S02]  /*29f0*/  IMAD.WIDE R6, R31, 0x2, R6 ;  /* 0x000000021f067825 */ /* 0x000fe400078e0206 */
[----:B------:R1:W-:Y:S04]  /*2a00*/  STG.E.64 desc[UR10][R8.64], R10 ;  /* 0x0000000a08007986 */ /* 0x0003e8000c101b0a */
[----:B------:R1:W-:Y:S04]  /*2a10*/  STG.E.64 desc[UR10][R4.64], R20 ;  /* 0x0000001404007986 */ /* 0x0003e8000c101b0a */
[----:B------:R1:W-:Y:S01]  /*2a20*/  STG.E.64 desc[UR10][R6.64], R22 ;  /* 0x0000001606007986 */ /* 0x0003e2000c101b0a */
[----:B------:R-:W-:Y:S01]  /*2a30*/  VOTEU.ALL UP0, P0 ;  /* 0x0000000000ff7886 */ /* 0x000fe20000000000 */
[----:B------:R-:W-:Y:S01]  /*2a40*/  UMOV UR14, 0x400 ;  /* 0x00000400000e7882 */ /* 0x000fe20000000000 */
[----:B0-----:R-:W-:-:S02]  /*2a50*/  FMNMX R39, R39, R2, !PT ;  /* 0x0000000227277209 */ /* 0x001fc40007800000 */
[----:B------:R-:W-:Y:S01]  /*2a60*/  SHF.R.U32.HI R2, RZ, 0x5, R3 ;  /* 0x00000005ff027819 */ /* 0x000fe20000011603 */
[----:B------:R-:W-:-:S03]  /*2a70*/  @!UP0 ULEA UR4, UR9, UR14, 0x18 ;  /* 0x0000000e09048291 */ /* 0x000fc6000f8ec0ff */
[----:B------:R-:W-:Y:S01]  /*2a80*/  SHF.L.U32 R12, R2, 0x2, RZ ;  /* 0x00000002020c7819 */ /* 0x000fe200000006ff */
        /* <DEDUP_REMOVED lines=19> */
.L_x_3711:
[----:B---3--:R-:W-:-:S07]  /*2bc0*/  FMNMX R2, R5, R4, !PT ;  /* 0x0000000405027209 */ /* 0x008fce0007800000 */
.L_x_3703:
[----:B--2---:R-:W-:Y:S05]  /*2bd0*/  BSYNC B0 ;  /* 0x0000000000007941 */ /* 0x004fea0003800000 */
.L_x_3702:
        /* <DEDUP_REMOVED lines=8> */
[----:B------:R-:W2:Y:S01]  /*2c60*/  S2R R0, SR_LANEID ;  /* 0x0000000000007919 */ /* 0x000ea20000000000 */
[----:B------:R-:W-:Y:S01]  /*2c70*/  VOTEU.ANY UR6, UPT, PT ;  /* 0x0000000000067886 */ /* 0x000fe200038e0100 */
[----:B------:R-:W-:Y:S01]  /*2c80*/  CREDUX.MAX.S32 UR7, R2 ;  /* 0x00000000020772cc */ /* 0x000fe20000000200 */
[----:B------:R-:W-:Y:S01]  /*2c90*/  UFLO.U32 UR6, UR6 ;  /* 0x00000006000672bd */ /* 0x000fe200080e0000 */
[----:B------:R-:W-:Y:S01]  /*2ca0*/  MOV R2, UR12 ;  /* 0x0000000c00027c02 */ /* 0x000fe20008000f00 */
[----:B------:R-:W-:-:S10]  /*2cb0*/  IMAD.U32 R3, RZ, RZ, UR13 ;  /* 0x0000000dff037e24 */ /* 0x000fd4000f8e00ff */
[----:B-1----:R-:W-:Y:S02]  /*2cc0*/  MOV R5, UR7 ;  /* 0x0000000700057c02 */ /* 0x002fe40008000f00 */
[----:B--2---:R-:W-:-:S13]  /*2cd0*/  ISETP.EQ.U32.AND P0, PT, R0, UR6, PT ;  /* 0x0000000600007c0c */ /* 0x004fda000bf02070 */
[----:B------:R2:W-:Y:S02]  /*2ce0*/  @P0 REDG.E.MAX.S32.STRONG.GPU desc[UR10][R2.64], R5 ;  /* 0x000000050200098e */ /* 0x0005e4000d12e30a */
.L_x_3706:
[----:B------:R-:W-:Y:S05]  /*2cf0*/  BSYNC.RECONVERGENT B0 ;  /* 0x0000000000007941 */ /* 0x000fea0003800200 */
.L_x_3705:
[----:B------:R-:W-:Y:S05]  /*2d00*/  @P1 EXIT ;  /* 0x000000000000194d */ /* 0x000fea0003800000 */
[----:B------:R-:W-:-:S04]  /*2d10*/  UIADD3 UR6, UPT, UPT, UR8, 0x1800000, URZ ;  /* 0x0180000008067890 */ /* 0x000fc8000fffe0ff */
[----:B------:R-:W-:-:S04]  /*2d20*/  ULOP3.LUT UR6, UR6, 0x7f800000, URZ, 0xc0, !UPT ;  /* 0x7f80000006067892 */ /* 0x000fc8000f8ec0ff */
[----:B------:R-:W-:-:S09]  /*2d30*/  UISETP.GT.U32.AND UP0, UPT, UR6, 0x1ffffff, UPT ;  /* 0x01ffffff0600788c */ /* 0x000fd2000bf04070 */
[----:B------:R-:W-:Y:S05]  /*2d40*/  BRA.U UP0, `(.L_x_3707) ;  /* 0x0000000100107547 */ /* 0x000fea000b800000 */
[----:B------:R-:W-:Y:S02]  /*2d50*/  MOV R0, UR8 ;  /* 0x0000000800007c02 */ /* 0x000fe40008000f00 */
[----:B------:R-:W-:-:S07]  /*2d60*/  MOV R7, 0x2d80 ;  /* 0x00002d8000077802 */ /* 0x000fce0000000f00 */
[----:B012---:R-:W-:Y:S05]  /*2d70*/  CALL.REL.NOINC `($__internal_27_$__cuda_sm20_rcp_rn_f32_slowpath) ;  /* 0x0000000000607944 */ /* 0x007fea0003c00000 */
[----:B------:R-:W-:Y:S05]  /*2d80*/  BRA `(.L_x_3708) ;  /* 0x0000000000147947 */ /* 0x000fea0003800000 */
.L_x_3707:
[----:B-12---:R-:W1:Y:S01]  /*2d90*/  MUFU.RCP R5, UR8 ;  /* 0x0000000800057d08 */ /* 0x006e620008001000 */
[----:B------:R-:W-:-:S04]  /*2da0*/  IMAD.U32 R0, RZ, RZ, UR8 ;  /* 0x00000008ff007e24 */ /* 0x000fc8000f8e00ff */
[----:B-1----:R-:W-:-:S04]  /*2db0*/  FFMA R0, R5, R0, -1 ;  /* 0xbf80000005007423 */ /* 0x002fc80000000000 */
[----:B------:R-:W-:-:S04]  /*2dc0*/  FADD.FTZ R0, -R0, -RZ ;  /* 0x800000ff00007221 */ /* 0x000fc80000010100 */
[----:B------:R-:W-:-:S07]  /*2dd0*/  FFMA R5, R5, R0, R5 ;  /* 0x0000000005057223 */ /* 0x000fce0000000005 */
.L_x_3708:
[----:B------:R-:W-:Y:S02]  /*2de0*/  MOV R2, UR4 ;  /* 0x0000000400027c02 */ /* 0x000fe40008000f00 */
[----:B------:R-:W-:-:S05]  /*2df0*/  MOV R3, UR5 ;  /* 0x0000000500037c02 */ /* 0x000fca0008000f00 */
[----:B------:R-:W-:Y:S01]  /*2e00*/  STG.E desc[UR10][R2.64], R5 ;  /* 0x0000000502007986 */ /* 0x000fe2000c10190a */
[----:B------:R-:W-:Y:S05]  /*2e10*/  EXIT ;  /* 0x000000000000794d */ /* 0x000fea0003800000 */
.L_x_3704:
[----:B------:R-:W-:Y:S02]  /*2e20*/  HFMA2 R9, -RZ, RZ, 0, 1.847743988037109375e-06 ;  /* 0x0000001fff097431 */ /* 0x000fe400000001ff */
[----:B------:R-:W-:Y:S01]  /*2e30*/  IMAD.MOV.U32 R7, RZ, RZ, 0x2 ;  /* 0x00000002ff077424 */ /* 0x000fe200078e00ff */
[----:B------:R-:W-:-:S07]  /*2e40*/  MOV R6, 0xffffffff ;  /* 0xffffffff00067802 */ /* 0x000fce0000000f00 */
[----:B012---:R-:W-:Y:S05]  /*2e50*/  WARPSYNC.COLLECTIVE R6, `(.L_x_3709) ;  /* 0x0000000006087348 */ /* 0x007fea0003c00000 */
[----:B-1----:R1:W3:Y:S02]  /*2e60*/  SHFL.DOWN P0, R4, R2, R7, R9 ;  /* 0x0800000702047389 */ /* 0x0022e40000000009 */
[----:B0123--:R-:W-:Y:S05]  /*2e70*/  ENDCOLLECTIVE ;  /* 0x000000000000791b */ /* 0x00ffea0003800000 */
.L_x_3709:
[----:B------:R-:W-:Y:S02]  /*2e80*/  HFMA2 R7, -RZ, RZ, 0, 5.9604644775390625e-08 ;  /* 0x00000001ff077431 */ /* 0x000fe400000001ff */
[----:B------:R-:W-:-:S05]  /*2e90*/  IMAD.MOV.U32 R5, RZ, RZ, R4 ;  /* 0x000000ffff057224 */ /* 0x000fca00078e0004 */
[----:B------:R-:W-:-:S04]  /*2ea0*/  FMNMX R5, R5, R2, !PT ;  /* 0x0000000205057209 */ /* 0x000fc80007800000 */
[----:B------:R-:W-:-:S07]  /*2eb0*/  MOV R2, R5 ;  /* 0x0000000500027202 */ /* 0x000fce0000000f00 */
[----:B------:R-:W-:Y:S05]  /*2ec0*/  WARPSYNC.COLLECTIVE R6, `(.L_x_3710) ;  /* 0x0000000006087348 */ /* 0x000fea0003c00000 */
[----:B------:R0:W1:Y:S02]  /*2ed0*/  SHFL.DOWN P0, R4, R2, R7, R9 ;  /* 0x0800000702047389 */ /* 0x0000640000000009 */
[----:B01----:R-:W-:Y:S05]  /*2ee0*/  ENDCOLLECTIVE ;  /* 0x000000000000791b */ /* 0x003fea0003800000 */
.L_x_3710:
[----:B------:R-:W-:Y:S05]  /*2ef0*/  BRA `(.L_x_3711) ;  /* 0xfffffffc00307947 */ /* 0x000fea000383ffff */
        .weak           $__internal_27_$__cuda_sm20_rcp_rn_f32_slowpath
        .type           $__internal_27_$__cuda_sm20_rcp_rn_f32_slowpath,@function
        .size           $__internal_27_$__cuda_sm20_rcp_rn_f32_slowpath,(.L_x_3800 - $__internal_27_$__cuda_sm20_rcp_rn_f32_slowpath)
$__internal_27_$__cuda_sm20_rcp_rn_f32_slowpath:
        /* <DEDUP_REMOVED lines=15> */
.L_x_3712:
        /* <DEDUP_REMOVED lines=33> */
.L_x_3714:
[----:B------:R0:W1:Y:S02]  /*3200*/  MUFU.RCP R2, R0 ;  /* 0x0000000000027308 */ /* 0x0000640000001000 */
.L_x_3713:
[----:B------:R-:W-:Y:S02]  /*3210*/  HFMA2 R3, -RZ, RZ, 0, 0 ;  /* 0x00000000ff037431 */ /* 0x000fe400000001ff */
[----:B-1-3--:R-:W-:Y:S01]  /*3220*/  IMAD.MOV.U32 R5, RZ, RZ, R2 ;  /* 0x000000ffff057224 */ /* 0x00afe200078e0002 */
[----:B------:R-:W-:-:S04]  /*3230*/  MOV R2, R7 ;  /* 0x0000000700027202 */ /* 0x000fc80000000f00 */
[----:B0-2---:R-:W-:Y:S05]  /*3240*/  RET.REL.NODEC R2 `(_ZN18transformer_engine56_GLOBAL__N__9a404817_23_multi_cast_transpose_cu_26a11c4627multi_cast_transpose_kernelILi2ELi4ELb1Eff13__nv_bfloat16EEvNS0_22MultiCastTransposeArgsE) ;  /* 0xffffffcc026c7950 */ /* 0x005fea0003c3ffff */
.L_x_3715:
        /* <DEDUP_REMOVED lines=11> */
.L_x_3800:


//--------------------- .text._ZN18transformer_engine56_GLOBAL__N__9a404817_23_multi_cast_transpose_cu_26a11c4627multi_cast_transpose_kernelILi2ELi4ELb1Eff6__halfEEvNS0_22MultiCastTransposeArgsE --------------------------
	.section	.text._ZN18transformer_engine56_GLOBAL__N__9a404817_23_multi_cast_transpose_cu_26a11c4627multi_cast_transpose_kernelILi2ELi4ELb1Eff6__halfEEvNS0_22MultiCastTransposeArgsE,"ax",@progbits
	.align	128
.text._ZN18transformer_engine56_GLOBAL__N__9a404817_23_multi_cast_transpose_cu_26a11c4627multi_cast_transpose_kernelILi2ELi4ELb1Eff6__halfEEvNS0_22MultiCastTransposeArgsE:
        .type           _ZN18transformer_engine56_GLOBAL__N__9a404817_23_multi_cast_transpose_cu_26a11c4627multi_cast_transpose_kernelILi2ELi4ELb1Eff6__halfEEvNS0_22MultiCastTransposeArgsE,@function
        .size           _ZN18transformer_engine56_GLOBAL__N__9a404817_23_multi_cast_transpose_cu_26a11c4627multi_cast_transpose_kernelILi2ELi4ELb1Eff6__halfEEvNS0_22MultiCastTransposeArgsE,(.L_x_3802 - _ZN18transformer_engine56_GLOBAL__N__9a404817_23_multi_cast_transpose_cu_26a11c4627multi_cast_transpose_kernelILi2ELi4ELb1Eff6__halfEEvNS0_22MultiCastTransposeArgsE)
        .other          _ZN18transformer_engine56_GLOBAL__N__9a404817_23_multi_cast_transpose_cu_26a11c4627multi_cast_transpose_kernelILi2ELi4ELb1Eff6__halfEEvNS0_22MultiCastTransposeArgsE,@"STO_CUDA_ENTRY STV_DEFAULT"
_ZN18transformer_engine56_GLOBAL__N__9a404817_23_multi_cast_transpose_cu_26a11c4627multi_cast_transpose_kernelILi2ELi4ELb1Eff6__halfEEvNS0_22MultiCastTransposeArgsE:
[----:B------:R-:W-:Y:S08]  /*0000*/  LDC R1, c[0x0][0x37c] ;  /* 0x0000df00ff017b82 */ /* 0x000ff00000000800 */
[----:B------:R-:W0:Y:S01]  /*0010*/  S2UR UR7, SR_CTAID.X ;  /* 0x00000000000779c3 */ /* 0x000e220000002500 */
[----:B------:R-:W-:Y:S01]  /*0020*/  UMOV UR4, URZ ;  /* 0x000000ff00047c82 */ /* 0x000fe20008000000 */
[----:B------:R-:W-:-:S05]  /*0030*/  UMOV UR8, 0xe00 ;  /* 0x00000e0000087882 */ /* 0x000fca0000000000 */
.L_x_3716:
        /* <DEDUP_REMOVED lines=73> */
[----:B------:R-:W-:Y:S08]  /*04d0*/  F2F.F16.F32 R35, R35 ;  /* 0x0000002300237304 */ /* 0x000ff00000200800 */
[----:B------:R-:W0:Y:S02]  /*04e0*/  F2F.F16.F32 R28, R28 ;  /* 0x0000001c001c7304 */ /* 0x000e240000200800 */
        /* <DEDUP_REMOVED lines=8> */
[----:B------:R-:W-:Y:S08]  /*0570*/  F2F.F16.F32 R42, R42 ;  /* 0x0000002a002a7304 */ /* 0x000ff00000200800 */
[----:B------:R-:W1:Y:S02]  /*0580*/  F2F.F16.F32 R29, R29 ;  /* 0x0000001d001d7304 */ /* 0x000e640000200800 */
        /* <DEDUP_REMOVED lines=27> */
[----:B------:R-:W-:Y:S08]  /*0740*/  F2F.F16.F32 R39, R39 ;  /* 0x0000002700277304 */ /* 0x000ff00000200800 */
[----:B------:R-:W1:Y:S02]  /*0750*/  F2F.F16.F32 R34, R34 ;  /* 0x0000002200227304 */ /* 0x000e640000200800 */
        /* <DEDUP_REMOVED lines=48> */
[----:B------:R-:W-:Y:S08]  /*0a60*/  F2F.F16.F32 R37, R37 ;  /* 0x0000002500257304 */ /* 0x000ff00000200800 */
[----:B------:R-:W0:Y:S02]  /*0a70*/  F2F.F16.F32 R8, R8 ;  /* 0x0000000800087304 */ /* 0x000e240000200800 */
        /* <DEDUP_REMOVED lines=17> */
[----:B------:R-:W-:Y:S08]  /*0b90*/  F2F.F16.F32 R4, R4 ;  /* 0x0000000400047304 */ /* 0x000ff00000200800 */
[----:B------:R-:W0:Y:S02]  /*0ba0*/  F2F.F16.F32 R39, R39 ;  /* 0x0000002700277304 */ /* 0x000e240000200800 */
        /* <DEDUP_REMOVED lines=24> */
[----:B------:R-:W-:Y:S08]  /*0d30*/  F2F.F16.F32 R20, R20 ;  /* 0x0000001400147304 */ /* 0x000ff00000200800 */
[----:B------:R-:W0:Y:S02]  /*0d40*/  F2F.F16.F32 R21, R21 ;  /* 0x0000001500157304 */ /* 0x000e240000200800 */
        /* <DEDUP_REMOVED lines=81> */
[----:B------:R-:W-:Y:S08]  /*1260*/  F2F.F16.F32 R39, R39 ;  /* 0x0000002700277304 */ /* 0x000ff00000200800 */
[----:B------:R-:W0:Y:S02]  /*1270*/  F2F.F16.F32 R22, R22 ;  /* 0x0000001600167304 */ /* 0x000e240000200800 */
        /* <DEDUP_REMOVED lines=16> */
[----:B------:R-:W-:Y:S08]  /*1380*/  F2F.F16.F32 R38, R38 ;  /* 0x0000002600267304 */ /* 0x000ff00000200800 */
[----:B------:R-:W0:Y:S02]  /*1390*/  F2F.F16.F32 R45, R45 ;  /* 0x0000002d002d7304 */ /* 0x000e240000200800 */
        /* <DEDUP_REMOVED lines=65> */
[----:B------:R-:W-:Y:S08]  /*17b0*/  F2F.F16.F32 R38, R34 ;  /* 0x0000002200267304 */ /* 0x000ff00000200800 */
[----:B------:R-:W0:Y:S02]  /*17c0*/  F2F.F16.F32 R39, R39 ;  /* 0x0000002700277304 */ /* 0x000e240000200800 */
        /* <DEDUP_REMOVED lines=45> */
[----:B------:R-:W0:Y:S02]  /*1aa0*/  F2F.F16.F32 R24, R24 ;  /* 0x0000001800187304 */ /* 0x000e240000200800 */
[----:B0-----:R-:W-:-:S05]  /*1ab0*/  IMAD.U32 R35, R24, 0x10000, RZ ;  /* 0x0001000018237824 */ /* 0x001fca00078e00ff */
[----:B------:R-:W-:Y:S01]  /*1ac0*/  LOP3.LUT R15, R35, R15, R41, 0xfe, !PT ;  /* 0x0000000f230f7212 */ /* 0x000fe200078efe29 */
[----:B------:R-:W-:-:S06]  /*1ad0*/  FMUL R35, R5, UR8 ;  /* 0x0000000805237c20 */ /* 0x000fcc0008400000 */
[----:B------:R-:W0:Y:S02]  /*1ae0*/  F2F.F16.F32 R35, R35 ;  /* 0x0000002300237304 */ /* 0x000e240000200800 */
        /* <DEDUP_REMOVED lines=38> */
[----:B------:R-:W-:Y:S08]  /*1d50*/  F2F.F16.F32 R36, R36 ;  /* 0x0000002400247304 */ /* 0x000ff00000200800 */
[----:B------:R-:W0:Y:S01]  /*1d60*/  F2F.F16.F32 R37, R37 ;  /* 0x0000002500257304 */ /* 0x000e220000200800 */
        /* <DEDUP_REMOVED lines=10> */
[----:B------:R-:W0:Y:S01]  /*1e10*/  F2F.F16.F32 R13, R13 ;  /* 0x0000000d000d7304 */ /* 0x000e220000200800 */
[----:B------:R-:W-:Y:S02]  /*1e20*/  FMNMX3 R8, |R4|, R12, |R5|, !PT ;  /* 0x0000000c04087276 */ /* 0x000fe40007800605 */
[----:B0-----:R-:W-:-:S04]  /*1e30*/  SHF.L.U32 R35, R13, 0x10, RZ ;  /* 0x000000100d237819 */ /* 0x001fc800000006ff */
[----:B------:R-:W-:Y:S01]  /*1e40*/  LOP3.LUT R39, R35, R39, R36, 0xfe, !PT ;  /* 0x0000002723277212 */ /* 0x000fe200078efe24 */
[----:B------:R-:W-:Y:S02]  /*1e50*/  IMAD.U32 R35, RZ, RZ, UR6 ;  /* 0x00000006ff237e24 */ /* 0x000fe4000f8e00ff */
[----:B------:R-:W-:Y:S02]  /*1e60*/  FMUL R36, R5, UR8 ;  /* 0x0000000805247c20 */ /* 0x000fe40008400000 */
[----:B------:R-:W-:Y:S02]  /*1e70*/  IMAD R12, R35, 0xd, R2 ;  /* 0x0000000d230c7824 */ /* 0x000fe400078e0202 */
[----:B------:R-:W0:Y:S01]  /*1e80*/  F2F.F16.F32 R2, R36 ;  /* 0x0000002400027304 */ /* 0x000e220000200800 */
        /* <DEDUP_REMOVED lines=26> */
[----:B------:R-:W-:Y:S08]  /*2030*/  F2F.F16.F32 R37, R37 ;  /* 0x0000002500257304 */ /* 0x000ff00000200800 */
[----:B------:R-:W0:Y:S02]  /*2040*/  F2F.F16.F32 R34, R34 ;  /* 0x0000002200227304 */ /* 0x000e240000200800 */
        /* <DEDUP_REMOVED lines=11> */
[----:B------:R-:W-:Y:S08]  /*2100*/  F2F.F16.F32 R45, R45 ;  /* 0x0000002d002d7304 */ /* 0x000ff00000200800 */
[----:B------:R-:W1:Y:S02]  /*2110*/  F2F.F16.F32 R32, R32 ;  /* 0x0000002000207304 */ /* 0x000e640000200800 */
        /* <DEDUP_REMOVED lines=11> */
[----:B------:R-:W-:Y:S08]  /*21d0*/  F2F.F16.F32 R33, R33 ;  /* 0x0000002100217304 */ /* 0x000ff00000200800 */
[----:B------:R-:W0:Y:S02]  /*21e0*/  F2F.F16.F32 R18, R18 ;  /* 0x0000001200127304 */ /* 0x000e240000200800 */
        /* <DEDUP_REMOVED lines=16> */
[----:B------:R-:W2:Y:S08]  /*22f0*/  F2F.F16.F32 R19, R19 ;  /* 0x0000001300137304 */ /* 0x000eb00000200800 */
[----:B------:R-:W3:Y:S01]  /*2300*/  F2F.F16.F32 R36, R36 ;  /* 0x0000002400247304 */ /* 0x000ee20000200800 */
        /* <DEDUP_REMOVED lines=139> */
.L_x_3726:
[----:B---3--:R-:W-:-:S07]  /*2bc0*/  FMNMX R2, R5, R4, !PT ;  /* 0x0000000405027209 */ /* 0x008fce0007800000 */
.L_x_3718:
[----:B--2---:R-:W-:Y:S05]  /*2bd0*/  BSYNC B0 ;  /* 0x0000000000007941 */ /* 0x004fea0003800000 */
.L_x_3717:
        /* <DEDUP_REMOVED lines=17> */
.L_x_3721:
[----:B------:R-:W-:Y:S05]  /*2cf0*/  BSYNC.RECONVERGENT B0 ;  /* 0x0000000000007941 */ /* 0x000fea0003800200 */
.L_x_3720:
[----:B------:R-:W-:Y:S05]  /*2d00*/  @P1 EXIT ;  /* 0x000000000000194d */ /* 0x000fea0003800000 */
[----:B------:R-:W-:-:S04]  /*2d10*/  UIADD3 UR6, UPT, UPT, UR8, 0x1800000, URZ ;  /* 0x0180000008067890 */ /* 0x000fc8000fffe0ff */
[----:B------:R-:W-:-:S04]  /*2d20*/  ULOP3.LUT UR6, UR6, 0x7f800000, URZ, 0xc0, !UPT ;  /* 0x7f80000006067892 */ /* 0x000fc8000f8ec0ff */
[----:B------:R-:W-:-:S09]  /*2d30*/  UISETP.GT.U32.AND UP0, UPT, UR6, 0x1ffffff, UPT ;  /* 0x01ffffff0600788c */ /* 0x000fd2000bf04070 */
[----:B------:R-:W-:Y:S05]  /*2d40*/  BRA.U UP0, `(.L_x_3722) ;  /* 0x0000000100107547 */ /* 0x000fea000b800000 */
[----:B------:R-:W-:Y:S02]  /*2d50*/  MOV R0, UR8 ;  /* 0x0000000800007c02 */ /* 0x000fe40008000f00 */
[----:B------:R-:W-:-:S07]  /*2d60*/  MOV R7, 0x2d80 ;  /* 0x00002d8000077802 */ /* 0x000fce0000000f00 */
[----:B012---:R-:W-:Y:S05]  /*2d70*/  CALL.REL.NOINC `($__internal_28_$__cuda_sm20_rcp_rn_f32_slowpath) ;  /* 0x0000000000607944 */ /* 0x007fea0003c00000 */
[----:B------:R-:W-:Y:S05]  /*2d80*/  BRA `(.L_x_3723) ;  /* 0x0000000000147947 */ /* 0x000fea0003800000 */
.L_x_3722:
[----:B-12---:R-:W1:Y:S01]  /*2d90*/  MUFU.RCP R5, UR8 ;  /* 0x0000000800057d08 */ /* 0x006e620008001000 */
[----:B------:R-:W-:-:S04]  /*2da0*/  IMAD.U32 R0, RZ, RZ, UR8 ;  /* 0x00000008ff007e24 */ /* 0x000fc8000f8e00ff */
[----:B-1----:R-:W-:-:S04]  /*2db0*/  FFMA R0, R5, R0, -1 ;  /* 0xbf80000005007423 */ /* 0x002fc80000000000 */
[----:B------:R-:W-:-:S04]  /*2dc0*/  FADD.FTZ R0, -R0, -RZ ;  /* 0x800000ff00007221 */ /* 0x000fc80000010100 */
[----:B------:R-:W-:-:S07]  /*2dd0*/  FFMA R5, R5, R0, R5 ;  /* 0x0000000005057223 */ /* 0x000fce0000000005 */
.L_x_3723:
[----:B------:R-:W-:Y:S02]  /*2de0*/  MOV R2, UR4 ;  /* 0x0000000400027c02 */ /* 0x000fe40008000f00 */
[----:B------:R-:W-:-:S05]  /*2df0*/  MOV R3, UR5 ;  /* 0x0000000500037c02 */ /* 0x000fca0008000f00 */
[----:B------:R-:W-:Y:S01]  /*2e00*/  STG.E desc[UR10][R2.64], R5 ;  /* 0x0000000502007986 */ /* 0x000fe2000c10190a */
[----:B------:R-:W-:Y:S05]  /*2e10*/  EXIT ;  /* 0x000000000000794d */ /* 0x000fea0003800000 */
.L_x_3719:
[----:B------:R-:W-:Y:S02]  /*2e20*/  HFMA2 R9, -RZ, RZ, 0, 1.847743988037109375e-06 ;  /* 0x0000001fff097431 */ /* 0x000fe400000001ff */
[----:B------:R-:W-:Y:S01]  /*2e30*/  IMAD.MOV.U32 R7, RZ, RZ, 0x2 ;  /* 0x00000002ff077424 */ /* 0x000fe200078e00ff */
[----:B------:R-:W-:-:S07]  /*2e40*/  MOV R6, 0xffffffff ;  /* 0xffffffff00067802 */ /* 0x000fce0000000f00 */
[----:B012---:R-:W-:Y:S05]  /*2e50*/  WARPSYNC.COLLECTIVE R6, `(.L_x_3724) ;  /* 0x0000000006087348 */ /* 0x007fea0003c00000 */
[----:B-1----:R1:W3:Y:S02]  /*2e60*/  SHFL.DOWN P0, R4, R2, R7, R9 ;  /* 0x0800000702047389 */ /* 0x0022e40000000009 */
[----:B0123--:R-:W-:Y:S05]  /*2e70*/  ENDCOLLECTIVE ;  /* 0x000000000000791b */ /* 0x00ffea0003800000 */
.L_x_3724:
[----:B------:R-:W-:Y:S02]  /*2e80*/  HFMA2 R7, -RZ, RZ, 0, 5.9604644775390625e-08 ;  /* 0x00000001ff077431 */ /* 0x000fe400000001ff */
[----:B------:R-:W-:-:S05]  /*2e90*/  IMAD.MOV.U32 R5, RZ, RZ, R4 ;  /* 0x000000ffff057224 */ /* 0x000fca00078e0004 */
[----:B------:R-:W-:-:S04]  /*2ea0*/  FMNMX R5, R5, R2, !PT ;  /* 0x0000000205057209 */ /* 0x000fc80007800000 */
[----:B------:R-:W-:-:S07]  /*2eb0*/  MOV R2, R5 ;  /* 0x0000000500027202 */ /* 0x000fce0000000f00 */
[----:B------:R-:W-:Y:S05]  /*2ec0*/  WARPSYNC.COLLECTIVE R6, `(.L_x_3725) ;  /* 0x0000000006087348 */ /* 0x000fea0003c00000 */
[----:B------:R0:W1:Y:S02]  /*2ed0*/  SHFL.DOWN P0, R4, R2, R7, R9 ;  /* 0x0800000702047389 */ /* 0x0000640000000009 */
[----:B01----:R-:W-:Y:S05]  /*2ee0*/  ENDCOLLECTIVE ;  /* 0x000000000000791b */ /* 0x003fea0003800000 */
.L_x_3725:
[----:B------:R-:W-:Y:S05]  /*2ef0*/  BRA `(.L_x_3726) ;  /* 0xfffffffc00307947 */ /* 0x000fea000383ffff */
        .weak           $__internal_28_$__cuda_sm20_rcp_rn_f32_slowpath
        .type           $__internal_28_$__cuda_sm20_rcp_rn_f32_slowpath,@function
        .size           $__internal_28_$__cuda_sm20_rcp_rn_f32_slowpath,(.L_x_3802 - $__internal_28_$__cuda_sm20_rcp_rn_f32_slowpath)
$__internal_28_$__cuda_sm20_rcp_rn_f32_slowpath:
        /* <DEDUP_REMOVED lines=15> */
.L_x_3727:
        /* <DEDUP_REMOVED lines=33> */
.L_x_3729:
[----:B------:R0:W1:Y:S02]  /*3200*/  MUFU.RCP R2, R0 ;  /* 0x0000000000027308 */ /* 0x0000640000001000 */
.L_x_3728:
[----:B------:R-:W-:Y:S02]  /*3210*/  HFMA2 R3, -RZ, RZ, 0, 0 ;  /* 0x00000000ff037431 */ /* 0x000fe400000001ff */
[----:B-1-3--:R-:W-:Y:S01]  /*3220*/  IMAD.MOV.U32 R5, RZ, RZ, R2 ;  /* 0x000000ffff057224 */ /* 0x00afe200078e0002 */
[----:B------:R-:W-:-:S04]  /*3230*/  MOV R2, R7 ;  /* 0x0000000700027202 */ /* 0x000fc80000000f00 */
[----:B0-2---:R-:W-:Y:S05]  /*3240*/  RET.REL.NODEC R2 `(_ZN18transformer_engine56_GLOBAL__N__9a404817_23_multi_cast_transpose_cu_26a11c4627multi_cast_transpose_kernelILi2ELi4ELb1Eff6__halfEEvNS0_22MultiCastTransposeArgsE) ;  /* 0xffffffcc026c7950 */ /* 0x005fea0003c3ffff */
.L_x_3730:
        /* <DEDUP_REMOVED lines=11> */
.L_x_3802:


//--------------------- .text._ZN18transformer_engine56_GLOBAL__N__9a404817_23_multi_cast_transpose_cu_26a11c4627multi_cast_transpose_kernelILi2ELi2ELb1EfffEEvNS0_22MultiCastTransposeArgsE --------------------------
	.section	.text._ZN18transformer_engine56_GLOBAL__N__9a404817_23_multi_cast_transpose_cu_26a11c4627multi_cast_transpose_kernelILi2ELi2ELb1EfffEEvNS0_22MultiCastTransposeArgsE,"ax",@progbits
	.align	128
.text._ZN18transformer_engine56_GLOBAL__N__9a404817_23_multi_cast_transpose_cu_26a11c4627multi_cast_transpose_kernelILi2ELi2ELb1EfffEEvNS0_22MultiCastTransposeArgsE:
        .type           _ZN18transformer_engine56_GLOBAL__N__9a404817_23_multi_cast_transpose_cu_26a11c4627multi_cast_transpose_kernelILi2ELi2ELb1EfffEEvNS0_22MultiCastTransposeArgsE,@function
        .size           _ZN18transformer_engine56_GLOBAL__N__9a404817_23_multi_cast_transpose_cu_26a11c4627multi_cast_transpose_kernelILi2ELi2ELb1EfffEEvNS0_22MultiCastTransposeArgsE,(.L_x_3804 - _ZN18transformer_engine56_GLOBAL__N__9a404817_23_multi_cast_transpose_cu_26a11c4627multi_cast_transpose_kernelILi2ELi2ELb1EfffEEvNS0_22MultiCastTransposeArgsE)
        .other          _ZN18transformer_engine56_GLOBAL__N__9a404817_23_multi_cast_transpose_cu_26a11c4627multi_cast_transpose_kernelILi2ELi2ELb1EfffEEvNS0_22MultiCastTransposeArgsE,@"STO_CUDA_ENTRY STV_DEFAULT"
_ZN18transformer_engine56_GLOBAL__N__9a404817_23_multi_cast_transpose_cu_26a11c4627multi_cast_transpose_kernelILi2ELi2ELb1EfffEEvNS0_22MultiCastTransposeArgsE:
[----:B------:R-:W-:Y:S08]  /*0000*/  LDC R1, c[0x0][0x37c] ;  /* 0x0000df00ff017b82 */ /* 0x000ff00000000800 */
[----:B------:R-:W0:Y:S01]  /*0010*/  S2UR UR7, SR_CTAID.X ;  /* 0x00000000000779c3 */ /* 0x000e220000002500 */
[----:B------:R-:W-:Y:S01]  /*0020*/  UMOV UR4, URZ ;  /* 0x000000ff00047c82 */ /* 0x000fe20008000000 */
[----:B------:R-:W-:-:S05]  /*0030*/  UMOV UR8, 0xe00 ;  /* 0x00000e0000087882 */ /* 0x000fca0000000000 */
.L_x_3731:
[----:B------:R-:W-:Y:S02]  /*0040*/  ULEA UR5, UR4, UR8, 0x2 ;  /* 0x0000000804057291 */ /* 0x000fe4000f8e10ff */
[----:B------:R-:W-:-:S10]  /*0050*/  MOV R48, UR4 ;  /* 0x0000000400307c02 */ /* 0x000fd40008000f00 */
[----:B------:R-:W0:Y:S01]  /*0060*/  LDCU UR6, c[0x0][UR5+0x384] ;  /* 0x00007080050677ac */ /* 0x000e220008000800 */
[----:B------:R-:W-:-:S07]  /*0070*/  UIADD3 UR5, UPT, UPT, UR4, 0x1, URZ ;  /* 0x0000000104057890 */ /* 0x000fce000fffe0ff */
[----:B------:R-:W-:Y:S01]  /*0080*/  UMOV UR4, UR5 ;  /* 0x0000000500047c82 */ /* 0x000fe20008000000 */
[----:B0-----:R-:W-:-:S09]  /*0090*/  UISETP.GT.AND UP0, UPT, UR6, UR7, UPT ;  /* 0x000000070600728c */ /* 0x001fd2000bf04270 */
[----:B------:R-:W-:Y:S05]  /*00a0*/  BRA.U !UP0, `(.L_x_3731) ;  /* 0xfffffffd08e47547 */ /* 0x000fea000b83ffff */
[C---:B------:R-:W-:Y:S02]  /*00b0*/  IMAD.SHL.U32 R3, R48.reuse, 0x8, RZ ;  /* 0x0000000830037824 */ /* 0x040fe400078e00ff */
[----:B------:R-:W-:Y:S02]  /*00c0*/  HFMA2 R50, -RZ, RZ, 1.875, 0 ;  /* 0x3f800000ff327431 */ /* 0x000fe400000001ff */
[----:B------:R-:W-:Y:S01]  /*00d0*/  IMAD R48, R48, -0x4, R3 ;  /* 0xfffffffc30307824 */ /* 0x000fe200078e0203 */
[----:B------:R-:W0:Y:S08]  /*00e0*/  LDC.64 R12, c[0x0][R3+0x980] ;  /* 0x00026000030c7b82 */ /* 0x000e300000000a00 */
[----:B------:R-:W1:Y:S08]  /*00f0*/  LDC R51, c[0x0][R48+0x1080] ;  /* 0x0004200030337b82 */ /* 0x000e700000000800 */
[----:B------:R-:W2:Y:S01]  /*0100*/  LDC.64 R42, c[0x0][R3+0x380] ;  /* 0x0000e000032a7b82 */ /* 0x000ea20000000a00 */
[----:B-1----:R-:W-:-:S04]  /*0110*/  IADD3 R0, PT, PT, R51, 0x3f, RZ ;  /* 0x0000003f33007810 */ /* 0x002fc80007ffe0ff */
[----:B------:R-:W-:-:S04]  /*0120*/  SHF.R.S32.HI R5, RZ, 0x1f, R0 ;  /* 0x0000001fff057819 */ /* 0x000fc80000011400 */
[----:B------:R-:W-:Y:S02]  /*0130*/  LEA.HI R5, R5, R0, RZ, 0x6 ;  /* 0x0000000005057211 */ /* 0x000fe400078f30ff */
[----:B------:R-:W1:Y:S02]  /*0140*/  LDC R0, c[0x0][R48+0x1180] ;  /* 0x0004600030007b82 */ /* 0x000e640000000800 */
[----:B------:R-:W-:-:S04]  /*0150*/  SHF.R.S32.HI R11, RZ, 0x6, R5 ;  /* 0x00000006ff0b7819 */ /* 0x000fc80000011405 */
[-C--:B------:R-:W-:Y:S02]  /*0160*/  IABS R7, R11.reuse ;  /* 0x0000000b00077213 */ /* 0x080fe40000000000 */
[----:B------:R-:W-:Y:S02]  /*0170*/  IABS R10, R11 ;  /* 0x0000000b000a7213 */ /* 0x000fe40000000000 */
[----:B------:R-:W3:Y:S01]  /*0180*/  I2F.RP R2, R7 ;  /* 0x0000000700027306 */ /* 0x000ee20000209400 */
[----:B-1----:R-:W-:-:S07]  /*0190*/  IADD3 R0, PT, PT, -R0, UR7, RZ ;  /* 0x0000000700007c10 */ /* 0x002fce000fffe1ff */
[----:B---3--:R-:W1:Y:S01]  /*01a0*/  MUFU.RCP R2, R2 ;  /* 0x0000000200027308 */ /* 0x008e620000001000 */
[----:B------:R-:W3:Y:S01]  /*01b0*/  LDCU.64 UR6, c[0x0][0x358] ;  /* 0x00006b00ff0677ac */ /* 0x000ee20008000a00 */
[----:B------:R-:W-:Y:S01]  /*01c0*/  IABS R8, R0 ;  /* 0x0000000000087213 */ /* 0x000fe20000000000 */
[----:B-1----:R-:W-:Y:S02]  /*01d0*/  VIADD R4, R2, 0xffffffe ;  /* 0x0ffffffe02047836 */ /* 0x002fe40000000000 */
[----:B------:R-:W1:Y:S03]  /*01e0*/  S2R R2, SR_TID.X ;  /* 0x0000000000027919 */ /* 0x000e660000002100 */
[----:B------:R4:W5:Y:S02]  /*01f0*/  F2I.FTZ.U32.TRUNC.NTZ R5, R4 ;  /* 0x0000000400057305 */ /* 0x000964000021f000 */
[----:B----4-:R-:W-:Y:S01]  /*0200*/  HFMA2 R4, -RZ, RZ, 0, 0 ;  /* 0x00000000ff047431 */ /* 0x010fe200000001ff */
[----:B-----5:R-:W-:-:S05]  /*0210*/  IADD3 R6, PT, PT, RZ, -R5, RZ ;  /* 0x80000005ff067210 */ /* 0x020fca0007ffe0ff */
[----:B------:R-:W-:Y:S02]  /*0220*/  IMAD R9, R6, R7, RZ ;  /* 0x0000000706097224 */ /* 0x000fe400078e02ff */
[----:B------:R-:W-:Y:S02]  /*0230*/  IMAD.MOV.U32 R6, RZ, RZ, R8 ;  /* 0x000000ffff067224 */ /* 0x000fe400078e0008 */
[----:B------:R-:W-:-:S04]  /*0240*/  IMAD.HI.U32 R5, R5, R9, R4 ;  /* 0x0000000905057227 */ /* 0x000fc800078e0004 */
[----:B------:R-:W-:Y:S02]  /*0250*/  IMAD.MOV R4, RZ, RZ, -R10 ;  /* 0x000000ffff047224 */ /* 0x000fe400078e0a0a */
[----:B------:R-:W-:-:S04]  /*0260*/  IMAD.HI.U32 R5, R5, R6, RZ ;  /* 0x0000000605057227 */ /* 0x000fc800078e00ff */
[----:B------:R-:W-:Y:S02]  /*0270*/  IMAD R4, R5, R4, R6 ;  /* 0x0000000405047224 */ /* 0x000fe400078e0206 */
[----:B-1----:R-:W-:-:S03]  /*0280*/  IMAD.SHL.U32 R40, R2, 0x2, RZ ;  /* 0x0000000202287824 */ /* 0x002fc600078e00ff */
[----:B------:R-:W-:Y:S02]  /*0290*/  ISETP.GT.U32.AND P2, PT, R7, R4, PT ;  /* 0x000000040700720c */ /* 0x000fe40003f44070 */
[----:B------:R-:W-:-:S11]  /*02a0*/  LOP3.LUT R40, R40, 0x3e, RZ, 0xc0, !PT ;  /* 0x0000003e28287812 */ /* 0x000fd600078ec0ff */
[-C--:B------:R-:W-:Y:S02]  /*02b0*/  @!P2 IADD3 R4, PT, PT, R4, -R7.reuse, RZ ;  /* 0x800000070404a210 */ /* 0x080fe40007ffe0ff */
[----:B------:R-:W-:Y:S02]  /*02c0*/  @!P2 IADD3 R5, PT, PT, R5, 0x1, RZ ;  /* 0x000000010505a810 */ /* 0x000fe40007ffe0ff */
[----:B------:R-:W-:Y:S02]  /*02d0*/  ISETP.GE.U32.AND P0, PT, R4, R7, PT ;  /* 0x000000070400720c */ /* 0x000fe40003f06070 */
[----:B------:R-:W-:Y:S02]  /*02e0*/  LOP3.LUT R4, R0, R11, RZ, 0x3c, !PT ;  /* 0x0000000b00047212 */ /* 0x000fe400078e3cff */
[----:B------:R-:W-:Y:S02]  /*02f0*/  ISETP.NE.AND P2, PT, R11, RZ, PT ;  /* 0x000000ff0b00720c */ /* 0x000fe40003f45270 */
[----:B------:R-:W-:-:S02]  /*0300*/  ISETP.GE.AND P1, PT, R4, RZ, PT ;  /* 0x000000ff0400720c */ /* 0x000fc40003f26270 */
[----:B------:R-:W-:-:S04]  /*0310*/  SHF.R.U32.HI R4, RZ, 0x5, R2 ;  /* 0x00000005ff047819 */ /* 0x000fc80000011602 */
[----:B------:R-:W-:Y:S01]  /*0320*/  SHF.L.U32 R8, R4, 0x1, RZ ;  /* 0x0000000104087819 */ /* 0x000fe200000006ff */
[----:B------:R-:W-:Y:S01]  /*0330*/  @P0 VIADD R5, R5, 0x1 ;  /* 0x0000000105050836 */ /* 0x000fe20000000000 */
[----:B0-----:R-:W-:-:S04]  /*0340*/  ISETP.NE.U32.AND P0, PT, R12, RZ, PT ;  /* 0x000000ff0c00720c */ /* 0x001fc80003f05070 */
[----:B------:R-:W-:Y:S02]  /*0350*/  ISETP.NE.AND.EX P0, PT, R13, RZ, PT, P0 ;  /* 0x000000ff0d00720c */ /* 0x000fe40003f05300 */
[----:B------:R-:W-:Y:S02]  /*0360*/  @!P1 IADD3 R5, PT, PT, -R5, RZ, RZ ;  /* 0x000000ff05059210 */ /* 0x000fe40007ffe1ff */
[----:B------:R-:W-:-:S04]  /*0370*/  @!P2 LOP3.LUT R5, RZ, R11, RZ, 0x33, !PT ;  /* 0x0000000bff05a212 */ /* 0x000fc800078e33ff */
[C---:B------:R-:W-:Y:S02]  /*0380*/  IADD3 R7, PT, PT, -R5.reuse, RZ, RZ ;  /* 0x000000ff05077210 */ /* 0x040fe40007ffe1ff */
[----:B------:R-:W-:-:S03]  /*0390*/  SHF.L.U32 R49, R5, 0x6, RZ ;  /* 0x0000000605317819 */ /* 0x000fc600000006ff */
[----:B------:R-:W-:Y:S01]  /*03a0*/  IMAD R6, R11, R7, R0 ;  /* 0x000000070b067224 */ /* 0x000fe200078e0200 */
[----:B------:R-:W-:Y:S01]  /*03b0*/  LOP3.LUT R14, R49, R8, RZ, 0xfc, !PT ;  /* 0x00000008310e7212 */ /* 0x000fe200078efcff */
[----:B---3--:R-:W3:Y:S02]  /*03c0*/  @P0 LDG.E R50, desc[UR6][R12.64] ;  /* 0x000000060c320981 */ /* 0x008ee4000c1e1900 */
[----:B------:R-:W-:-:S05]  /*03d0*/  IMAD.SHL.U32 R5, R6, 0x40, RZ ;  /* 0x0000004006057824 */ /* 0x000fca00078e00ff */
[----:B------:R-:W-:-:S05]  /*03e0*/  LOP3.LUT R16, R5, R40, RZ, 0xfc, !PT ;  /* 0x0000002805107212 */ /* 0x000fca00078efcff */
[----:B------:R-:W-:-:S04]  /*03f0*/  IMAD R11, R51, R14, R16 ;  /* 0x0000000e330b7224 */ /* 0x000fc800078e0210 */
[----:B--2---:R-:W-:-:S05]  /*0400*/  IMAD.WIDE R8, R11, 0x4, R42 ;  /* 0x000000040b087825 */ /* 0x004fca00078e022a */
[----:B------:R-:W3:Y:S01]  /*0410*/  LDG.E.64 R34, desc[UR6][R8.64] ;  /* 0x0000000608227981 */ /* 0x000ee2000c1e1b00 */
[----:B------:R-:W0:Y:S01]  /*0420*/  LDC.64 R44, c[0x0][R3+0x580] ;  /* 0x00016000032c7b82 */ /* 0x000e220000000a00 */
[----:B------:R-:W-:-:S04]  /*0430*/  IMAD.WIDE R26, R51, 0x4, R8 ;  /* 0x00000004331a7825 */ /* 0x000fc800078e0208 */
[----:B0-----:R-:W-:-:S04]  /*0440*/  IMAD.WIDE R10, R11, 0x4, R44 ;  /* 0x000000040b0a7825 */ /* 0x001fc800078e022c */
[-C--:B---3--:R-:W-:Y:S01]  /*0450*/  FMUL R6, R34, R50.reuse ;  /* 0x0000003222067220 */ /* 0x088fe20000400000 */
[----:B------:R-:W-:-:S05]  /*0460*/  FMUL R7, R35, R50 ;  /* 0x0000003223077220 */ /* 0x000fca0000400000 */
[----:B------:R0:W-:Y:S04]  /*0470*/  STG.E.64 desc[UR6][R10.64], R6 ;  /* 0x000000060a007986 */ /* 0x0001e8000c101b06 */
[----:B------:R-:W2:Y:S01]  /*0480*/  LDG.E.64 R26, desc[UR6][R26.64] ;  /* 0x000000061a1a7981 */ /* 0x000ea2000c1e1b00 */
[----:B------:R-:W-:-:S04]  /*0490*/  IMAD R14, R51, R14, R51 ;  /* 0x0000000e330e7224 */ /* 0x000fc800078e0233 */
[----:B------:R-:W-:-:S05]  /*04a0*/  IMAD R17, R51, 0x7, R14 ;  /* 0x0000000733117824 */ /* 0x000fca00078e020e */
[----:B------:R-:W-:Y:S01]  /*04b0*/  IADD3 R15, PT, PT, R16, R17, RZ ;  /* 0x00000011100f7210 */ /* 0x000fe20007ffe0ff */
[----:B------:R-:W-:-:S04]  /*04c0*/  IMAD.WIDE R12, R51, 0x4, R10 ;  /* 0x00000004330c7825 */ /* 0x000fc800078e020a */
[----:B------:R-:W-:-:S04]  /*04d0*/  IMAD.WIDE R18, R15, 0x4, R42 ;  /* 0x000000040f127825 */ /* 0x000fc800078e022a */
[-C--:B--2---:R-:W-:Y:S01]  /*04e0*/  FMUL R8, R26, R50.reuse ;  /* 0x000000321a087220 */ /* 0x084fe20000400000 */
[----:B------:R-:W-:-:S05]  /*04f0*/  FMUL R9, R27, R50 ;  /* 0x000000321b097220 */ /* 0x000fca0000400000 */
[----:B------:R1:W-:Y:S04]  /*0500*/  STG.E.64 desc[UR6][R12.64], R8 ;  /* 0x000000080c007986 */ /* 0x0003e8000c101b06 */
[----:B------:R-:W0:Y:S01]  /*0510*/  LDG.E.64 R28, desc[UR6][R18.64] ;  /* 0x00000006121c7981 */ /* 0x000e22000c1e1b00 */
[----:B------:R-:W-:-:S04]  /*0520*/  IMAD.WIDE R14, R15, 0x4, R44 ;  /* 0x000000040f0e7825 */ /* 0x000fc800078e022c */
[----:B------:R-:W-:-:S04]  /*0530*/  IMAD.WIDE R36, R51, 0x4, R18 ;  /* 0x0000000433247825 */ /* 0x000fc800078e0212 */
[-C--:B0-----:R-:W-:Y:S01]  /*0540*/  FMUL R10, R28, R50.reuse ;  /* 0x000000321c0a7220 */ /* 0x081fe20000400000 */
[----:B------:R-:W-:-:S05]  /*0550*/  FMUL R11, R29, R50 ;  /* 0x000000321d0b7220 */ /* 0x000fca0000400000 */
[----:B------:R0:W-:Y:S04]  /*0560*/  STG.E.64 desc[UR6][R14.64], R10 ;  /* 0x0000000a0e007986 */ /* 0x0001e8000c101b06 */
[----:B------:R-:W1:Y:S01]  /*0570*/  LDG.E.64 R36, desc[UR6][R36.64] ;  /* 0x0000000624247981 */ /* 0x000e62000c1e1b00 */
[----:B------:R-:W-:-:S04]  /*0580*/  IMAD.IADD R20, R51, 0x1, R17 ;  /* 0x0000000133147824 */ /* 0x000fc800078e0211 */
[----:B------:R-:W-:-:S05]  /*0590*/  IMAD R17, R51, 0x7, R20 ;  /* 0x0000000733117824 */ /* 0x000fca00078e0214 */
[----:B------:R-:W-:Y:S01]  /*05a0*/  IADD3 R21, PT, PT, R16, R17, RZ ;  /* 0x0000001110157210 */ /* 0x000fe20007ffe0ff */
[----:B------:R-:W-:-:S04]  /*05b0*/  IMAD.WIDE R22, R51, 0x4, R14 ;  /* 0x0000000433167825 */ /* 0x000fc800078e020e */
[----:B------:R-:W-:-:S04]  /*05c0*/  IMAD.WIDE R18, R21, 0x4, R42 ;  /* 0x0000000415127825 */ /* 0x000fc800078e022a */
[-C--:B-1----:R-:W-:Y:S01]  /*05d0*/  FMUL R12, R36, R50.reuse ;  /* 0x00000032240c7220 */ /* 0x082fe20000400000 */
[----:B------:R-:W-:-:S05]  /*05e0*/  FMUL R13, R37, R50 ;  /* 0x00000032250d7220 */ /* 0x000fca0000400000 */
[----:B------:R1:W-:Y:S04]  /*05f0*/  STG.E.64 desc[UR6][R22.64], R12 ;  /* 0x0000000c16007986 */ /* 0x0003e8000c101b06 */
[----:B------:R-:W0:Y:S01]  /*0600*/  LDG.E.64 R38, desc[UR6][R18.64] ;  /* 0x0000000612267981 */ /* 0x000e22000c1e1b00 */
[----:B------:R-:W-:-:S04]  /*0610*/  IMAD.WIDE R20, R21, 0x4, R44 ;  /* 0x0000000415147825 */ /* 0x000fc800078e022c */
[C---:B------:R-:W-:Y:S01]  /*0620*/  IMAD.WIDE R30, R51.reuse, 0x4, R18 ;  /* 0x00000004331e7825 */ /* 0x040fe200078e0212 */
[----:B------:R-:W-:-:S03]  /*0630*/  IADD3 R24, PT, PT, R51, R17, RZ ;  /* 0x0000001133187210 */ /* 0x000fc60007ffe0ff */
[-C--:B0-----:R-:W-:Y:S01]  /*0640*/  FMUL R14, R38, R50.reuse ;  /* 0x00000032260e7220 */ /* 0x081fe20000400000 */
[----:B------:R-:W-:-:S05]  /*0650*/  FMUL R15, R39, R50 ;  /* 0x00000032270f7220 */ /* 0x000fca0000400000 */
[----:B------:R0:W-:Y:S04]  /*0660*/  STG.E.64 desc[UR6][R20.64], R14 ;  /* 0x0000000e14007986 */ /* 0x0001e8000c101b06 */
[----:B------:R-:W2:Y:S01]  /*0670*/  LDG.E.64 R30, desc[UR6][R30.64] ;  /* 0x000000061e1e7981 */ /* 0x000ea2000c1e1b00 */
[----:B------:R-:W-:-:S04]  /*0680*/  IMAD R24, R51, 0x7, R24 ;  /* 0x0000000733187824 */ /* 0x000fc800078e0218 */
[----:B------:R-:W-:Y:S02]  /*0690*/  IMAD.IADD R33, R16, 0x1, R24 ;  /* 0x0000000110217824 */ /* 0x000fe400078e0218 */
[----:B------:R-:W-:-:S04]  /*06a0*/  IMAD.WIDE R52, R51, 0x4, R20 ;  /* 0x0000000433347825 */ /* 0x000fc800078e0214 */
[----:B------:R-:W-:-:S04]  /*06b0*/  IMAD.WIDE R46, R33, 0x4, R42 ;  /* 0x00000004212e7825 */ /* 0x000fc800078e022a */
[-C--:B--2---:R-:W-:Y:S01]  /*06c0*/  FMUL R16, R30, R50.reuse ;  /* 0x000000321e107220 */ /* 0x084fe20000400000 */
[----:B------:R-:W-:-:S05]  /*06d0*/  FMUL R17, R31, R50 ;  /* 0x000000321f117220 */ /* 0x000fca0000400000 */
[----:B------:R-:W-:Y:S04]  /*06e0*/  STG.E.64 desc[UR6][R52.64], R16 ;  /* 0x0000001034007986 */ /* 0x000fe8000c101b06 */
[----:B------:R-:W0:Y:S01]  /*06f0*/  LDG.E.64 R18, desc[UR6][R46.64] ;  /* 0x000000062e127981 */ /* 0x000e22000c1e1b00 */
[----:B------:R-:W-:-:S04]  /*0700*/  IMAD.WIDE R32, R33, 0x4, R44 ;  /* 0x0000000421207825 */ /* 0x000fc800078e022c */
[----:B-1----:R-:W-:-:S04]  /*0710*/  IMAD.WIDE R22, R51, 0x4, R46 ;  /* 0x0000000433167825 */ /* 0x002fc800078e022e */
[-C--:B0-----:R-:W-:Y:S01]  /*0720*/  FMUL R20, R18, R50.reuse ;  /* 0x0000003212147220 */ /* 0x081fe20000400000 */
[----:B------:R-:W-:-:S05]  /*0730*/  FMUL R21, R19, R50 ;  /* 0x0000003213157220 */ /* 0x000fca0000400000 */
[----:B------:R0:W-:Y:S04]  /*0740*/  STG.E.64 desc[UR6][R32.64], R20 ;  /* 0x0000001420007986 */ /* 0x0001e8000c101b06 */
[----:B------:R-:W2:Y:S01]  /*0750*/  LDG.E.64 R22, desc[UR6][R22.64] ;  /* 0x0000000616167981 */ /* 0x000ea2000c1e1b00 */
[C---:B------:R-:W-:Y:S01]  /*0760*/  IADD3 R54, PT, PT, R51.reuse, R24, RZ ;  /* 0x0000001833367210 */ /* 0x040fe20007ffe0ff */
[----:B0-----:R-:W-:Y:S01]  /*0770*/  IMAD.WIDE R32, R51, 0x4, R32 ;  /* 0x0000000433207825 */ /* 0x001fe200078e0220 */
[----:B------:R-:W-:-:S03]  /*0780*/  LOP3.LUT R21, R5, R40, RZ, 0xfc, !PT ;  /* 0x0000002805157212 */ /* 0x000fc600078efcff */
[-C--:B--2---:R-:W-:Y:S01]  /*0790*/  FMUL R24, R22, R50.reuse ;  /* 0x0000003216187220 */ /* 0x084fe20000400000 */
[----:B------:R-:W-:-:S05]  /*07a0*/  FMUL R25, R23, R50 ;  /* 0x0000003217197220 */ /* 0x000fca0000400000 */
[----:B------:R0:W-:Y:S02]  /*07b0*/  STG.E.64 desc[UR6][R32.64], R24 ;  /* 0x0000001820007986 */ /* 0x0001e4000c101b06 */
[----:B0-----:R-:W-:-:S05]  /*07c0*/  IMAD R25, R51, 0x7, R54 ;  /* 0x0000000733197824 */ /* 0x001fca00078e0236 */
[----:B------:R-:W-:-:S05]  /*07d0*/  IADD3 R47, PT, PT, R21, R25, RZ ;  /* 0x00000019152f7210 */ /* 0x000fca0007ffe0ff */
[----:B------:R-:W-:-:S05]  /*07e0*/  IMAD.WIDE R40, R47, 0x4, R42 ;  /* 0x000000042f287825 */ /* 0x000fca00078e022a */
[----:B------:R0:W2:Y:S01]  /*07f0*/  LDG.E.64 R32, desc[UR6][R40.64] ;  /* 0x0000000628207981 */ /* 0x0000a2000c1e1b00 */
[----:B------:R-:W-:Y:S01]  /*0800*/  FMNMX3 R46, |R34|, RZ, |R35|, !PT ;  /* 0x000000ff222e7276 */ /* 0x000fe20007800623 */
[----:B------:R-:W-:-:S03]  /*0810*/  IMAD.WIDE R34, R51, 0x4, R40 ;  /* 0x0000000433227825 */ /* 0x000fc600078e0228 */
[----:B------:R-:W-:Y:S01]  /*0820*/  FMNMX3 R46, |R26|, R46, |R27|, !PT ;  /* 0x0000002e1a2e7276 */ /* 0x000fe2000780061b */
[----:B0-----:R-:W-:-:S04]  /*0830*/  IMAD.WIDE R40, R47, 0x4, R44 ;  /* 0x000000042f287825 */ /* 0x001fc800078e022c */
[-C--:B--2---:R-:W-:Y:S01]  /*0840*/  FMUL R26, R32, R50.reuse ;  /* 0x00000032201a7220 */ /* 0x084fe20000400000 */
[----:B------:R-:W-:-:S05]  /*0850*/  FMUL R27, R33, R50 ;  /* 0x00000032211b7220 */ /* 0x000fca0000400000 */
[----:B------:R0:W-:Y:S04]  /*0860*/  STG.E.64 desc[UR6][R40.64], R26 ;  /* 0x0000001a28007986 */ /* 0x0001e8000c101b06 */
[----:B------:R-:W2:Y:S01]  /*0870*/  LDG.E.64 R34, desc[UR6][R34.64] ;  /* 0x0000000622227981 */ /* 0x000ea2000c1e1b00 */
[----:B------:R-:W-:Y:S01]  /*0880*/  FMNMX3 R46, |R28|, R46, |R29|, !PT ;  /* 0x0000002e1c2e7276 */ /* 0x000fe2000780061d */
[----:B------:R-:W-:-:S03]  /*0890*/  IMAD.IADD R28, R51, 0x1, R25 ;  /* 0x00000001331c7824 */ /* 0x000fc600078e0219 */
[----:B------:R-:W-:Y:S01]  /*08a0*/  FMNMX3 R46, |R36|, R46, |R37|, !PT ;  /* 0x0000002e242e7276 */ /* 0x000fe20007800625 */
[----:B------:R-:W-:-:S03]  /*08b0*/  IMAD R25, R51, 0x7, R28 ;  /* 0x0000000733197824 */ /* 0x000fc600078e021c */
[----:B------:R-:W-:Y:S01]  /*08c0*/  FMNMX3 R46, |R38|, R46, |R39|, !PT ;  /* 0x0000002e262e7276 */ /* 0x000fe20007800627 */
[----:B0-----:R-:W-:Y:S01]  /*08d0*/  IMAD.WIDE R40, R51, 0x4, R40 ;  /* 0x0000000433287825 */ /* 0x001fe200078e0228 */
[----:B------:R-:W-:-:S03]  /*08e0*/  IADD3 R39, PT, PT, R21, R25, RZ ;  /* 0x0000001915277210 */ /* 0x000fc60007ffe0ff */
[-C--:B--2---:R-:W-:Y:S01]  /*08f0*/  FMUL R28, R34, R50.reuse ;  /* 0x00000032221c7220 */ /* 0x084fe20000400000 */
[----:B------:R-:W-:-:S05]  /*0900*/  FMUL R29, R35, R50 ;  /* 0x00000032231d7220 */ /* 0x000fca0000400000 */
[----:B------:R0:W-:Y:S02]  /*0910*/  STG.E.64 desc[UR6][R40.64], R28 ;  /* 0x0000001c28007986 */ /* 0x0001e4000c101b06 */
[----:B0-----:R-:W-:-:S05]  /*0920*/  IMAD.WIDE R40, R39, 0x4, R42 ;  /* 0x0000000427287825 */ /* 0x001fca00078e022a */
[----:B------:R0:W2:Y:S01]  /*0930*/  LDG.E.64 R36, desc[UR6][R40.64] ;  /* 0x0000000628247981 */ /* 0x0000a2000c1e1b00 */
[----:B------:R-:W-:Y:S01]  /*0940*/  FMNMX3 R46, |R30|, R46, |R31|, !PT ;  /* 0x0000002e1e2e7276 */ /* 0x000fe2000780061f */
[----:B------:R-:W-:-:S04]  /*0950*/  IMAD.WIDE R38, R39, 0x4, R44 ;  /* 0x0000000427267825 */ /* 0x000fc800078e022c */
[----:B0-----:R-:W-:-:S04]  /*0960*/  IMAD.WIDE R40, R51, 0x4, R40 ;  /* 0x0000000433287825 */ /* 0x001fc800078e0228 */
[-C--:B--2---:R-:W-:Y:S01]  /*0970*/  FMUL R30, R36, R50.reuse ;  /* 0x00000032241e7220 */ /* 0x084fe20000400000 */
[----:B------:R-:W-:-:S05]  /*0980*/  FMUL R31, R37, R50 ;  /* 0x00000032251f7220 */ /* 0x000fca0000400000 */
[----:B------:R0:W-:Y:S04]  /*0990*/  STG.E.64 desc[UR6][R38.64], R30 ;  /* 0x0000001e26007986 */ /* 0x0001e8000c101b06 */
[----:B------:R-:W2:Y:S01]  /*09a0*/  LDG.E.64 R40, desc[UR6][R40.64] ;  /* 0x0000000628287981 */ /* 0x000ea2000c1e1b00 */
[----:B------:R-:W-:Y:S02]  /*09b0*/  FMNMX3 R46, |R18|, R46, |R19|, !PT ;  /* 0x0000002e122e7276 */ /* 0x000fe40007800613 */
[----:B------:R-:W-:Y:S02]  /*09c0*/  IADD3 R18, PT, PT, R51, R25, RZ ;  /* 0x0000001933127210 */ /* 0x000fe40007ffe0ff */
[----:B------:R-:W-:-:S03]  /*09d0*/  FMNMX3 R46, |R22|, R46, |R23|, !PT ;  /* 0x0000002e162e7276 */ /* 0x000fc60007800617 */
[C---:B------:R-:W-:Y:S01]  /*09e0*/  IMAD R18, R51.reuse, 0x7, R18 ;  /* 0x0000000733127824 */ /* 0x040fe200078e0212 */
[----:B------:R-:W-:Y:S01]  /*09f0*/  FMNMX3 R46, |R32|, R46, |R33|, !PT ;  /* 0x0000002e202e7276 */ /* 0x000fe20007800621 */
[----:B0-----:R-:W-:-:S04]  /*0a00*/  IMAD.WIDE R38, R51, 0x4, R38 ;  /* 0x0000000433267825 */ /* 0x001fc800078e0226 */
[----:B------:R-:W-:Y:S01]  /*0a10*/  IMAD.IADD R53, R21, 0x1, R18 ;  /* 0x0000000115357824 */ /* 0x000fe200078e0212 */
[----:B------:R-:W-:Y:S01]  /*0a20*/  FMNMX3 R22, |R34|, R46, |R35|, !PT ;  /* 0x0000002e22167276 */ /* 0x000fe20007800623 */
        /* <DEDUP_REMOVED lines=12> */
[----:B------:R-:W-:-:S05]  /*0af0*/  IADD3 R18, PT, PT, R51, R18, RZ ;  /* 0x0000001233127210 */ /* 0x000fca0007ffe0ff */
[----:B------:R-:W-:-:S05]  /*0b00*/  IMAD R18, R51, 0x7, R18 ;  /* 0x0000000733127824 */ /* 0x000fca00078e0212 */
[----:B------:R-:W-:Y:S01]  /*0b10*/  IADD3 R21, PT, PT, R21, R18, RZ ;  /* 0x0000001215157210 */ /* 0x000fe20007ffe0ff */
[----:B0-----:R-:W-:Y:S01]  /*0b20*/  IMAD.WIDE R52, R51, 0x4, R52 ;  /* 0x0000000433347825 */ /* 0x001fe200078e0234 */
[----:B------:R-:W-:-:S03]  /*0b30*/  FMNMX3 R18, |R40|, R22, |R41|, !PT ;  /* 0x0000001628127276 */ /* 0x000fc60007800629 */
[----:B------:R-:W-:-:S04]  /*0b40*/  IMAD.WIDE R46, R21, 0x4, R42 ;  /* 0x00000004152e7825 */ /* 0x000fc800078e022a */
[-C--:B--2---:R-:W-:Y:S01]  /*0b50*/  FMUL R40, R38, R50.reuse ;  /* 0x0000003226287220 */ /* 0x084fe20000400000 */
[----:B------:R-:W-:-:S05]  /*0b60*/  FMUL R41, R39, R50 ;  /* 0x0000003227297220 */ /* 0x000fca0000400000 */
[----:B------:R0:W-:Y:S04]  /*0b70*/  STG.E.64 desc[UR6][R52.64], R40 ;  /* 0x0000002834007986 */ /* 0x0001e8000c101b06 */
[----:B------:R1:W2:Y:S01]  /*0b80*/  LDG.E.64 R42, desc[UR6][R46.64] ;  /* 0x000000062e2a7981 */ /* 0x0002a2000c1e1b00 */
[----:B0-----:R-:W-:-:S04]  /*0b90*/  IMAD.WIDE R52, R21, 0x4, R44 ;  /* 0x0000000415347825 */ /* 0x001fc800078e022c */
[----:B-1----:R-:W-:Y:S01]  /*0ba0*/  IMAD.WIDE R46, R51, 0x4, R46 ;  /* 0x00000004332e7825 */ /* 0x002fe200078e022e */
[----:B------:R-:W-:Y:S02]  /*0bb0*/  FMNMX3 R34, |R34|, R18, |R35|, !PT ;  /* 0x0000001222227276 */ /* 0x000fe40007800623 */
[----:B------:R-:W0:Y:S01]  /*0bc0*/  S2R R18, SR_CgaCtaId ;  /* 0x0000000000127919 */ /* 0x000e220000008800 */
[----:B------:R-:W-:Y:S01]  /*0bd0*/  MOV R22, 0x400 ;  /* 0x0000040000167802 */ /* 0x000fe20000000f00 */
[-C--:B--2---:R-:W-:Y:S01]  /*0be0*/  FMUL R44, R42, R50.reuse ;  /* 0x000000322a2c7220 */ /* 0x084fe20000400000 */
[----:B------:R-:W-:-:S05]  /*0bf0*/  FMUL R45, R43, R50 ;  /* 0x000000322b2d7220 */ /* 0x000fca0000400000 */
[----:B------:R1:W-:Y:S04]  /*0c00*/  STG.E.64 desc[UR6][R52.64], R44 ;  /* 0x0000002c34007986 */ /* 0x0003e8000c101b06 */
[----:B------:R-:W2:Y:S01]  /*0c10*/  LDG.E.64 R46, desc[UR6][R46.64] ;  /* 0x000000062e2e7981 */ /* 0x000ea2000c1e1b00 */
[----:B------:R-:W-:Y:S01]  /*0c20*/  VIADD R21, R22, 0x10 ;  /* 0x0000001016157836 */ /* 0x000fe20000000000 */
[----:B------:R-:W-:Y:S02]  /*0c30*/  FMNMX3 R38, |R38|, R34, |R39|, !PT ;  /* 0x0000002226267276 */ /* 0x000fe40007800627 */
[----:B------:R-:W-:Y:S02]  /*0c40*/  LOP3.LUT R34, R2, 0x1f, RZ, 0xc0, !PT ;  /* 0x0000001f02227812 */ /* 0x000fe400078ec0ff */
[----:B0-----:R-:W-:-:S02]  /*0c50*/  LEA R21, R18, R21, 0x18 ;  /* 0x0000001512157211 */ /* 0x001fc400078ec0ff */
[----:B------:R-:W-:Y:S02]  /*0c60*/  MOV R35, R8 ;  /* 0x0000000800237202 */ /* 0x000fe40000000f00 */
[----:B------:R-:W-:Y:S01]  /*0c70*/  SHF.L.U32 R8, R2, 0x8, RZ ;  /* 0x0000000802087819 */ /* 0x000fe200000006ff */
[----:B------:R-:W-:Y:S01]  /*0c80*/  IMAD R21, R34, 0x108, R21 ;  /* 0x0000010822157824 */ /* 0x000fe200078e0215 */
[----:B------:R-:W-:Y:S02]  /*0c90*/  MOV R34, R6 ;  /* 0x0000000600227202 */ /* 0x000fe40000000f00 */
[----:B------:R-:W-:Y:S01]  /*0ca0*/  LOP3.LUT R8, R8, 0x1f00, RZ, 0xc0, !PT ;  /* 0x00001f0008087812 */ /* 0x000fe200078ec0ff */
[----:B------:R-:W-:Y:S01]  /*0cb0*/  IMAD R6, R4, 0x8, R21 ;  /* 0x0000000804067824 */ /* 0x000fe200078e0215 */
[----:B------:R-:W-:Y:S02]  /*0cc0*/  FMNMX3 R42, |R42|, R38, |R43|, !PT ;  /* 0x000000262a2a7276 */ /* 0x000fe4000780062b */
[----:B------:R-:W-:Y:S01]  /*0cd0*/  IADD3 R8, PT, PT, R21, -R8, RZ ;  /* 0x8000000815087210 */ /* 0x000fe20007ffe0ff */
[----:B------:R-:W-:Y:S01]  /*0ce0*/  IMAD.MOV.U32 R25, RZ, RZ, R28 ;  /* 0x000000ffff197224 */ /* 0x000fe200078e001c */
[----:B------:R0:W-:Y:S01]  /*0cf0*/  STS.64 [R6], R34 ;  /* 0x0000002206007388 */ /* 0x0001e20000000a00 */
[----:B------:R-:W-:-:S02]  /*0d00*/  MOV R21, R24 ;  /* 0x0000001800157202 */ /* 0x000fc40000000f00 */
[----:B------:R-:W-:Y:S01]  /*0d10*/  MOV R24, R26 ;  /* 0x0000001a00187202 */ /* 0x000fe20000000f00 */
[----:B-1----:R-:W-:Y:S01]  /*0d20*/  IMAD.WIDE R52, R51, 0x4, R52 ;  /* 0x0000000433347825 */ /* 0x002fe200078e0234 */
[----:B------:R-:W-:Y:S01]  /*0d30*/  MOV R39, R12 ;  /* 0x0000000c00277202 */ /* 0x000fe20000000f00 */
[----:B------:R1:W-:Y:S01]  /*0d40*/  STS.64 [R6+0x60], R20 ;  /* 0x0000601406007388 */ /* 0x0003e20000000a00 */
[----:B0-----:R-:W-:Y:S01]  /*0d50*/  MOV R34, R14 ;  /* 0x0000000e00227202 */ /* 0x001fe20000000f00 */
[----:B------:R-:W-:Y:S02]  /*0d60*/  IMAD.MOV.U32 R35, RZ, RZ, R16 ;  /* 0x000000ffff237224 */ /* 0x000fe400078e0010 */
[----:B------:R0:W-:Y:S01]  /*0d70*/  STS.64 [R6+0x80], R24 ;  /* 0x0000801806007388 */ /* 0x0001e20000000a00 */
[----:B------:R-:W-:-:S03]  /*0d80*/  IMAD.MOV.U32 R38, RZ, RZ, R10 ;  /* 0x000000ffff267224 */ /* 0x000fc600078e000a */
[----:B------:R3:W-:Y:S01]  /*0d90*/  STS.64 [R6+0x40], R34 ;  /* 0x0000402206007388 */ /* 0x0007e20000000a00 */
[----:B-1----:R-:W-:Y:S02]  /*0da0*/  MOV R20, R30 ;  /* 0x0000001e00147202 */ /* 0x002fe40000000f00 */
[----:B------:R-:W-:Y:S01]  /*0db0*/  MOV R21, R32 ;  /* 0x0000002000157202 */ /* 0x000fe20000000f00 */
[----:B0-----:R-:W-:Y:S01]  /*0dc0*/  IMAD.MOV.U32 R24, RZ, RZ, R36 ;  /* 0x000000ffff187224 */ /* 0x001fe200078e0024 */
[----:B------:R-:W-:Y:S02]  /*0dd0*/  MOV R25, R40 ;  /* 0x0000002800197202 */ /* 0x000fe40000000f00 */
[----:B---3--:R-:W-:Y:S01]  /*0de0*/  MOV R34, R44 ;  /* 0x0000002c00227202 */ /* 0x008fe20000000f00 */
[----:B------:R-:W-:Y:S04]  /*0df0*/  STS.64 [R6+0x20], R38 ;  /* 0x0000202606007388 */ /* 0x000fe80000000a00 */
[----:B------:R0:W-:Y:S04]  /*0e00*/  STS.64 [R6+0xa0], R20 ;  /* 0x0000a01406007388 */ /* 0x0001e80000000a00 */
[----:B------:R-:W-:Y:S01]  /*0e10*/  STS.64 [R6+0xc0], R24 ;  /* 0x0000c01806007388 */ /* 0x000fe20000000a00 */
[----:B------:R-:W-:Y:S01]  /*0e20*/  IMAD R10, R4, 0x108, R8 ;  /* 0x00000108040a7824 */ /* 0x000fe200078e0208 */
[----:B------:R-:W1:Y:S01]  /*0e30*/  LDC R14, c[0x0][R48+0xf80] ;  /* 0x0003e000300e7b82 */ /* 0x000e620000000800 */
[----:B------:R-:W-:-:S07]  /*0e40*/  SHF.L.U32 R8, R2, 0x1, RZ ;  /* 0x0000000102087819 */ /* 0x000fce00000006ff */
[----:B0-----:R-:W0:Y:S01]  /*0e50*/  LDC.64 R20, c[0x0][R3+0x780] ;  /* 0x0001e00003147b82 */ /* 0x001e220000000a00 */
[----:B------:R-:W-:Y:S02]  /*0e60*/  SHF.L.U32 R12, R4, 0x1, RZ ;  /* 0x00000001040c7819 */ /* 0x000fe400000006ff */
[----:B------:R-:W-:Y:S02]  /*0e70*/  LOP3.LUT R8, R8, 0x3e, RZ, 0xc0, !PT ;  /* 0x0000003e08087812 */ /* 0x000fe400078ec0ff */
[----:B------:R-:W-:Y:S02]  /*0e80*/  LOP3.LUT R12, R5, R12, RZ, 0xfc, !PT ;  /* 0x0000000c050c7212 */ /* 0x000fe400078efcff */
[----:B------:R-:W-:-:S03]  /*0e90*/  LOP3.LUT R8, R49, R8, RZ, 0xfc, !PT ;  /* 0x0000000831087212 */ /* 0x000fc600078efcff */
[C---:B------:R-:W-:Y:S01]  /*0ea0*/  VIADD R5, R12.reuse, 0x8 ;  /* 0x000000080c057836 */ /* 0x040fe20000000000 */
[----:B------:R-:W-:Y:S01]  /*0eb0*/  IADD3 R51, PT, PT, R12, 0x10, RZ ;  /* 0x000000100c337810 */ /* 0x000fe20007ffe0ff */
[C-C-:B-1----:R-:W-:Y:S02]  /*0ec0*/  IMAD R49, R14.reuse, R12, R8.reuse ;  /* 0x0000000c0e317224 */ /* 0x142fe400078e0208 */
[--C-:B------:R-:W-:Y:S01]  /*0ed0*/  IMAD R5, R14, R5, R8.reuse ;  /* 0x000000050e057224 */ /* 0x100fe200078e0208 */
[----:B------:R-:W-:Y:S01]  /*0ee0*/  IADD3 R57, PT, PT, R12, 0x18, RZ ;  /* 0x000000180c397810 */ /* 0x000fe20007ffe0ff */
[----:B------:R-:W-:Y:S02]  /*0ef0*/  IMAD R51, R14, R51, R8 ;  /* 0x000000330e337224 */ /* 0x000fe400078e0208 */
[----:B0-----:R-:W-:-:S04]  /*0f00*/  IMAD.WIDE R48, R49, 0x4, R20 ;  /* 0x0000000431307825 */ /* 0x001fc800078e0214 */
[----:B------:R-:W-:Y:S02]  /*0f10*/  IMAD R57, R14, R57, R8 ;  /* 0x000000390e397224 */ /* 0x000fe400078e0208 */
[----:B------:R-:W-:-:S04]  /*0f20*/  VIADD R61, R12, 0x38 ;  /* 0x000000380c3d7836 */ /* 0x000fc80000000000 */
[----:B------:R-:W-:Y:S01]  /*0f30*/  IMAD R61, R14, R61, R8 ;  /* 0x0000003d0e3d7224 */ /* 0x000fe200078e0208 */
[----:B------:R-:W-:Y:S01]  /*0f40*/  MOV R40, R37 ;  /* 0x0000002500287202 */ /* 0x000fe20000000f00 */
[----:B------:R-:W-:Y:S01]  /*0f50*/  IMAD.MOV.U32 R32, RZ, RZ, R31 ;  /* 0x000000ffff207224 */ /* 0x000fe200078e001f */
[C---:B--2---:R-:W-:Y:S01]  /*0f60*/  FMNMX3 R42, |R46|.reuse, R42, |R47|, !PT ;  /* 0x0000002a2e2a7276 */ /* 0x044fe2000780062f */
[-C--:B------:R-:W-:Y:S01]  /*0f70*/  FMUL R46, R46, R50.reuse ;  /* 0x000000322e2e7220 */ /* 0x080fe20000400000 */
[----:B------:R-:W-:-:S03]  /*0f80*/  FMUL R47, R47, R50 ;  /* 0x000000322f2f7220 */ /* 0x000fc60000400000 */
[----:B------:R-:W-:Y:S02]  /*0f90*/  IMAD.MOV.U32 R35, RZ, RZ, R46 ;  /* 0x000000ffff237224 */ /* 0x000fe400078e002e */
[----:B------:R-:W-:Y:S04]  /*0fa0*/  STG.E.64 desc[UR6][R52.64], R46 ;  /* 0x0000002e34007986 */ /* 0x000fe8000c101b06 */
[----:B------:R-:W-:Y:S01]  /*0fb0*/  STS.64 [R6+0xe0], R34 ;  /* 0x0000e02206007388 */ /* 0x000fe20000000a00 */
[----:B------:R-:W-:Y:S06]  /*0fc0*/  BAR.SYNC.DEFER_BLOCKING 0x0 ;  /* 0x0000000000007b1d */ /* 0x000fec0000010000 */
[----:B------:R-:W0:Y:S04]  /*0fd0*/  SHFL.DOWN PT, R43, R42, 0x10, 0x1f ;  /* 0x0a001f002a2b7f89 */ /* 0x000e2800000e0000 */
[----:B------:R-:W-:Y:S04]  /*0fe0*/  LDS.64 R52, [R10] ;  /* 0x000000000a347984 */ /* 0x000fe80000000a00 */
[----:B------:R-:W-:Y:S01]  /*0ff0*/  LDS.64 R38, [R10+0x420] ;  /* 0x000420000a267984 */ /* 0x000fe20000000a00 */
[----:B0-----:R-:W-:-:S03]  /*1000*/  FMNMX R43, R42, R43, !PT ;  /* 0x0000002b2a2b7209 */ /* 0x001fc60007800000 */
[----:B------:R-:W-:Y:S04]  /*1010*/  LDS.64 R34, [R10+0x840] ;  /* 0x000840000a227984 */ /* 0x000fe80000000a00 */
[----:B------:R-:W0:Y:S04]  /*1020*/  SHFL.DOWN PT, R26, R43, 0x8, 0x1f ;  /* 0x09001f002b1a7f89 */ /* 0x000e2800000e0000 */
[----:B------:R-:W1:Y:S04]  /*1030*/  LDS.64 R24, [R10+0xc60] ;  /* 0x000c60000a187984 */ /* 0x000e680000000a00 */
[----:B------:R-:W2:Y:S01]  /*1040*/  LDS.64 R54, [R10+0x1080] ;  /* 0x001080000a367984 */ /* 0x000ea20000000a00 */
[----:B0-----:R-:W-:Y:S01]  /*1050*/  FMNMX R26, R43, R26, !PT ;  /* 0x0000001a2b1a7209 */ /* 0x001fe20007800000 */
[----:B------:R-:W-:-:S02]  /*1060*/  IMAD.WIDE R42, R5, 0x4, R20 ;  /* 0x00000004052a7825 */ /* 0x000fc400078e0214 */
[----:B------:R-:W-:Y:S04]  /*1070*/  STG.E.64 desc[UR6][R48.64], R52 ;  /* 0x0000003430007986 */ /* 0x000fe8000c101b06 */
[----:B------:R0:W-:Y:S04]  /*1080*/  STG.E.64 desc[UR6][R42.64], R38 ;  /* 0x000000262a007986 */ /* 0x0001e8000c101b06 */
[----:B------:R-:W3:Y:S01]  /*1090*/  LDS.64 R52, [R10+0x14a0] ;  /* 0x0014a0000a347984 */ /* 0x000ee20000000a00 */
[----:B0-----:R-:W-:-:S05]  /*10a0*/  IMAD.WIDE R38, R51, 0x4, R20 ;  /* 0x0000000433267825 */ /* 0x001fca00078e0214 */
[----:B------:R0:W-:Y:S02]  /*10b0*/  STG.E.64 desc[UR6][R38.64], R34 ;  /* 0x0000002226007986 */ /* 0x0001e4000c101b06 */
[----:B0-----:R-:W-:Y:S02]  /*10c0*/  IMAD.WIDE R34, R57, 0x4, R20 ;  /* 0x0000000439227825 */ /* 0x001fe400078e0214 */
[----:B------:R-:W-:Y:S04]  /*10d0*/  LDS.64 R56, [R10+0x18c0] ;  /* 0x0018c0000a387984 */ /* 0x000fe80000000a00 */
[----:B-1----:R-:W-:Y:S04]  /*10e0*/  STG.E.64 desc[UR6][R34.64], R24 ;  /* 0x0000001822007986 */ /* 0x002fe8000c101b06 */
[----:B------:R-:W-:Y:S01]  /*10f0*/  LDS.64 R24, [R10+0x1ce0] ;  /* 0x001ce0000a187984 */ /* 0x000fe20000000a00 */
[----:B------:R-:W-:-:S03]  /*1100*/  VIADD R5, R12, 0x20 ;  /* 0x000000200c057836 */ /* 0x000fc60000000000 */
[----:B------:R-:W0:Y:S01]  /*1110*/  SHFL.DOWN PT, R16, R26, 0x4, 0x1f ;  /* 0x08801f001a107f89 */ /* 0x000e2200000e0000 */
[----:B------:R-:W-:Y:S01]  /*1120*/  IMAD R5, R14, R5, R8 ;  /* 0x000000050e057224 */ /* 0x000fe200078e0208 */
[----:B------:R-:W-:-:S03]  /*1130*/  IADD3 R51, PT, PT, R12, 0x28, RZ ;  /* 0x000000280c337810 */ /* 0x000fc60007ffe0ff */
[----:B------:R-:W-:-:S04]  /*1140*/  IMAD.WIDE R4, R5, 0x4, R20 ;  /* 0x0000000405047825 */ /* 0x000fc800078e0214 */
[----:B------:R-:W-:Y:S01]  /*1150*/  IMAD R59, R14, R51, R8 ;  /* 0x000000330e3b7224 */ /* 0x000fe200078e0208 */
[----:B--2---:R1:W-:Y:S03]  /*1160*/  STG.E.64 desc[UR6][R4.64], R54 ;  /* 0x0000003604007986 */ /* 0x0043e6000c101b06 */
[----:B-1----:R-:W-:Y:S01]  /*1170*/  IMAD.WIDE R54, R59, 0x4, R20 ;  /* 0x000000043b367825 */ /* 0x002fe200078e0214 */
[----:B------:R-:W-:-:S05]  /*1180*/  IADD3 R59, PT, PT, R12, 0x30, RZ ;  /* 0x000000300c3b7810 */ /* 0x000fca0007ffe0ff */
[----:B------:R-:W-:Y:S01]  /*1190*/  IMAD R59, R14, R59, R8 ;  /* 0x0000003b0e3b7224 */ /* 0x000fe200078e0208 */
[----:B---3--:R1:W-:Y:S01]  /*11a0*/  STG.E.64 desc[UR6][R54.64], R52 ;  /* 0x0000003436007986 */ /* 0x0083e2000c101b06 */
[----:B0-----:R-:W-:-:S05]  /*11b0*/  FMNMX R16, R26, R16, !PT ;  /* 0x000000101a107209 */ /* 0x001fca0007800000 */
[----:B------:R-:W0:Y:S01]  /*11c0*/  SHFL.DOWN PT, R51, R16, 0x2, 0x1f ;  /* 0x08401f0010337f89 */ /* 0x000e2200000e0000 */
[----:B-1----:R-:W-:-:S04]  /*11d0*/  IMAD.WIDE R52, R59, 0x4, R20 ;  /* 0x000000043b347825 */ /* 0x002fc800078e0214 */
[----:B------:R-:W-:Y:S01]  /*11e0*/  IMAD.WIDE R58, R61, 0x4, R20 ;  /* 0x000000043d3a7825 */ /* 0x000fe200078e0214 */
[----:B------:R1:W-:Y:S04]  /*11f0*/  STG.E.64 desc[UR6][R52.64], R56 ;  /* 0x0000003834007986 */ /* 0x0003e8000c101b06 */
[----:B------:R-:W-:Y:S01]  /*1200*/  STG.E.64 desc[UR6][R58.64], R24 ;  /* 0x000000183a007986 */ /* 0x000fe2000c101b06 */
[----:B------:R-:W-:Y:S01]  /*1210*/  BAR.SYNC.DEFER_BLOCKING 0x0 ;  /* 0x0000000000007b1d */ /* 0x000fe20000010000 */
[----:B------:R-:W-:Y:S02]  /*1220*/  MOV R8, R7 ;  /* 0x0000000700087202 */ /* 0x000fe40000000f00 */
[----:B0-----:R-:W-:Y:S01]  /*1230*/  FMNMX R20, R16, R51, !PT ;  /* 0x0000003310147209 */ /* 0x001fe20007800000 */
[----:B------:R-:W-:Y:S01]  /*1240*/  IMAD.MOV.U32 R16, RZ, RZ, R15 ;  /* 0x000000ffff107224 */ /* 0x000fe200078e000f */
[----:B------:R-:W-:-:S02]  /*1250*/  MOV R12, R11 ;  /* 0x0000000b000c7202 */ /* 0x000fc40000000f00 */
[----:B-1----:R-:W-:Y:S02]  /*1260*/  MOV R56, R27 ;  /* 0x0000001b00387202 */ /* 0x002fe40000000f00 */
[----:B------:R-:W-:Y:S02]  /*1270*/  MOV R57, R29 ;  /* 0x0000001d00397202 */ /* 0x000fe40000000f00 */
[----:B------:R-:W-:Y:S01]  /*1280*/  MOV R46, R45 ;  /* 0x0000002d002e7202 */ /* 0x000fe20000000f00 */
[----:B------:R0:W-:Y:S04]  /*1290*/  STS.64 [R6], R8 ;  /* 0x0000000806007388 */ /* 0x0001e80000000a00 */
[----:B------:R-:W-:Y:S01]  /*12a0*/  STS.64 [R6+0x20], R12 ;  /* 0x0000200c06007388 */ /* 0x000fe20000000a00 */
[-C--:B0-----:R-:W-:Y:S01]  /*12b0*/  FMUL R8, R19, R50.reuse ;  /* 0x0000003213087220 */ /* 0x081fe20000400000 */
[----:B------:R-:W-:-:S02]  /*12c0*/  FMUL R9, R23, R50 ;  /* 0x0000003217097220 */ /* 0x000fc40000400000 */
        /* <DEDUP_REMOVED lines=23> */
[----:B--2---:R-:W-:Y:S03]  /*1440*/  STG.E.64 desc[UR6][R38.64], R26 ;  /* 0x0000001a26007986 */ /* 0x004fe6000c101b06 */
[C---:B------:R-:W-:Y:S01]  /*1450*/  IMAD.WIDE R52, R14.reuse, 0x4, R52 ;  /* 0x000000040e347825 */ /* 0x040fe200078e0234 */
[----:B------:R-:W0:Y:S03]  /*1460*/  SHFL.DOWN PT, R7, R20, 0x1, 0x1f ;  /* 0x08201f0014077f89 */ /* 0x000e2600000e0000 */
[----:B------:R-:W-:Y:S01]  /*1470*/  IMAD.WIDE R14, R14, 0x4, R58 ;  /* 0x000000040e0e7825 */ /* 0x000fe200078e023a */
[----:B---3--:R1:W-:Y:S01]  /*1480*/  STG.E.64 desc[UR6][R34.64], R24 ;  /* 0x0000001822007986 */ /* 0x0083e2000c101b06 */
[----:B------:R-:W-:-:S03]  /*1490*/  LOP3.LUT R6, R2, 0x1f, RZ, 0xc0, !PT ;  /* 0x0000001f02067812 */ /* 0x000fc600078ec0ff */
[----:B----4-:R1:W-:Y:S04]  /*14a0*/  STG.E.64 desc[UR6][R4.64], R16 ;  /* 0x0000001004007986 */ /* 0x0103e8000c101b06 */
[----:B-----5:R1:W-:Y:S01]  /*14b0*/  STG.E.64 desc[UR6][R54.64], R12 ;  /* 0x0000000c36007986 */ /* 0x0203e2000c101b06 */
[----:B------:R-:W-:-:S03]  /*14c0*/  ISETP.NE.AND P0, PT, R6, RZ, PT ;  /* 0x000000ff0600720c */ /* 0x000fc60003f05270 */
[----:B------:R1:W-:Y:S04]  /*14d0*/  STG.E.64 desc[UR6][R52.64], R8 ;  /* 0x0000000834007986 */ /* 0x0003e8000c101b06 */
[----:B------:R1:W-:Y:S01]  /*14e0*/  STG.E.64 desc[UR6][R14.64], R32 ;  /* 0x000000200e007986 */ /* 0x0003e2000c101b06 */
[----:B------:R-:W-:-:S05]  /*14f0*/  SHF.R.U32.HI R11, RZ, 0x5, R2 ;  /* 0x00000005ff0b7819 */ /* 0x000fca0000011602 */
[----:B------:R-:W-:Y:S02]  /*1500*/  @!P0 LEA R6, R18, R22, 0x18 ;  /* 0x0000001612068211 */ /* 0x000fe400078ec0ff */
[----:B0-----:R-:W-:Y:S02]  /*1510*/  FMNMX R7, R20, R7, !PT ;  /* 0x0000000714077209 */ /* 0x001fe40007800000 */
[----:B------:R1:W0:Y:S01]  /*1520*/  LDC.64 R20, c[0x0][R3+0xb80] ;  /* 0x0002e00003147b82 */ /* 0x0002220000000a00 */
[----:B------:R-:W-:-:S07]  /*1530*/  @!P0 IMAD R6, R11, 0x4, R6 ;  /* 0x000000040b068824 */ /* 0x000fce00078e0206 */
[----:B------:R-:W-:Y:S08]  /*1540*/  BAR.SYNC.DEFER_BLOCKING 0x0 ;  /* 0x0000000000007b1d */ /* 0x000ff00000010000 */
[----:B------:R1:W2:Y:S01]  /*1550*/  LDC.64 R10, c[0x0][R3+0xd80] ;  /* 0x00036000030a7b82 */ /* 0x0002a20000000a00 */
[----:B------:R-:W-:Y:S01]  /*1560*/  BSSY B0, `(.L_x_3732) ;  /* 0x0000011000007945 */ /* 0x000fe20003800000 */
[----:B------:R-:W-:Y:S01]  /*1570*/  HFMA2 R19, -RZ, RZ, 0, 0 ;  /* 0x00000000ff137431 */ /* 0x000fe200000001ff */
[----:B------:R1:W-:Y:S05]  /*1580*/  @!P0 STS [R6], R7 ;  /* 0x0000000706008388 */ /* 0x0003ea0000000800 */
[----:B------:R-:W-:Y:S01]  /*1590*/  BAR.SYNC.DEFER_BLOCKING 0x0 ;  /* 0x0000000000007b1d */ /* 0x000fe20000010000 */
[----:B------:R-:W-:-:S13]  /*15a0*/  ISETP.GT.U32.AND P0, PT, R2, 0x1f, PT ;  /* 0x0000001f0200780c */ /* 0x000fda0003f04070 */
[----:B-1----:R-:W-:Y:S05]  /*15b0*/  @P0 BRA `(.L_x_3733) ;  /* 0x00000000002c0947 */ /* 0x002fea0003800000 */
[----:B------:R-:W-:Y:S01]  /*15c0*/  ISETP.GT.U32.AND P0, PT, R2, 0x3, PT ;  /* 0x000000030200780c */ /* 0x000fe20003f04070 */
[----:B------:R-:W-:Y:S01]  /*15d0*/  UMOV UR4, 0xffffffff ;  /* 0xffffffff00047882 */ /* 0x000fe20000000000 */
[----:B------:R-:W-:-:S11]  /*15e0*/  MOV R3, RZ ;  /* 0x000000ff00037202 */ /* 0x000fd60000000f00 */
[----:B------:R-:W-:-:S05]  /*15f0*/  @!P0 LEA R5, R18, R22, 0x18 ;  /* 0x0000001612058211 */ /* 0x000fca00078ec0ff */
[----:B------:R-:W-:-:S05]  /*1600*/  @!P0 IMAD R4, R2, 0x4, R5 ;  /* 0x0000000402048824 */ /* 0x000fca00078e0205 */
[----:B------:R1:W3:Y:S01]  /*1610*/  @!P0 LDS R3, [R4] ;  /* 0x0000000004038984 */ /* 0x0002e20000000800 */
[----:B------:R-:W-:Y:S05]  /*1620*/  BRA.DIV UR4, `(.L_x_3734) ;  /* 0x0000000204907947 */ /* 0x000fea000b800000 */
[----:B-1-3--:R-:W1:Y:S02]  /*1630*/  SHFL.DOWN PT, R4, R3, 0x2, 0x1f ;  /* 0x08401f0003047f89 */ /* 0x00ae6400000e0000 */
[----:B-1----:R-:W-:-:S05]  /*1640*/  FMNMX R4, R4, R3, !PT ;  /* 0x0000000304047209 */ /* 0x002fca0007800000 */
[----:B------:R1:W3:Y:S02]  /*1650*/  SHFL.DOWN PT, R19, R4, 0x1, 0x1f ;  /* 0x08201f0004137f89 */ /* 0x0002e400000e0000 */
.L_x_3741:
[----:B---3--:R-:W-:-:S07]  /*1660*/  FMNMX R19, R4, R19, !PT ;  /* 0x0000001304137209 */ /* 0x008fce0007800000 */
.L_x_3733:
[----:B------:R-:W-:Y:S05]  /*1670*/  BSYNC B0 ;  /* 0x0000000000007941 */ /* 0x000fea0003800000 */
.L_x_3732:
[----:B0-----:R-:W-:Y:S01]  /*1680*/  ISETP.NE.U32.AND P0, PT, R20, RZ, PT ;  /* 0x000000ff1400720c */ /* 0x001fe20003f05070 */
[----:B------:R-:W-:Y:S01]  /*1690*/  BSSY.RECONVERGENT B0, `(.L_x_3735) ;  /* 0x000000e000007945 */ /* 0x000fe20003800200 */
[----:B------:R-:W-:Y:S02]  /*16a0*/  LOP3.LUT P1, RZ, R0, R2, RZ, 0xfc, !PT ;  /* 0x0000000200ff7212 */ /* 0x000fe4000782fcff */
[----:B------:R-:W-:Y:S02]  /*16b0*/  ISETP.NE.AND.EX P0, PT, R21, RZ, PT, P0 ;  /* 0x000000ff1500720c */ /* 0x000fe40003f05300 */
[----:B--2---:R-:W-:Y:S02]  /*16c0*/  ISETP.EQ.U32.AND P2, PT, R10, RZ, PT ;  /* 0x000000ff0a00720c */ /* 0x004fe40003f42070 */
[----:B------:R-:W-:Y:S02]  /*16d0*/  ISETP.NE.OR P0, PT, R2, RZ, !P0 ;  /* 0x000000ff0200720c */ /* 0x000fe40004705670 */
[----:B------:R-:W-:-:S11]  /*16e0*/  ISETP.EQ.OR.EX P1, PT, R11, RZ, P1, P2 ;  /* 0x000000ff0b00720c */ /* 0x000fd60000f22720 */
[----:B------:R-:W-:Y:S05]  /*16f0*/  @P0 BRA `(.L_x_3736) ;  /* 0x00000000001c0947 */ /* 0x000fea0003800000 */
[----:B------:R-:W0:Y:S01]  /*1700*/  S2R R0, SR_LANEID ;  /* 0x0000000000007919 */ /* 0x000e220000000000 */
[----:B------:R-:W-:Y:S01]  /*1710*/  VOTEU.ANY UR4, UPT, PT ;  /* 0x0000000000047886 */ /* 0x000fe200038e0100 */
[----:B------:R-:W-:Y:S01]  /*1720*/  CREDUX.MAX.S32 UR5, R19 ;  /* 0x00000000130572cc */ /* 0x000fe20000000200 */
[----:B------:R-:W-:-:S12]  /*1730*/  UFLO.U32 UR4, UR4 ;  /* 0x00000004000472bd */ /* 0x000fd800080e0000 */
[----:B------:R-:W-:Y:S02]  /*1740*/  MOV R3, UR5 ;  /* 0x0000000500037c02 */ /* 0x000fe40008000f00 */
[----:B0-----:R-:W-:-:S13]  /*1750*/  ISETP.EQ.U32.AND P0, PT, R0, UR4, PT ;  /* 0x0000000400007c0c */ /* 0x001fda000bf02070 */
[----:B------:R0:W-:Y:S02]  /*1760*/  @P0 REDG.E.MAX.S32.STRONG.GPU desc[UR6][R20.64], R3 ;  /* 0x000000031400098e */ /* 0x0001e4000d12e306 */
.L_x_3736:
[----:B------:R-:W-:Y:S05]  /*1770*/  BSYNC.RECONVERGENT B0 ;  /* 0x0000000000007941 */ /* 0x000fea0003800200 */
.L_x_3735:
[----:B------:R-:W-:Y:S05]  /*1780*/  @P1 EXIT ;  /* 0x000000000000194d */ /* 0x000fea0003800000 */
[----:B------:R-:W-:-:S04]  /*1790*/  IADD3 R0, PT, PT, R50, 0x1800000, RZ ;  /* 0x0180000032007810 */ /* 0x000fc80007ffe0ff */
[----:B------:R-:W-:-:S04]  /*17a0*/  LOP3.LUT R0, R0, 0x7f800000, RZ, 0xc0, !PT ;  /* 0x7f80000000007812 */ /* 0x000fc800078ec0ff */
[----:B------:R-:W-:-:S13]  /*17b0*/  ISETP.GT.U32.AND P0, PT, R0, 0x1ffffff, PT ;  /* 0x01ffffff0000780c */ /* 0x000fda0003f04070 */
[----:B------:R-:W-:Y:S05]  /*17c0*/  @P0 BRA `(.L_x_3737) ;  /* 0x0000000000100947 */ /* 0x000fea0003800000 */
[----:B------:R-:W-:-:S07]  /*17d0*/  MOV R6, 0x17f0 ;  /* 0x000017f000067802 */ /* 0x000fce0000000f00 */
[----:B01----:R-:W-:Y:S05]  /*17e0*/  CALL.REL.NOINC `($__internal_29_$__cuda_sm20_rcp_rn_f32_slowpath) ;  /* 0x0000000000587944 */ /* 0x003fea0003c00000 */
[----:B------:R-:W-:Y:S01]  /*17f0*/  IMAD.MOV.U32 R3, RZ, RZ, R0 ;  /* 0x000000ffff037224 */ /* 0x000fe200078e0000 */
[----:B------:R-:W-:Y:S06]  /*1800*/  BRA `(.L_x_3738) ;  /* 0x0000000000107947 */ /* 0x000fec0003800000 */
.L_x_3737:
[----:B0-----:R-:W0:Y:S02]  /*1810*/  MUFU.RCP R3, R50 ;  /* 0x0000003200037308 */ /* 0x001e240000001000 */
[----:B0-----:R-:W-:-:S04]  /*1820*/  FFMA R0, R3, R50, -1 ;  /* 0xbf80000003007423 */ /* 0x001fc80000000032 */
[----:B------:R-:W-:-:S04]  /*1830*/  FADD.FTZ R0, -R0, -RZ ;  /* 0x800000ff00007221 */ /* 0x000fc80000010100 */
[----:B------:R-:W-:-:S07]  /*1840*/  FFMA R3, R3, R0, R3 ;  /* 0x0000000003037223 */ /* 0x000fce0000000003 */
.L_x_3738:
[----:B------:R-:W-:Y:S01]  /*1850*/  STG.E desc[UR6][R10.64], R3 ;  /* 0x000000030a007986 */ /* 0x000fe2000c101906 */
[----:B------:R-:W-:Y:S05]  /*1860*/  EXIT ;  /* 0x000000000000794d */ /* 0x000fea0003800000 */
.L_x_3734:
[----:B------:R-:W-:Y:S01]  /*1870*/  HFMA2 R8, -RZ, RZ, 0, 1.847743988037109375e-06 ;  /* 0x0000001fff087431 */ /* 0x000fe200000001ff */
[----:B------:R-:W-:Y:S01]  /*1880*/  MOV R6, 0x2 ;  /* 0x0000000200067802 */ /* 0x000fe20000000f00 */
[----:B------:R-:W-:-:S07]  /*1890*/  IMAD.MOV.U32 R5, RZ, RZ, -0x1 ;  /* 0xffffffffff057424 */ /* 0x000fce00078e00ff */
[----:B0123--:R-:W-:Y:S05]  /*18a0*/  WARPSYNC.COLLECTIVE R5, `(.L_x_3739) ;  /* 0x0000000005087348 */ /* 0x00ffea0003c00000 */
[----:B---3--:R3:W4:Y:S02]  /*18b0*/  SHFL.DOWN P0, R19, R3, R6, R8 ;  /* 0x0800000603137389 */ /* 0x0087240000000008 */
[----:B01234-:R-:W-:Y:S05]  /*18c0*/  ENDCOLLECTIVE ;  /* 0x000000000000791b */ /* 0x01ffea0003800000 */
.L_x_3739:
[----:B------:R-:W-:Y:S01]  /*18d0*/  IMAD.MOV.U32 R6, RZ, RZ, 0x1 ;  /* 0x00000001ff067424 */ /* 0x000fe200078e00ff */
[----:B------:R-:W-:-:S04]  /*18e0*/  MOV R4, R19 ;  /* 0x0000001300047202 */ /* 0x000fc80000000f00 */
[----:B------:R-:W-:-:S04]  /*18f0*/  FMNMX R4, R4, R3, !PT ;  /* 0x0000000304047209 */ /* 0x000fc80007800000 */
[----:B------:R-:W-:-:S07]  /*1900*/  MOV R3, R4 ;  /* 0x0000000400037202 */ /* 0x000fce0000000f00 */
[----:B------:R-:W-:Y:S05]  /*1910*/  WARPSYNC.COLLECTIVE R5, `(.L_x_3740) ;  /* 0x0000000005087348 */ /* 0x000fea0003c00000 */
[----:B------:R0:W1:Y:S02]  /*1920*/  SHFL.DOWN P0, R19, R3, R6, R8 ;  /* 0x0800000603137389 */ /* 0x0000640000000008 */
[----:B01----:R-:W-:Y:S05]  /*1930*/  ENDCOLLECTIVE ;  /* 0x000000000000791b */ /* 0x003fea0003800000 */
.L_x_3740:
[----:B------:R-:W-:Y:S05]  /*1940*/  BRA `(.L_x_3741) ;  /* 0xfffffffc00447947 */ /* 0x000fea000383ffff */
        .weak           $__internal_29_$__cuda_sm20_rcp_rn_f32_slowpath
        .type           $__internal_29_$__cuda_sm20_rcp_rn_f32_slowpath,@function
        .size           $__internal_29_$__cuda_sm20_rcp_rn_f32_slowpath,(.L_x_3804 - $__internal_29_$__cuda_sm20_rcp_rn_f32_slowpath)
$__internal_29_$__cuda_sm20_rcp_rn_f32_slowpath:
        /* <DEDUP_REMOVED lines=8> */
[----:B--2---:R-:W-:-:S04]  /*19d0*/  FFMA R50, R50, 1.84467440737095516160e+19, RZ ;  /* 0x5f80000032327823 */ /* 0x004fc800000000ff */
[----:B------:R-:W3:Y:S02]  /*19e0*/  MUFU.RCP R3, R50 ;  /* 0x0000003200037308 */ /* 0x000ee40000001000 */
[----:B---3--:R-:W-:-:S04]  /*19f0*/  FFMA R0, R50, R3, -1 ;  /* 0xbf80000032007423 */ /* 0x008fc80000000003 */
[----:B------:R-:W-:-:S04]  /*1a00*/  FADD.FTZ R0, -R0, -RZ ;  /* 0x800000ff00007221 */ /* 0x000fc80000010100 */
[----:B------:R-:W-:-:S04]  /*1a10*/  FFMA R0, R3, R0, R3 ;  /* 0x0000000003007223 */ /* 0x000fc80000000003 */
[----:B------:R-:W-:Y:S01]  /*1a20*/  FFMA R0, R0, 1.84467440737095516160e+19, RZ ;  /* 0x5f80000000007823 */ /* 0x000fe200000000ff */
[----:B------:R-:W-:Y:S06]  /*1a30*/  BRA `(.L_x_3743) ;  /* 0x0000000000887947 */ /* 0x000fec0003800000 */
.L_x_3742:
        /* <DEDUP_REMOVED lines=21> */
[----:B------:R-:W-:Y:S02]  /*1b90*/  LOP3.LUT P2, RZ, R5, 0x2, RZ, 0xc0, !PT ;  /* 0x0000000205ff7812 */ /* 0x000fe4000784c0ff */
[----:B------:R-:W-:Y:S02]  /*1ba0*/  IADD3 R3, PT, PT, R7, -0xfc, RZ ;  /* 0xffffff0407037810 */ /* 0x000fe40007ffe0ff */
[----:B------:R-:W-:-:S02]  /*1bb0*/  PLOP3.LUT P0, PT, P0, P1, P2, 0xe0, 0x0 ;  /* 0x000000000000781c */ /* 0x000fc40000703c20 */
[----:B------:R-:W-:Y:S02]  /*1bc0*/  LOP3.LUT P1, RZ, R50, 0x7fffff, RZ, 0xc0, !PT ;  /* 0x007fffff32ff7812 */ /* 0x000fe4000782c0ff */
[----:B------:R-:W-:Y:S02]  /*1bd0*/  SEL R0, RZ, 0x1, !P0 ;  /* 0x00000001ff007807 */ /* 0x000fe40004000000 */
[----:B------:R-:W-:-:S03]  /*1be0*/  SHF.R.U32.HI R3, RZ, R3, R2 ;  /* 0x00000003ff037219 */ /* 0x000fc60000011602 */
[----:B------:R-:W-:-:S05]  /*1bf0*/  IMAD.MOV R0, RZ, RZ, -R0 ;  /* 0x000000ffff007224 */ /* 0x000fca00078e0a00 */
[----:B------:R-:W-:-:S13]  /*1c00*/  ISETP.GE.AND P0, PT, R0, RZ, PT ;  /* 0x000000ff0000720c */ /* 0x000fda0003f06270 */
[----:B------:R-:W-:-:S05]  /*1c10*/  @!P0 IADD3 R3, PT, PT, R3, 0x1, RZ ;  /* 0x0000000103038810 */ /* 0x000fca0007ffe0ff */
[----:B------:R-:W-:-:S05]  /*1c20*/  @!P1 IMAD.SHL.U32 R3, R3, 0x2, RZ ;  /* 0x0000000203039824 */ /* 0x000fca00078e00ff */
[----:B------:R-:W-:Y:S01]  /*1c30*/  LOP3.LUT R0, R3, 0x80000000, R50, 0xf8, !PT ;  /* 0x8000000003007812 */ /* 0x000fe200078ef832 */
[----:B------:R-:W-:Y:S06]  /*1c40*/  BRA `(.L_x_3743) ;  /* 0x0000000000047947 */ /* 0x000fec0003800000 */
.L_x_3744:
[----:B------:R0:W1:Y:S02]  /*1c50*/  MUFU.RCP R0, R50 ;  /* 0x0000003200007308 */ /* 0x0000640000001000 */
.L_x_3743:
[----:B------:R-:W-:Y:S02]  /*1c60*/  MOV R2, R6 ;  /* 0x0000000600027202 */ /* 0x000fe40000000f00 */
[----:B------:R-:W-:-:S04]  /*1c70*/  MOV R3, 0x0 ;  /* 0x0000000000037802 */ /* 0x000fc80000000f00 */
[----:B0123--:R-:W-:Y:S05]  /*1c80*/  RET.REL.NODEC R2 `(_ZN18transformer_engine56_GLOBAL__N__9a404817_23_multi_cast_transpose_cu_26a11c4627multi_cast_transpose_kernelILi2ELi2ELb1EfffEEvNS0_22MultiCastTransposeArgsE) ;  /* 0xffffffe002dc7950 */ /* 0x00ffea0003c3ffff */
.L_x_3745:
        /* <DEDUP_REMOVED lines=15> */
.L_x_3804:


//--------------------- .nv.shared._ZN18transformer_engine56_GLOBAL__N__9a404817_23_multi_cast_transpose_cu_26a11c4627multi_cast_transpose_kernelILi4ELi8ELb0Ef13__nv_bfloat1613__nv_fp8_e4m3EEvNS0_22MultiCastTransposeArgsE --------------------------
	.section	.nv.shared._ZN18transformer_engine56_GLOBAL__N__9a404817_23_multi_cast_transpose_cu_26a11c4627multi_cast_transpose_kernelILi4ELi8ELb0Ef13__nv_bfloat1613__nv_fp8_e4m3EEvNS0_22MultiCastTransposeArgsE,"aw",@nobits
	.sectionflags	@""
	.align	8
.nv.shared._ZN18transformer_engine56_GLOBAL__N__9a404817_23_multi_cast_transpose_cu_26a11c4627multi_cast_transpose_kernelILi4ELi8ELb0Ef13__nv_bfloat1613__nv_fp8_e4m3EEvNS0_22MultiCastTransposeArgsE:
	.zero		9488


//--------------------- .nv.shared.reserved.0     --------------------------
	.section	.nv.shared.reserved.0,"aw",@nobits
	.weak		__nv_reservedSMEM_offset_0_alias
	.size		__nv_reservedSMEM_offset_0_alias, 0, 64
	.other		__nv_reservedSMEM_offset_0_alias,@"STO_CUDA_RESERVED_SHARED STV_DEFAULT"
__nv_reservedSMEM_offset_0_alias:
	.zero		0
	.zero		64


//--------------------- .nv.shared._ZN18transformer_engine56_GLOBAL__N__9a404817_23_multi_cast_transpose_cu_26a11c4627multi_cast_transpose_kernelILi4ELi8ELb0Ef13__nv_bfloat1613__nv_fp8_e5m2EEvNS0_22MultiCastTransposeArgsE --------------------------
	.section	.nv.shared._ZN18transformer_engine56_GLOBAL__N__9a404817_23_multi_cast_transpose_cu_26a11c4627multi_cast_transpose_kernelILi4ELi8ELb0Ef13__nv_bfloat1613__nv_fp8_e5m2EEvNS0_22MultiCastTransposeArgsE,"aw",@nobits
	.sectionflags	@""
	.align	8
.nv.shared._ZN18transformer_engine56_GLOBAL__N__9a404817_23_multi_cast_transpose_cu_26a11c4627multi_cast_transpose_kernelILi4ELi8ELb0Ef13__nv_bfloat1613__nv_fp8_e5m2EEvNS0_22MultiCastTransposeArgsE:
	.zero		9488


//--------------------- .nv.shared._ZN18transformer_engine56_GLOBAL__N__9a404817_23_multi_cast_transpose_cu_26a11c4627multi_cast_transpose_kernelILi4ELi4ELb0Ef13__nv_bfloat16S2_EEvNS0_22MultiCastTransposeArgsE --------------------------
	.section	.nv.shared._ZN18transformer_engine56_GLOBAL__N__9a404817_23_multi_cast_transpose_cu_26a11c4627multi_cast_transpose_kernelILi4ELi4ELb0Ef13__nv_bfloat16S2_EEvNS0_22MultiCastTransposeArgsE,"aw",@nobits
	.sectionflags	@""
	.align	8
.nv.shared._ZN18transformer_engine56_GLOBAL__N__9a404817_23_multi_cast_transpose_cu_26a11c4627multi_cast_transpose_kernelILi4ELi4ELb0Ef13__nv_bfloat16S2_EEvNS0_22MultiCastTransposeArgsE:
	.zero		9488


//--------------------- .nv.shared._ZN18transformer_engine56_GLOBAL__N__9a404817_23_multi_cast_transpose_cu_26a11c4627multi_cast_transpose_kernelILi4ELi4ELb0Ef13__nv_bfloat166__halfEEvNS0_22MultiCastTransposeArgsE --------------------------
	.section	.nv.shared._ZN18transformer_engine56_GLOBAL__N__9a404817_23_multi_cast_transpose_cu_26a11c4627multi_cast_transpose_kernelILi4ELi4ELb0Ef13__nv_bfloat166__halfEEvNS0_22MultiCastTransposeArgsE,"aw",@nobits
	.sectionflags	@""
	.align	8
.nv.shared._ZN18transformer_engine56_GLOBAL__N__9a404817_23_multi_cast_transpose_cu_26a11c4627multi_cast_transpose_kernelILi4ELi4ELb0Ef13__nv_bfloat166__halfEEvNS0_22MultiCastTransposeArgsE:
	.zero		9488


//--------------------- .nv.shared._ZN18transformer_engine56_GLOBAL__N__9a404817_23_multi_cast_transpose_cu_26a11c4627multi_cast_transpose_kernelILi4ELi2ELb0Ef13__nv_bfloat16fEEvNS0_22MultiCastTransposeArgsE --------------------------
	.section	.nv.shared._ZN18transformer_engine56_GLOBAL__N__9a404817_23_multi_cast_transpose_cu_26a11c4627multi_cast_transpose_kernelILi4ELi2ELb0Ef13__nv_bfloat16fEEvNS0_22MultiCastTransposeArgsE,"aw",@nobits
	.sectionflags	@""
	.align	8
.nv.shared._ZN18transformer_engine56_GLOBAL__N__9a404817_23_multi_cast_transpose_cu_26a11c4627multi_cast_transpose_kernelILi4ELi2ELb0Ef13__nv_bfloat16fEEvNS0_22MultiCastTransposeArgsE:
	.zero		9488


//--------------------- .nv.shared._ZN18transformer_engine56_GLOBAL__N__9a404817_23_multi_cast_transpose_cu_26a11c4627multi_cast_transpose_kernelILi4ELi8ELb0Ef6__half13__nv_fp8_e4m3EEvNS0_22MultiCastTransposeArgsE --------------------------
	.section	.nv.shared._ZN18transformer_engine56_GLOBAL__N__9a404817_23_multi_cast_transpose_cu_26a11c4627multi_cast_transpose_kernelILi4ELi8ELb0Ef6__half13__nv_fp8_e4m3EEvNS0_22MultiCastTransposeArgsE,"aw",@nobits
	.sectionflags	@""
	.align	8
.nv.shared._ZN18transformer_engine56_GLOBAL__N__9a404817_23_multi_cast_transpose_cu_26a11c4627multi_cast_transpose_kernelILi4ELi8ELb0Ef6__half13__nv_fp8_e4m3EEvNS0_22MultiCastTransposeArgsE:
	.zero		9488


//--------------------- .nv.shared._ZN18transformer_engine56_GLOBAL__N__9a404817_23_multi_cast_transpose_cu_26a11c4627multi_cast_transpose_kernelILi4ELi8ELb0Ef6__half13__nv_fp8_e5m2EEvNS0_22MultiCastTransposeArgsE --------------------------
	.section	.nv.shared._ZN18transformer_engine56_GLOBAL__N__9a404817_23_multi_cast_transpose_cu_26a11c4627multi_cast_transpose_kernelILi4ELi8ELb0Ef6__half13__nv_fp8_e5m2EEvNS0_22MultiCastTransposeArgsE,"aw",@nobits
	.sectionflags	@""
	.align	8
.nv.shared._ZN18transformer_engine56_GLOBAL__N__9a404817_23_multi_cast_transpose_cu_26a11c4627multi_cast_transpose_kernelILi4ELi8ELb0Ef6__half13__nv_fp8_e5m2EEvNS0_22MultiCastTransposeArgsE:
	.zero		9488


//--------------------- .nv.shared._ZN18transformer_engine56_GLOBAL__N__9a404817_23_multi_cast_transpose_cu_26a11c4627multi_cast_transpose_kernelILi4ELi4ELb0Ef6__half13__nv_bfloat16EEvNS0_22MultiCastTransposeArgsE --------------------------
	.section	.nv.shared._ZN18transformer_engine56_GLOBAL__N__9a404817_23_multi_cast_transpose_cu_26a11c4627multi_cast_transpose_kernelILi4ELi4ELb0Ef6__half13__nv_bfloat16EEvNS0_22MultiCastTransposeArgsE,"aw",@nobits
	.sectionflags	@""
	.align	8
.nv.shared._ZN18transformer_engine56_GLOBAL__N__9a404817_23_multi_cast_transpose_cu_26a11c4627multi_cast_transpose_kernelILi4ELi4ELb0Ef6__half13__nv_bfloat16EEvNS0_22MultiCastTransposeArgsE:
	.zero		9488


//--------------------- .nv.shared._ZN18transformer_engine56_GLOBAL__N__9a404817_23_multi_cast_transpose_cu_26a11c4627multi_cast_transpose_kernelILi4ELi4ELb0Ef6__halfS2_EEvNS0_22MultiCastTransposeArgsE --------------------------
	.section	.nv.shared._ZN18transformer_engine56_GLOBAL__N__9a404817_23_multi_cast_transpose_cu_26a11c4627multi_cast_transpose_kernelILi4ELi4ELb0Ef6__halfS2_EEvNS0_22MultiCastTransposeArgsE,"aw",@nobits
	.sectionflags	@""
	.align	8
.nv.shared._ZN18transformer_engine56_GLOBAL__N__9a404817_23_multi_cast_transpose_cu_26a11c4627multi_cast_transpose_kernelILi4ELi4ELb0Ef6__halfS2_EEvNS0_22MultiCastTransposeArgsE:
	.zero		9488


//--------------------- .nv.shared._ZN18transformer_engine56_GLOBAL__N__9a404817_23_multi_cast_transpose_cu_26a11c4627multi_cast_transpose_kernelILi4ELi2ELb0Ef6__halffEEvNS0_22MultiCastTransposeArgsE --------------------------
	.section	.nv.shared._ZN18transformer_engine56_GLOBAL__N__9a404817_23_multi_cast_transpose_cu_26a11c4627multi_cast_transpose_kernelILi4ELi2ELb0Ef6__halffEEvNS0_22MultiCastTransposeArgsE,"aw",@nobits
	.sectionflags	@""
	.align	8
.nv.shared._ZN18transformer_engine56_GLOBAL__N__9a404817_23_multi_cast_transpose_cu_26a11c4627multi_cast_transpose_kernelILi4ELi2ELb0Ef6__halffEEvNS0_22MultiCastTransposeArgsE:
	.zero		9488


//--------------------- .nv.shared._ZN18transformer_engine56_GLOBAL__N__9a404817_23_multi_cast_transpose_cu_26a11c4627multi_cast_transpose_kernelILi2ELi8ELb0Eff13__nv_fp8_e4m3EEvNS0_22MultiCastTransposeArgsE --------------------------
	.section	.nv.shared._ZN18transformer_engine56_GLOBAL__N__9a404817_23_multi_cast_transpose_cu_26a11c4627multi_cast_transpose_kernelILi2ELi8ELb0Eff13__nv_fp8_e4m3EEvNS0_22MultiCastTransposeArgsE,"aw",@nobits
	.sectionflags	@""
	.align	8
.nv.shared._ZN18transformer_engine56_GLOBAL__N__9a404817_23_multi_cast_transpose_cu_26a11c4627multi_cast_transpose_kernelILi2ELi8ELb0Eff13__nv_fp8_e4m3EEvNS0_22MultiCastTransposeArgsE:
	.zero		9488


//--------------------- .nv.shared._ZN18transformer_engine56_GLOBAL__N__9a404817_23_multi_cast_transpose_cu_26a11c4627multi_cast_transpose_kernelILi2ELi8ELb0Eff13__nv_fp8_e5m2EEvNS0_22MultiCastTransposeArgsE --------------------------
	.section	.nv.shared._ZN18transformer_engine56_GLOBAL__N__9a404817_23_multi_cast_transpose_cu_26a11c4627multi_cast_transpose_kernelILi2ELi8ELb0Eff13__nv_fp8_e5m2EEvNS0_22MultiCastTransposeArgsE,"aw",@nobits
	.sectionflags	@""
	.align	8
.nv.shared._ZN18transformer_engine56_GLOBAL__N__9a404817_23_multi_cast_transpose_cu_26a11c4627multi_cast_transpose_kernelILi2ELi8ELb0Eff13__nv_fp8_e5m2EEvNS0_22MultiCastTransposeArgsE:
	.zero		9488


//--------------------- .nv.shared._ZN18transformer_engine56_GLOBAL__N__9a404817_23_multi_cast_transpose_cu_26a11c4627multi_cast_transpose_kernelILi2ELi4ELb0Eff13__nv_bfloat16EEvNS0_22MultiCastTransposeArgsE --------------------------
	.section	.nv.shared._ZN18transformer_engine56_GLOBAL__N__9a404817_23_multi_cast_transpose_cu_26a11c4627multi_cast_transpose_kernelILi2ELi4ELb0Eff13__nv_bfloat16EEvNS0_22MultiCastTransposeArgsE,"aw",@nobits
	.sectionflags	@""
	.align	8
.nv.shared._ZN18transformer_engine56_GLOBAL__N__9a404817_23_multi_cast_transpose_cu_26a11c4627multi_cast_transpose_kernelILi2ELi4ELb0Eff13__nv_bfloat16EEvNS0_22MultiCastTransposeArgsE:
	.zero		9488


//--------------------- .nv.shared._ZN18transformer_engine56_GLOBAL__N__9a404817_23_multi_cast_transpose_cu_26a11c4627multi_cast_transpose_kernelILi2ELi4ELb0Eff6__halfEEvNS0_22MultiCastTransposeArgsE --------------------------
	.section	.nv.shared._ZN18transformer_engine56_GLOBAL__N__9a404817_23_multi_cast_transpose_cu_26a11c4627multi_cast_transpose_kernelILi2ELi4ELb0Eff6__halfEEvNS0_22MultiCastTransposeArgsE,"aw",@nobits
	.sectionflags	@""
	.align	8
.nv.shared._ZN18transformer_engine56_GLOBAL__N__9a404817_23_multi_cast_transpose_cu_26a11c4627multi_cast_transpose_kernelILi2ELi4ELb0Eff6__halfEEvNS0_22MultiCastTransposeArgsE:
	.zero		9488


//--------------------- .nv.shared._ZN18transformer_engine56_GLOBAL__N__9a404817_23_multi_cast_transpose_cu_26a11c4627multi_cast_transpose_kernelILi2ELi2ELb0EfffEEvNS0_22MultiCastTransposeArgsE --------------------------
	.section	.nv.shared._ZN18transformer_engine56_GLOBAL__N__9a404817_23_multi_cast_transpose_cu_26a11c4627multi_cast_transpose_kernelILi2ELi2ELb0EfffEEvNS0_22MultiCastTransposeArgsE,"aw",@nobits
	.sectionflags	@""
	.align	8
.nv.shared._ZN18transformer_engine56_GLOBAL__N__9a404817_23_multi_cast_transpose_cu_26a11c4627multi_cast_transpose_kernelILi2ELi2ELb0EfffEEvNS0_22MultiCastTransposeArgsE:
	.zero		9488


//--------------------- .nv.shared._ZN18transformer_engine56_GLOBAL__N__9a404817_23_multi_cast_transpose_cu_26a11c4627multi_cast_transpose_kernelILi4ELi8ELb1Ef13__nv_bfloat1613__nv_fp8_e4m3EEvNS0_22MultiCastTransposeArgsE --------------------------
	.section	.nv.shared._ZN18transformer_engine56_GLOBAL__N__9a404817_23_multi_cast_transpose_cu_26a11c4627multi_cast_transpose_kernelILi4ELi8ELb1Ef13__nv_bfloat1613__nv_fp8_e4m3EEvNS0_22MultiCastTransposeArgsE,"aw",@nobits
	.sectionflags	@""
	.align	8
.nv.shared._ZN18transformer_engine56_GLOBAL__N__9a404817_23_multi_cast_transpose_cu_26a11c4627multi_cast_transpose_kernelILi4ELi8ELb1Ef13__nv_bfloat1613__nv_fp8_e4m3EEvNS0_22MultiCastTransposeArgsE:
	.zero		9488


//--------------------- .nv.shared._ZN18transformer_engine56_GLOBAL__N__9a404817_23_multi_cast_transpose_cu_26a11c4627multi_cast_transpose_kernelILi4ELi8ELb1Ef13__nv_bfloat1613__nv_fp8_e5m2EEvNS0_22MultiCastTransposeArgsE --------------------------
	.section	.nv.shared._ZN18transformer_engine56_GLOBAL__N__9a404817_23_multi_cast_transpose_cu_26a11c4627multi_cast_transpose_kernelILi4ELi8ELb1Ef13__nv_bfloat1613__nv_fp8_e5m2EEvNS0_22MultiCastTransposeArgsE,"aw",@nobits
	.sectionflags	@""
	.align	8
.nv.shared._ZN18transformer_engine56_GLOBAL__N__9a404817_23_multi_cast_transpose_cu_26a11c4627multi_cast_transpose_kernelILi4ELi8ELb1Ef13__nv_bfloat1613__nv_fp8_e5m2EEvNS0_22MultiCastTransposeArgsE:
	.zero		9488


//--------------------- .nv.shared._ZN18transformer_engine56_GLOBAL__N__9a404817_23_multi_cast_transpose_cu_26a11c4627multi_cast_transpose_kernelILi4ELi4ELb1Ef13__nv_bfloat16S2_EEvNS0_22MultiCastTransposeArgsE --------------------------
	.section	.nv.shared._ZN18transformer_engine56_GLOBAL__N__9a404817_23_multi_cast_transpose_cu_26a11c4627multi_cast_transpose_kernelILi4ELi4ELb1Ef13__nv_bfloat16S2_EEvNS0_22MultiCastTransposeArgsE,"aw",@nobits
	.sectionflags	@""
	.align	8
.nv.shared._ZN18transformer_engine56_GLOBAL__N__9a404817_23_multi_cast_transpose_cu_26a11c4627multi_cast_transpose_kernelILi4ELi4ELb1Ef13__nv_bfloat16S2_EEvNS0_22MultiCastTransposeArgsE:
	.zero		9488


//--------------------- .nv.shared._ZN18transformer_engine56_GLOBAL__N__9a404817_23_multi_cast_transpose_cu_26a11c4627multi_cast_transpose_kernelILi4ELi4ELb1Ef13__nv_bfloat166__halfEEvNS0_22MultiCastTransposeArgsE --------------------------
	.section	.nv.shared._ZN18transformer_engine56_GLOBAL__N__9a404817_23_multi_cast_transpose_cu_26a11c4627multi_cast_transpose_kernelILi4ELi4ELb1Ef13__nv_bfloat166__halfEEvNS0_22MultiCastTransposeArgsE,"aw",@nobits
	.sectionflags	@""
	.align	8
.nv.shared._ZN18transformer_engine56_GLOBAL__N__9a404817_23_multi_cast_transpose_cu_26a11c4627multi_cast_transpose_kernelILi4ELi4ELb1Ef13__nv_bfloat166__halfEEvNS0_22MultiCastTransposeArgsE:
	.zero		9488


//--------------------- .nv.shared._ZN18transformer_engine56_GLOBAL__N__9a404817_23_multi_cast_transpose_cu_26a11c4627multi_cast_transpose_kernelILi4ELi2ELb1Ef13__nv_bfloat16fEEvNS0_22MultiCastTransposeArgsE --------------------------
	.section	.nv.shared._ZN18transformer_engine56_GLOBAL__N__9a404817_23_multi_cast_transpose_cu_26a11c4627multi_cast_transpose_kernelILi4ELi2ELb1Ef13__nv_bfloat16fEEvNS0_22MultiCastTransposeArgsE,"aw",@nobits
	.sectionflags	@""
	.align	8
.nv.shared._ZN18transformer_engine56_GLOBAL__N__9a404817_23_multi_cast_transpose_cu_26a11c4627multi_cast_transpose_kernelILi4ELi2ELb1Ef13__nv_bfloat16fEEvNS0_22MultiCastTransposeArgsE:
	.zero		9488


//--------------------- .nv.shared._ZN18transformer_engine56_GLOBAL__N__9a404817_23_multi_cast_transpose_cu_26a11c4627multi_cast_transpose_kernelILi4ELi8ELb1Ef6__half13__nv_fp8_e4m3EEvNS0_22MultiCastTransposeArgsE --------------------------
	.section	.nv.shared._ZN18transformer_engine56_GLOBAL__N__9a404817_23_multi_cast_transpose_cu_26a11c4627multi_cast_transpose_kernelILi4ELi8ELb1Ef6__half13__nv_fp8_e4m3EEvNS0_22MultiCastTransposeArgsE,"aw",@nobits
	.sectionflags	@""
	.align	8
.nv.shared._ZN18transformer_engine56_GLOBAL__N__9a404817_23_multi_cast_transpose_cu_26a11c4627multi_cast_transpose_kernelILi4ELi8ELb1Ef6__half13__nv_fp8_e4m3EEvNS0_22MultiCastTransposeArgsE:
	.zero		9488


//--------------------- .nv.shared._ZN18transformer_engine56_GLOBAL__N__9a404817_23_multi_cast_transpose_cu_26a11c4627multi_cast_transpose_kernelILi4ELi8ELb1Ef6__half13__nv_fp8_e5m2EEvNS0_22MultiCastTransposeArgsE --------------------------
	.section	.nv.shared._ZN18transformer_engine56_GLOBAL__N__9a404817_23_multi_cast_transpose_cu_26a11c4627multi_cast_transpose_kernelILi4ELi8ELb1Ef6__half13__nv_fp8_e5m2EEvNS0_22MultiCastTransposeArgsE,"aw",@nobits
	.sectionflags	@""
	.align	8
.nv.shared._ZN18transformer_engine56_GLOBAL__N__9a404817_23_multi_cast_transpose_cu_26a11c4627multi_cast_transpose_kernelILi4ELi8ELb1Ef6__half13__nv_fp8_e5m2EEvNS0_22MultiCastTransposeArgsE:
	.zero		9488


//--------------------- .nv.shared._ZN18transformer_engine56_GLOBAL__N__9a404817_23_multi_cast_transpose_cu_26a11c4627multi_cast_transpose_kernelILi4ELi4ELb1Ef6__half13__nv_bfloat16EEvNS0_22MultiCastTransposeArgsE --------------------------
	.section	.nv.shared._ZN18transformer_engine56_GLOBAL__N__9a404817_23_multi_cast_transpose_cu_26a11c4627multi_cast_transpose_kernelILi4ELi4ELb1Ef6__half13__nv_bfloat16EEvNS0_22MultiCastTransposeArgsE,"aw",@nobits
	.sectionflags	@""
	.align	8
.nv.shared._ZN18transformer_engine56_GLOBAL__N__9a404817_23_multi_cast_transpose_cu_26a11c4627multi_cast_transpose_kernelILi4ELi4ELb1Ef6__half13__nv_bfloat16EEvNS0_22MultiCastTransposeArgsE:
	.zero		9488


//--------------------- .nv.shared._ZN18transformer_engine56_GLOBAL__N__9a404817_23_multi_cast_transpose_cu_26a11c4627multi_cast_transpose_kernelILi4ELi4ELb1Ef6__halfS2_EEvNS0_22MultiCastTransposeArgsE --------------------------
	.section	.nv.shared._ZN18transformer_engine56_GLOBAL__N__9a404817_23_multi_cast_transpose_cu_26a11c4627multi_cast_transpose_kernelILi4ELi4ELb1Ef6__halfS2_EEvNS0_22MultiCastTransposeArgsE,"aw",@nobits
	.sectionflags	@""
	.align	8
.nv.shared._ZN18transformer_engine56_GLOBAL__N__9a404817_23_multi_cast_transpose_cu_26a11c4627multi_cast_transpose_kernelILi4ELi4ELb1Ef6__halfS2_EEvNS0_22MultiCastTransposeArgsE:
	.zero		9488


//--------------------- .nv.shared._ZN18transformer_engine56_GLOBAL__N__9a404817_23_multi_cast_transpose_cu_26a11c4627multi_cast_transpose_kernelILi4ELi2ELb1Ef6__halffEEvNS0_22MultiCastTransposeArgsE --------------------------
	.section	.nv.shared._ZN18transformer_engine56_GLOBAL__N__9a404817_23_multi_cast_transpose_cu_26a11c4627multi_cast_transpose_kernelILi4ELi2ELb1Ef6__halffEEvNS0_22MultiCastTransposeArgsE,"aw",@nobits
	.sectionflags	@""
	.align	8
.nv.shared._ZN18transformer_engine56_GLOBAL__N__9a404817_23_multi_cast_transpose_cu_26a11c4627multi_cast_transpose_kernelILi4ELi2ELb1Ef6__halffEEvNS0_22MultiCastTransposeArgsE:
	.zero		9488


//--------------------- .nv.shared._ZN18transformer_engine56_GLOBAL__N__9a404817_23_multi_cast_transpose_cu_26a11c4627multi_cast_transpose_kernelILi2ELi8ELb1Eff13__nv_fp8_e4m3EEvNS0_22MultiCastTransposeArgsE --------------------------
	.section	.nv.shared._ZN18transformer_engine56_GLOBAL__N__9a404817_23_multi_cast_transpose_cu_26a11c4627multi_cast_transpose_kernelILi2ELi8ELb1Eff13__nv_fp8_e4m3EEvNS0_22MultiCastTransposeArgsE,"aw",@nobits
	.sectionflags	@""
	.align	8
.nv.shared._ZN18transformer_engine56_GLOBAL__N__9a404817_23_multi_cast_transpose_cu_26a11c4627multi_cast_transpose_kernelILi2ELi8ELb1Eff13__nv_fp8_e4m3EEvNS0_22MultiCastTransposeArgsE:
	.zero		9488


//--------------------- .nv.shared._ZN18transformer_engine56_GLOBAL__N__9a404817_23_multi_cast_transpose_cu_26a11c4627multi_cast_transpose_kernelILi2ELi8ELb1Eff13__nv_fp8_e5m2EEvNS0_22MultiCastTransposeArgsE --------------------------
	.section	.nv.shared._ZN18transformer_engine56_GLOBAL__N__9a404817_23_multi_cast_transpose_cu_26a11c4627multi_cast_transpose_kernelILi2ELi8ELb1Eff13__nv_fp8_e5m2EEvNS0_22MultiCastTransposeArgsE,"aw",@nobits
	.sectionflags	@""
	.align	8
.nv.shared._ZN18transformer_engine56_GLOBAL__N__9a404817_23_multi_cast_transpose_cu_26a11c4627multi_cast_transpose_kernelILi2ELi8ELb1Eff13__nv_fp8_e5m2EEvNS0_22MultiCastTransposeArgsE:
	.zero		9488


//--------------------- .nv.shared._ZN18transformer_engine56_GLOBAL__N__9a404817_23_multi_cast_transpose_cu_26a11c4627multi_cast_transpose_kernelILi2ELi4ELb1Eff13__nv_bfloat16EEvNS0_22MultiCastTransposeArgsE --------------------------
	.section	.nv.shared._ZN18transformer_engine56_GLOBAL__N__9a404817_23_multi_cast_transpose_cu_26a11c4627multi_cast_transpose_kernelILi2ELi4ELb1Eff13__nv_bfloat16EEvNS0_22MultiCastTransposeArgsE,"aw",@nobits
	.sectionflags	@""
	.align	8
.nv.shared._ZN18transformer_engine56_GLOBAL__N__9a404817_23_multi_cast_transpose_cu_26a11c4627multi_cast_transpose_kernelILi2ELi4ELb1Eff13__nv_bfloat16EEvNS0_22MultiCastTransposeArgsE:
	.zero		9488


//--------------------- .nv.shared._ZN18transformer_engine56_GLOBAL__N__9a404817_23_multi_cast_transpose_cu_26a11c4627multi_cast_transpose_kernelILi2ELi4ELb1Eff6__halfEEvNS0_22MultiCastTransposeArgsE --------------------------
	.section	.nv.shared._ZN18transformer_engine56_GLOBAL__N__9a404817_23_multi_cast_transpose_cu_26a11c4627multi_cast_transpose_kernelILi2ELi4ELb1Eff6__halfEEvNS0_22MultiCastTransposeArgsE,"aw",@nobits
	.sectionflags	@""
	.align	8
.nv.shared._ZN18transformer_engine56_GLOBAL__N__9a404817_23_multi_cast_transpose_cu_26a11c4627multi_cast_transpose_kernelILi2ELi4ELb1Eff6__halfEEvNS0_22MultiCastTransposeArgsE:
	.zero		9488


//--------------------- .nv.shared._ZN18transformer_engine56_GLOBAL__N__9a404817_23_multi_cast_transpose_cu_26a11c4627multi_cast_transpose_kernelILi2ELi2ELb1EfffEEvNS0_22MultiCastTransposeArgsE --------------------------
	.section	.nv.shared._ZN18transformer_engine56_GLOBAL__N__9a404817_23_multi_cast_transpose_cu_26a11c4627multi_cast_transpose_kernelILi2ELi2ELb1EfffEEvNS0_22MultiCastTransposeArgsE,"aw",@nobits
	.sectionflags	@""
	.align	8
.nv.shared._ZN18transformer_engine56_GLOBAL__N__9a404817_23_multi_cast_transpose_cu_26a11c4627multi_cast_transpose_kernelILi2ELi2ELb1EfffEEvNS0_22MultiCastTransposeArgsE:
	.zero		9488


//--------------------- .nv.constant0._ZN18transformer_engine56_GLOBAL__N__9a404817_23_multi_cast_transpose_cu_26a11c4627multi_cast_transpose_kernelILi4ELi8ELb0Ef13__nv_bfloat1613__nv_fp8_e4m3EEvNS0_22MultiCastTransposeArgsE --------------------------
	.section	.nv.constant0._ZN18transformer_engine56_GLOBAL__N__9a404817_23_multi_cast_transpose_cu_26a11c4627multi_cast_transpose_kernelILi4ELi8ELb0Ef13__nv_bfloat1613__nv_fp8_e4m3EEvNS0_22MultiCastTransposeArgsE,"a",@progbits
	.sectionflags	@""
	.align	4
.nv.constant0._ZN18transformer_engine56_GLOBAL__N__9a404817_23_multi_cast_transpose_cu_26a11c4627multi_cast_transpose_kernelILi4ELi8ELb0Ef13__nv_bfloat1613__nv_fp8_e4m3EEvNS0_22MultiCastTransposeArgsE:
	.zero		4744


//--------------------- .nv.constant0._ZN18transformer_engine56_GLOBAL__N__9a404817_23_multi_cast_transpose_cu_26a11c4627multi_cast_transpose_kernelILi4ELi8ELb0Ef13__nv_bfloat1613__nv_fp8_e5m2EEvNS0_22MultiCastTransposeArgsE --------------------------
	.section	.nv.constant0._ZN18transformer_engine56_GLOBAL__N__9a404817_23_multi_cast_transpose_cu_26a11c4627multi_cast_transpose_kernelILi4ELi8ELb0Ef13__nv_bfloat1613__nv_fp8_e5m2EEvNS0_22MultiCastTransposeArgsE,"a",@progbits
	.sectionflags	@""
	.align	4
.nv.constant0._ZN18transformer_engine56_GLOBAL__N__9a404817_23_multi_cast_transpose_cu_26a11c4627multi_cast_transpose_kernelILi4ELi8ELb0Ef13__nv_bfloat1613__nv_fp8_e5m2EEvNS0_22MultiCastTransposeArgsE:
	.zero		4744


//--------------------- .nv.constant0._ZN18transformer_engine56_GLOBAL__N__9a404817_23_multi_cast_transpose_cu_26a11c4627multi_cast_transpose_kernelILi4ELi4ELb0Ef13__nv_bfloat16S2_EEvNS0_22MultiCastTransposeArgsE --------------------------
	.section	.nv.constant0._ZN18transformer_engine56_GLOBAL__N__9a404817_23_multi_cast_transpose_cu_26a11c4627multi_cast_transpose_kernelILi4ELi4ELb0Ef13__nv_bfloat16S2_EEvNS0_22MultiCastTransposeArgsE,"a",@progbits
	.sectionflags	@""
	.align	4
.nv.constant0._ZN18transformer_engine56_GLOBAL__N__9a404817_23_multi_cast_transpose_cu_26a11c4627multi_cast_transpose_kernelILi4ELi4ELb0Ef13__nv_bfloat16S2_EEvNS0_22MultiCastTransposeArgsE:
	.zero		4744


//--------------------- .nv.constant0._ZN18transformer_engine56_GLOBAL__N__9a404817_23_multi_cast_transpose_cu_26a11c4627multi_cast_transpose_kernelILi4ELi4ELb0Ef13__nv_bfloat166__halfEEvNS0_22MultiCastTransposeArgsE --------------------------
	.section	.nv.constant0._ZN18transformer_engine56_GLOBAL__N__9a404817_23_multi_cast_transpose_cu_26a11c4627multi_cast_transpose_kernelILi4ELi4ELb0Ef13__nv_bfloat166__halfEEvNS0_22MultiCastTransposeArgsE,"a",@progbits
	.sectionflags	@""
	.align	4
.nv.constant0._ZN18transformer_engine56_GLOBAL__N__9a404817_23_multi_cast_transpose_cu_26a11c4627multi_cast_transpose_kernelILi4ELi4ELb0Ef13__nv_bfloat166__halfEEvNS0_22MultiCastTransposeArgsE:
	.zero		4744


//--------------------- .nv.constant0._ZN18transformer_engine56_GLOBAL__N__9a404817_23_multi_cast_transpose_cu_26a11c4627multi_cast_transpose_kernelILi4ELi2ELb0Ef13__nv_bfloat16fEEvNS0_22MultiCastTransposeArgsE --------------------------
	.section	.nv.constant0._ZN18transformer_engine56_GLOBAL__N__9a404817_23_multi_cast_transpose_cu_26a11c4627multi_cast_transpose_kernelILi4ELi2ELb0Ef13__nv_bfloat16fEEvNS0_22MultiCastTransposeArgsE,"a",@progbits
	.sectionflags	@""
	.align	4
.nv.constant0._ZN18transformer_engine56_GLOBAL__N__9a404817_23_multi_cast_transpose_cu_26a11c4627multi_cast_transpose_kernelILi4ELi2ELb0Ef13__nv_bfloat16fEEvNS0_22MultiCastTransposeArgsE:
	.zero		4744


//--------------------- .nv.constant0._ZN18transformer_engine56_GLOBAL__N__9a404817_23_multi_cast_transpose_cu_26a11c4627multi_cast_transpose_kernelILi4ELi8ELb0Ef6__half13__nv_fp8_e4m3EEvNS0_22MultiCastTransposeArgsE --------------------------
	.section	.nv.constant0._ZN18transformer_engine56_GLOBAL__N__9a404817_23_multi_cast_transpose_cu_26a11c4627multi_cast_transpose_kernelILi4ELi8ELb0Ef6__half13__nv_fp8_e4m3EEvNS0_22MultiCastTransposeArgsE,"a",@progbits
	.sectionflags	@""
	.align	4
.nv.constant0._ZN18transformer_engine56_GLOBAL__N__9a404817_23_multi_cast_transpose_cu_26a11c4627multi_cast_transpose_kernelILi4ELi8ELb0Ef6__half13__nv_fp8_e4m3EEvNS0_22MultiCastTransposeArgsE:
	.zero		4744


//--------------------- .nv.constant0._ZN18transformer_engine56_GLOBAL__N__9a404817_23_multi_cast_transpose_cu_26a11c4627multi_cast_transpose_kernelILi4ELi8ELb0Ef6__half13__nv_fp8_e5m2EEvNS0_22MultiCastTransposeArgsE --------------------------
	.section	.nv.constant0._ZN18transformer_engine56_GLOBAL__N__9a404817_23_multi_cast_transpose_cu_26a11c4627multi_cast_transpose_kernelILi4ELi8ELb0Ef6__half13__nv_fp8_e5m2EEvNS0_22MultiCastTransposeArgsE,"a",@progbits
	.sectionflags	@""
	.align	4
.nv.constant0._ZN18transformer_engine56_GLOBAL__N__9a404817_23_multi_cast_transpose_cu_26a11c4627multi_cast_transpose_kernelILi4ELi8ELb0Ef6__half13__nv_fp8_e5m2EEvNS0_22MultiCastTransposeArgsE:
	.zero		4744


//--------------------- .nv.constant0._ZN18transformer_engine56_GLOBAL__N__9a404817_23_multi_cast_transpose_cu_26a11c4627multi_cast_transpose_kernelILi4ELi4ELb0Ef6__half13__nv_bfloat16EEvNS0_22MultiCastTransposeArgsE --------------------------
	.section	.nv.constant0._ZN18transformer_engine56_GLOBAL__N__9a404817_23_multi_cast_transpose_cu_26a11c4627multi_cast_transpose_kernelILi4ELi4ELb0Ef6__half13__nv_bfloat16EEvNS0_22MultiCastTransposeArgsE,"a",@progbits
	.sectionflags	@""
	.align	4
.nv.constant0._ZN18transformer_engine56_GLOBAL__N__9a404817_23_multi_cast_transpose_cu_26a11c4627multi_cast_transpose_kernelILi4ELi4ELb0Ef6__half13__nv_bfloat16EEvNS0_22MultiCastTransposeArgsE:
	.zero		4744


//--------------------- .nv.constant0._ZN18transformer_engine56_GLOBAL__N__9a404817_23_multi_cast_transpose_cu_26a11c4627multi_cast_transpose_kernelILi4ELi4ELb0Ef6__halfS2_EEvNS0_22MultiCastTransposeArgsE --------------------------
	.section	.nv.constant0._ZN18transformer_engine56_GLOBAL__N__9a404817_23_multi_cast_transpose_cu_26a11c4627multi_cast_transpose_kernelILi4ELi4ELb0Ef6__halfS2_EEvNS0_22MultiCastTransposeArgsE,"a",@progbits
	.sectionflags	@""
	.align	4
.nv.constant0._ZN18transformer_engine56_GLOBAL__N__9a404817_23_multi_cast_transpose_cu_26a11c4627multi_cast_transpose_kernelILi4ELi4ELb0Ef6__halfS2_EEvNS0_22MultiCastTransposeArgsE:
	.zero		4744


//--------------------- .nv.constant0._ZN18transformer_engine56_GLOBAL__N__9a404817_23_multi_cast_transpose_cu_26a11c4627multi_cast_transpose_kernelILi4ELi2ELb0Ef6__halffEEvNS0_22MultiCastTransposeArgsE --------------------------
	.section	.nv.constant0._ZN18transformer_engine56_GLOBAL__N__9a404817_23_multi_cast_transpose_cu_26a11c4627multi_cast_transpose_kernelILi4ELi2ELb0Ef6__halffEEvNS0_22MultiCastTransposeArgsE,"a",@progbits
	.sectionflags	@""
	.align	4
.nv.constant0._ZN18transformer_engine56_GLOBAL__N__9a404817_23_multi_cast_transpose_cu_26a11c4627multi_cast_transpose_kernelILi4ELi2ELb0Ef6__halffEEvNS0_22MultiCastTransposeArgsE:
	.zero		4744


//--------------------- .nv.constant0._ZN18transformer_engine56_GLOBAL__N__9a404817_23_multi_cast_transpose_cu_26a11c4627multi_cast_transpose_kernelILi2ELi8ELb0Eff13__nv_fp8_e4m3EEvNS0_22MultiCastTransposeArgsE --------------------------
	.section	.nv.constant0._ZN18transformer_engine56_GLOBAL__N__9a404817_23_multi_cast_transpose_cu_26a11c4627multi_cast_transpose_kernelILi2ELi8ELb0Eff13__nv_fp8_e4m3EEvNS0_22MultiCastTransposeArgsE,"a",@progbits
	.sectionflags	@""
	.align	4
.nv.constant0._ZN18transformer_engine56_GLOBAL__N__9a404817_23_multi_cast_transpose_cu_26a11c4627multi_cast_transpose_kernelILi2ELi8ELb0Eff13__nv_fp8_e4m3EEvNS0_22MultiCastTransposeArgsE:
	.zero		4744


//--------------------- .nv.constant0._ZN18transformer_engine56_GLOBAL__N__9a404817_23_multi_cast_transpose_cu_26a11c4627multi_cast_transpose_kernelILi2ELi8ELb0Eff13__nv_fp8_e5m2EEvNS0_22MultiCastTransposeArgsE --------------------------
	.section	.nv.constant0._ZN18transformer_engine56_GLOBAL__N__9a404817_23_multi_cast_transpose_cu_26a11c4627multi_cast_transpose_kernelILi2ELi8ELb0Eff13__nv_fp8_e5m2EEvNS0_22MultiCastTransposeArgsE,"a",@progbits
	.sectionflags	@""
	.align	4
.nv.constant0._ZN18transformer_engine56_GLOBAL__N__9a404817_23_multi_cast_transpose_cu_26a11c4627multi_cast_transpose_kernelILi2ELi8ELb0Eff13__nv_fp8_e5m2EEvNS0_22MultiCastTransposeArgsE:
	.zero		4744


//--------------------- .nv.constant0._ZN18transformer_engine56_GLOBAL__N__9a404817_23_multi_cast_transpose_cu_26a11c4627multi_cast_transpose_kernelILi2ELi4ELb0Eff13__nv_bfloat16EEvNS0_22MultiCastTransposeArgsE --------------------------
	.section	.nv.constant0._ZN18transformer_engine56_GLOBAL__N__9a404817_23_multi_cast_transpose_cu_26a11c4627multi_cast_transpose_kernelILi2ELi4ELb0Eff13__nv_bfloat16EEvNS0_22MultiCastTransposeArgsE,"a",@progbits
	.sectionflags	@""
	.align	4
.nv.constant0._ZN18transformer_engine56_GLOBAL__N__9a404817_23_multi_cast_transpose_cu_26a11c4627multi_cast_transpose_kernelILi2ELi4ELb0Eff13__nv_bfloat16EEvNS0_22MultiCastTransposeArgsE:
	.zero		4744


//--------------------- .nv.constant0._ZN18transformer_engine56_GLOBAL__N__9a404817_23_multi_cast_transpose_cu_26a11c4627multi_cast_transpose_kernelILi2ELi4ELb0Eff6__halfEEvNS0_22MultiCastTransposeArgsE --------------------------
	.section	.nv.constant0._ZN18transformer_engine56_GLOBAL__N__9a404817_23_multi_cast_transpose_cu_26a11c4627multi_cast_transpose_kernelILi2ELi4ELb0Eff6__halfEEvNS0_22MultiCastTransposeArgsE,"a",@progbits
	.sectionflags	@""
	.align	4
.nv.constant0._ZN18transformer_engine56_GLOBAL__N__9a404817_23_multi_cast_transpose_cu_26a11c4627multi_cast_transpose_kernelILi2ELi4ELb0Eff6__halfEEvNS0_22MultiCastTransposeArgsE:
	.zero		4744


//--------------------- .nv.constant0._ZN18transformer_engine56_GLOBAL__N__9a404817_23_multi_cast_transpose_cu_26a11c4627multi_cast_transpose_kernelILi2ELi2ELb0EfffEEvNS0_22MultiCastTransposeArgsE --------------------------
	.section	.nv.constant0._ZN18transformer_engine56_GLOBAL__N__9a404817_23_multi_cast_transpose_cu_26a11c4627multi_cast_transpose_kernelILi2ELi2ELb0EfffEEvNS0_22MultiCastTransposeArgsE,"a",@progbits
	.sectionflags	@""
	.align	4
.nv.constant0._ZN18transformer_engine56_GLOBAL__N__9a404817_23_multi_cast_transpose_cu_26a11c4627multi_cast_transpose_kernelILi2ELi2ELb0EfffEEvNS0_22MultiCastTransposeArgsE:
	.zero		4744


//--------------------- .nv.constant0._ZN18transformer_engine56_GLOBAL__N__9a404817_23_multi_cast_transpose_cu_26a11c4627multi_cast_transpose_kernelILi4ELi8ELb1Ef13__nv_bfloat1613__nv_fp8_e4m3EEvNS0_22MultiCastTransposeArgsE --------------------------
	.section	.nv.constant0._ZN18transformer_engine56_GLOBAL__N__9a404817_23_multi_cast_transpose_cu_26a11c4627multi_cast_transpose_kernelILi4ELi8ELb1Ef13__nv_bfloat1613__nv_fp8_e4m3EEvNS0_22MultiCastTransposeArgsE,"a",@progbits
	.sectionflags	@""
	.align	4
.nv.constant0._ZN18transformer_engine56_GLOBAL__N__9a404817_23_multi_cast_transpose_cu_26a11c4627multi_cast_transpose_kernelILi4ELi8ELb1Ef13__nv_bfloat1613__nv_fp8_e4m3EEvNS0_22MultiCastTransposeArgsE:
	.zero		4744


//--------------------- .nv.constant0._ZN18transformer_engine56_GLOBAL__N__9a404817_23_multi_cast_transpose_cu_26a11c4627multi_cast_transpose_kernelILi4ELi8ELb1Ef13__nv_bfloat1613__nv_fp8_e5m2EEvNS0_22MultiCastTransposeArgsE --------------------------
	.section	.nv.constant0._ZN18transformer_engine56_GLOBAL__N__9a404817_23_multi_cast_transpose_cu_26a11c4627multi_cast_transpose_kernelILi4ELi8ELb1Ef13__nv_bfloat1613__nv_fp8_e5m2EEvNS0_22MultiCastTransposeArgsE,"a",@progbits
	.sectionflags	@""
	.align	4
.nv.constant0._ZN18transformer_engine56_GLOBAL__N__9a404817_23_multi_cast_transpose_cu_26a11c4627multi_cast_transpose_kernelILi4ELi8ELb1Ef13__nv_bfloat1613__nv_fp8_e5m2EEvNS0_22MultiCastTransposeArgsE:
	.zero		4744


//--------------------- .nv.constant0._ZN18transformer_engine56_GLOBAL__N__9a404817_23_multi_cast_transpose_cu_26a11c4627multi_cast_transpose_kernelILi4ELi4ELb1Ef13__nv_bfloat16S2_EEvNS0_22MultiCastTransposeArgsE --------------------------
	.section	.nv.constant0._ZN18transformer_engine56_GLOBAL__N__9a404817_23_multi_cast_transpose_cu_26a11c4627multi_cast_transpose_kernelILi4ELi4ELb1Ef13__nv_bfloat16S2_EEvNS0_22MultiCastTransposeArgsE,"a",@progbits
	.sectionflags	@""
	.align	4
.nv.constant0._ZN18transformer_engine56_GLOBAL__N__9a404817_23_multi_cast_transpose_cu_26a11c4627multi_cast_transpose_kernelILi4ELi4ELb1Ef13__nv_bfloat16S2_EEvNS0_22MultiCastTransposeArgsE:
	.zero		4744


//--------------------- .nv.constant0._ZN18transformer_engine56_GLOBAL__N__9a404817_23_multi_cast_transpose_cu_26a11c4627multi_cast_transpose_kernelILi4ELi4ELb1Ef13__nv_bfloat166__halfEEvNS0_22MultiCastTransposeArgsE --------------------------
	.section	.nv.constant0._ZN18transformer_engine56_GLOBAL__N__9a404817_23_multi_cast_transpose_cu_26a11c4627multi_cast_transpose_kernelILi4ELi4ELb1Ef13__nv_bfloat166__halfEEvNS0_22MultiCastTransposeArgsE,"a",@progbits
	.sectionflags	@""
	.align	4
.nv.constant0._ZN18transformer_engine56_GLOBAL__N__9a404817_23_multi_cast_transpose_cu_26a11c4627multi_cast_transpose_kernelILi4ELi4ELb1Ef13__nv_bfloat166__halfEEvNS0_22MultiCastTransposeArgsE:
	.zero		4744


//--------------------- .nv.constant0._ZN18transformer_engine56_GLOBAL__N__9a404817_23_multi_cast_transpose_cu_26a11c4627multi_cast_transpose_kernelILi4ELi2ELb1Ef13__nv_bfloat16fEEvNS0_22MultiCastTransposeArgsE --------------------------
	.section	.nv.constant0._ZN18transformer_engine56_GLOBAL__N__9a404817_23_multi_cast_transpose_cu_26a11c4627multi_cast_transpose_kernelILi4ELi2ELb1Ef13__nv_bfloat16fEEvNS0_22MultiCastTransposeArgsE,"a",@progbits
	.sectionflags	@""
	.align	4
.nv.constant0._ZN18transformer_engine56_GLOBAL__N__9a404817_23_multi_cast_transpose_cu_26a11c4627multi_cast_transpose_kernelILi4ELi2ELb1Ef13__nv_bfloat16fEEvNS0_22MultiCastTransposeArgsE:
	.zero		4744


//--------------------- .nv.constant0._ZN18transformer_engine56_GLOBAL__N__9a404817_23_multi_cast_transpose_cu_26a11c4627multi_cast_transpose_kernelILi4ELi8ELb1Ef6__half13__nv_fp8_e4m3EEvNS0_22MultiCastTransposeArgsE --------------------------
	.section	.nv.constant0._ZN18transformer_engine56_GLOBAL__N__9a404817_23_multi_cast_transpose_cu_26a11c4627multi_cast_transpose_kernelILi4ELi8ELb1Ef6__half13__nv_fp8_e4m3EEvNS0_22MultiCastTransposeArgsE,"a",@progbits
	.sectionflags	@""
	.align	4
.nv.constant0._ZN18transformer_engine56_GLOBAL__N__9a404817_23_multi_cast_transpose_cu_26a11c4627multi_cast_transpose_kernelILi4ELi8ELb1Ef6__half13__nv_fp8_e4m3EEvNS0_22MultiCastTransposeArgsE:
	.zero		4744


//--------------------- .nv.constant0._ZN18transformer_engine56_GLOBAL__N__9a404817_23_multi_cast_transpose_cu_26a11c4627multi_cast_transpose_kernelILi4ELi8ELb1Ef6__half13__nv_fp8_e5m2EEvNS0_22MultiCastTransposeArgsE --------------------------
	.section	.nv.constant0._ZN18transformer_engine56_GLOBAL__N__9a404817_23_multi_cast_transpose_cu_26a11c4627multi_cast_transpose_kernelILi4ELi8ELb1Ef6__half13__nv_fp8_e5m2EEvNS0_22MultiCastTransposeArgsE,"a",@progbits
	.sectionflags	@""
	.align	4
.nv.constant0._ZN18transformer_engine56_GLOBAL__N__9a404817_23_multi_cast_transpose_cu_26a11c4627multi_cast_transpose_kernelILi4ELi8ELb1Ef6__half13__nv_fp8_e5m2EEvNS0_22MultiCastTransposeArgsE:
	.zero		4744


//--------------------- .nv.constant0._ZN18transformer_engine56_GLOBAL__N__9a404817_23_multi_cast_transpose_cu_26a11c4627multi_cast_transpose_kernelILi4ELi4ELb1Ef6__half13__nv_bfloat16EEvNS0_22MultiCastTransposeArgsE --------------------------
	.section	.nv.constant0._ZN18transformer_engine56_GLOBAL__N__9a404817_23_multi_cast_transpose_cu_26a11c4627multi_cast_transpose_kernelILi4ELi4ELb1Ef6__half13__nv_bfloat16EEvNS0_22MultiCastTransposeArgsE,"a",@progbits
	.sectionflags	@""
	.align	4
.nv.constant0._ZN18transformer_engine56_GLOBAL__N__9a404817_23_multi_cast_transpose_cu_26a11c4627multi_cast_transpose_kernelILi4ELi4ELb1Ef6__half13__nv_bfloat16EEvNS0_22MultiCastTransposeArgsE:
	.zero		4744


//--------------------- .nv.constant0._ZN18transformer_engine56_GLOBAL__N__9a404817_23_multi_cast_transpose_cu_26a11c4627multi_cast_transpose_kernelILi4ELi4ELb1Ef6__halfS2_EEvNS0_22MultiCastTransposeArgsE --------------------------
	.section	.nv.constant0._ZN18transformer_engine56_GLOBAL__N__9a404817_23_multi_cast_transpose_cu_26a11c4627multi_cast_transpose_kernelILi4ELi4ELb1Ef6__halfS2_EEvNS0_22MultiCastTransposeArgsE,"a",@progbits
	.sectionflags	@""
	.align	4
.nv.constant0._ZN18transformer_engine56_GLOBAL__N__9a404817_23_multi_cast_transpose_cu_26a11c4627multi_cast_transpose_kernelILi4ELi4ELb1Ef6__halfS2_EEvNS0_22MultiCastTransposeArgsE:
	.zero		4744


//--------------------- .nv.constant0._ZN18transformer_engine56_GLOBAL__N__9a404817_23_multi_cast_transpose_cu_26a11c4627multi_cast_transpose_kernelILi4ELi2ELb1Ef6__halffEEvNS0_22MultiCastTransposeArgsE --------------------------
	.section	.nv.constant0._ZN18transformer_engine56_GLOBAL__N__9a404817_23_multi_cast_transpose_cu_26a11c4627multi_cast_transpose_kernelILi4ELi2ELb1Ef6__halffEEvNS0_22MultiCastTransposeArgsE,"a",@progbits
	.sectionflags	@""
	.align	4
.nv.constant0._ZN18transformer_engine56_GLOBAL__N__9a404817_23_multi_cast_transpose_cu_26a11c4627multi_cast_transpose_kernelILi4ELi2ELb1Ef6__halffEEvNS0_22MultiCastTransposeArgsE:
	.zero		4744


//--------------------- .nv.constant0._ZN18transformer_engine56_GLOBAL__N__9a404817_23_multi_cast_transpose_cu_26a11c4627multi_cast_transpose_kernelILi2ELi8ELb1Eff13__nv_fp8_e4m3EEvNS0_22MultiCastTransposeArgsE --------------------------
	.section	.nv.constant0._ZN18transformer_engine56_GLOBAL__N__9a404817_23_multi_cast_transpose_cu_26a11c4627multi_cast_transpose_kernelILi2ELi8ELb1Eff13__nv_fp8_e4m3EEvNS0_22MultiCastTransposeArgsE,"a",@progbits
	.sectionflags	@""
	.align	4
.nv.constant0._ZN18transformer_engine56_GLOBAL__N__9a404817_23_multi_cast_transpose_cu_26a11c4627multi_cast_transpose_kernelILi2ELi8ELb1Eff13__nv_fp8_e4m3EEvNS0_22MultiCastTransposeArgsE:
	.zero		4744


//--------------------- .nv.constant0._ZN18transformer_engine56_GLOBAL__N__9a404817_23_multi_cast_transpose_cu_26a11c4627multi_cast_transpose_kernelILi2ELi8ELb1Eff13__nv_fp8_e5m2EEvNS0_22MultiCastTransposeArgsE --------------------------
	.section	.nv.constant0._ZN18transformer_engine56_GLOBAL__N__9a404817_23_multi_cast_transpose_cu_26a11c4627multi_cast_transpose_kernelILi2ELi8ELb1Eff13__nv_fp8_e5m2EEvNS0_22MultiCastTransposeArgsE,"a",@progbits
	.sectionflags	@""
	.align	4
.nv.constant0._ZN18transformer_engine56_GLOBAL__N__9a404817_23_multi_cast_transpose_cu_26a11c4627multi_cast_transpose_kernelILi2ELi8ELb1Eff13__nv_fp8_e5m2EEvNS0_22MultiCastTransposeArgsE:
	.zero		4744


//--------------------- .nv.constant0._ZN18transformer_engine56_GLOBAL__N__9a404817_23_multi_cast_transpose_cu_26a11c4627multi_cast_transpose_kernelILi2ELi4ELb1Eff13__nv_bfloat16EEvNS0_22MultiCastTransposeArgsE --------------------------
	.section	.nv.constant0._ZN18transformer_engine56_GLOBAL__N__9a404817_23_multi_cast_transpose_cu_26a11c4627multi_cast_transpose_kernelILi2ELi4ELb1Eff13__nv_bfloat16EEvNS0_22MultiCastTransposeArgsE,"a",@progbits
	.sectionflags	@""
	.align	4
.nv.constant0._ZN18transformer_engine56_GLOBAL__N__9a404817_23_multi_cast_transpose_cu_26a11c4627multi_cast_transpose_kernelILi2ELi4ELb1Eff13__nv_bfloat16EEvNS0_22MultiCastTransposeArgsE:
	.zero		4744


//--------------------- .nv.constant0._ZN18transformer_engine56_GLOBAL__N__9a404817_23_multi_cast_transpose_cu_26a11c4627multi_cast_transpose_kernelILi2ELi4ELb1Eff6__halfEEvNS0_22MultiCastTransposeArgsE --------------------------
	.section	.nv.constant0._ZN18transformer_engine56_GLOBAL__N__9a404817_23_multi_cast_transpose_cu_26a11c4627multi_cast_transpose_kernelILi2ELi4ELb1Eff6__halfEEvNS0_22MultiCastTransposeArgsE,"a",@progbits
	.sectionflags	@""
	.align	4
.nv.constant0._ZN18transformer_engine56_GLOBAL__N__9a404817_23_multi_cast_transpose_cu_26a11c4627multi_cast_transpose_kernelILi2ELi4ELb1Eff6__halfEEvNS0_22MultiCastTransposeArgsE:
	.zero		4744


//--------------------- .nv.constant0._ZN18transformer_engine56_GLOBAL__N__9a404817_23_multi_cast_transpose_cu_26a11c4627multi_cast_transpose_kernelILi2ELi2ELb1EfffEEvNS0_22MultiCastTransposeArgsE --------------------------
	.section	.nv.constant0._ZN18transformer_engine56_GLOBAL__N__9a404817_23_multi_cast_transpose_cu_26a11c4627multi_cast_transpose_kernelILi2ELi2ELb1EfffEEvNS0_22MultiCastTransposeArgsE,"a",@progbits
	.sectionflags	@""
	.align	4
.nv.constant0._ZN18transformer_engine56_GLOBAL__N__9a404817_23_multi_cast_transpose_cu_26a11c4627multi_cast_transpose_kernelILi2ELi2ELb1EfffEEvNS0_22MultiCastTransposeArgsE:
	.zero		4744


//--------------------- SYMBOLS --------------------------

	.type		.nv.reservedSmem.offset0,@object
	.size		.nv.reservedSmem.offset0,0x4
	.type		.nv.reservedSmem.cap,@object
	.size		.nv.reservedSmem.cap,0x4
